	.target	sm_80

	.elftype	@"ET_EXEC"


//--------------------- .note.nv.tkinfo           --------------------------
	.section	.note.nv.tkinfo,"",@"SHT_NOTE"
	.sectionflags	@"SHF_NOTE_NV_TKINFO"
	.tkinfo
        /*0018*/ 	.word	0x00000002
        /*0030*/ 	.string	""
        /*0030*/ 	.string	"ptxas"
        /*0030*/ 	.string	"Cuda compilation tools, release 13.0, V13.0.88"
        /*0030*/ 	.string	"Build cuda_13.0.r13.0/compiler.36424714_0"
        /*0030*/ 	.string	"-v  -suppress-debug-info  -lineinfo  -arch sm_80 "



//--------------------- .note.nv.cuinfo           --------------------------
	.section	.note.nv.cuinfo,"",@"SHT_NOTE"
	.sectionflags	@"SHF_NOTE_NV_CUINFO"
        /*0018*/ 	.short	0x0002
        /*001a*/ 	.short	0x0050
        /*001c*/ 	.short	0x0082
	.zero		2


//--------------------- .nv.info                  --------------------------
	.section	.nv.info,"",@"SHT_CUDA_INFO"
	.align	4


	//----- nvinfo : EIATTR_REGCOUNT
	.align		4
        /*0000*/ 	.byte	0x04, 0x2f
        /*0002*/ 	.short	(.L_1 - .L_0)
	.align		4
.L_0:
        /*0004*/ 	.word	index@(matmul_kernel)
        /*0008*/ 	.word	0x000000ff


	//----- nvinfo : EIATTR_FRAME_SIZE
	.align		4
.L_1:
        /*000c*/ 	.byte	0x04, 0x11
        /*000e*/ 	.short	(.L_3 - .L_2)
	.align		4
.L_2:
        /*0010*/ 	.word	index@(matmul_kernel)
        /*0014*/ 	.word	0x00000790


	//----- nvinfo : EIATTR_MIN_STACK_SIZE
	.align		4
.L_3:
        /*0018*/ 	.byte	0x04, 0x12
        /*001a*/ 	.short	(.L_5 - .L_4)
	.align		4
.L_4:
        /*001c*/ 	.word	index@(matmul_kernel)
        /*0020*/ 	.word	0x00000790
.L_5:


//--------------------- .nv.info.matmul_kernel    --------------------------
	.section	.nv.info.matmul_kernel,"",@"SHT_CUDA_INFO"
	.sectionflags	@""
	.align	4


	//----- nvinfo : EIATTR_CUDA_API_VERSION
	.align		4
        /*0000*/ 	.byte	0x04, 0x37
        /*0002*/ 	.short	(.L_7 - .L_6)
.L_6:
        /*0004*/ 	.word	0x00000082


	//----- nvinfo : EIATTR_SW2861232_WAR
	.align		4
.L_7:
        /*0008*/ 	.byte	0x01, 0x35
	.zero		2


	//----- nvinfo : EIATTR_PARAM_CBANK
	.align		4
        /*000c*/ 	.byte	0x04, 0x0a
        /*000e*/ 	.short	(.L_9 - .L_8)
	.align		4
.L_8:
        /*0010*/ 	.word	index@(.nv.constant0.matmul_kernel)
        /*0014*/ 	.short	0x0160
        /*0016*/ 	.short	0x0050


	//----- nvinfo : EIATTR_CBANK_PARAM_SIZE
	.align		4
.L_9:
        /*0018*/ 	.byte	0x03, 0x19
        /*001a*/ 	.short	0x0050


	//----- nvinfo : EIATTR_KPARAM_INFO
	.align		4
        /*001c*/ 	.byte	0x04, 0x17
        /*001e*/ 	.short	(.L_11 - .L_10)
.L_10:
        /*0020*/ 	.word	0x00000000
        /*0024*/ 	.short	0x000d
        /*0026*/ 	.short	0x0048
        /*0028*/ 	.byte	0x00, 0xf4, 0x21, 0x00


	//----- nvinfo : EIATTR_KPARAM_INFO
	.align		4
.L_11:
        /*002c*/ 	.byte	0x04, 0x17
        /*002e*/ 	.short	(.L_13 - .L_12)
.L_12:
        /*0030*/ 	.word	0x00000000
        /*0034*/ 	.short	0x000c
        /*0036*/ 	.short	0x0040
        /*0038*/ 	.byte	0x00, 0xf4, 0x21, 0x00


	//----- nvinfo : EIATTR_KPARAM_INFO
	.align		4
.L_13:
        /*003c*/ 	.byte	0x04, 0x17
        /*003e*/ 	.short	(.L_15 - .L_14)
.L_14:
        /*0040*/ 	.word	0x00000000
        /*0044*/ 	.short	0x000b
        /*0046*/ 	.short	0x0038
        /*0048*/ 	.byte	0x00, 0xf0, 0x11, 0x00


	//----- nvinfo : EIATTR_KPARAM_INFO
	.align		4
.L_15:
        /*004c*/ 	.byte	0x04, 0x17
        /*004e*/ 	.short	(.L_17 - .L_16)
.L_16:
        /*0050*/ 	.word	0x00000000
        /*0054*/ 	.short	0x000a
        /*0056*/ 	.short	0x0034
        /*0058*/ 	.byte	0x00, 0xf0, 0x11, 0x00


	//----- nvinfo : EIATTR_KPARAM_INFO
	.align		4
.L_17:
        /*005c*/ 	.byte	0x04, 0x17
        /*005e*/ 	.short	(.L_19 - .L_18)
.L_18:
        /*0060*/ 	.word	0x00000000
        /*0064*/ 	.short	0x0009
        /*0066*/ 	.short	0x0030
        /*0068*/ 	.byte	0x00, 0xf0, 0x11, 0x00


	//----- nvinfo : EIATTR_KPARAM_INFO
	.align		4
.L_19:
        /*006c*/ 	.byte	0x04, 0x17
        /*006e*/ 	.short	(.L_21 - .L_20)
.L_20:
        /*0070*/ 	.word	0x00000000
        /*0074*/ 	.short	0x0008
        /*0076*/ 	.short	0x002c
        /*0078*/ 	.byte	0x00, 0xf0, 0x11, 0x00


	//----- nvinfo : EIATTR_KPARAM_INFO
	.align		4
.L_21:
        /*007c*/ 	.byte	0x04, 0x17
        /*007e*/ 	.short	(.L_23 - .L_22)
.L_22:
        /*0080*/ 	.word	0x00000000
        /*0084*/ 	.short	0x0007
        /*0086*/ 	.short	0x0028
        /*0088*/ 	.byte	0x00, 0xf0, 0x11, 0x00


	//----- nvinfo : EIATTR_KPARAM_INFO
	.align		4
.L_23:
        /*008c*/ 	.byte	0x04, 0x17
        /*008e*/ 	.short	(.L_25 - .L_24)
.L_24:
        /*0090*/ 	.word	0x00000000
        /*0094*/ 	.short	0x0006
        /*0096*/ 	.short	0x0024
        /*0098*/ 	.byte	0x00, 0xf0, 0x11, 0x00


	//----- nvinfo : EIATTR_KPARAM_INFO
	.align		4
.L_25:
        /*009c*/ 	.byte	0x04, 0x17
        /*009e*/ 	.short	(.L_27 - .L_26)
.L_26:
        /*00a0*/ 	.word	0x00000000
        /*00a4*/ 	.short	0x0005
        /*00a6*/ 	.short	0x0020
        /*00a8*/ 	.byte	0x00, 0xf0, 0x11, 0x00


	//----- nvinfo : EIATTR_KPARAM_INFO
	.align		4
.L_27:
        /*00ac*/ 	.byte	0x04, 0x17
        /*00ae*/ 	.short	(.L_29 - .L_28)
.L_28:
        /*00b0*/ 	.word	0x00000000
        /*00b4*/ 	.short	0x0004
        /*00b6*/ 	.short	0x001c
        /*00b8*/ 	.byte	0x00, 0xf0, 0x11, 0x00


	//----- nvinfo : EIATTR_KPARAM_INFO
	.align		4
.L_29:
        /*00bc*/ 	.byte	0x04, 0x17
        /*00be*/ 	.short	(.L_31 - .L_30)
.L_30:
        /*00c0*/ 	.word	0x00000000
        /*00c4*/ 	.short	0x0003
        /*00c6*/ 	.short	0x0018
        /*00c8*/ 	.byte	0x00, 0xf0, 0x11, 0x00


	//----- nvinfo : EIATTR_KPARAM_INFO
	.align		4
.L_31:
        /*00cc*/ 	.byte	0x04, 0x17
        /*00ce*/ 	.short	(.L_33 - .L_32)
.L_32:
        /*00d0*/ 	.word	0x00000000
        /*00d4*/ 	.short	0x0002
        /*00d6*/ 	.short	0x0010
        /*00d8*/ 	.byte	0x00, 0xf4, 0x21, 0x00


	//----- nvinfo : EIATTR_KPARAM_INFO
	.align		4
.L_33:
        /*00dc*/ 	.byte	0x04, 0x17
        /*00de*/ 	.short	(.L_35 - .L_34)
.L_34:
        /*00e0*/ 	.word	0x00000000
        /*00e4*/ 	.short	0x0001
        /*00e6*/ 	.short	0x0008
        /*00e8*/ 	.byte	0x00, 0xf4, 0x21, 0x00


	//----- nvinfo : EIATTR_KPARAM_INFO
	.align		4
.L_35:
        /*00ec*/ 	.byte	0x04, 0x17
        /*00ee*/ 	.short	(.L_37 - .L_36)
.L_36:
        /*00f0*/ 	.word	0x00000000
        /*00f4*/ 	.short	0x0000
        /*00f6*/ 	.short	0x0000
        /*00f8*/ 	.byte	0x00, 0xf4, 0x21, 0x00


	//----- nvinfo : EIATTR_MAXREG_COUNT
	.align		4
.L_37:
        /*00fc*/ 	.byte	0x03, 0x1b
        /*00fe*/ 	.short	0x00ff


	//----- nvinfo : EIATTR_NUM_BARRIERS
	.align		4
        /*0100*/ 	.byte	0x02, 0x4c
        /*0102*/ 	.byte	0x01
	.zero		1


	//----- nvinfo : EIATTR_ANNOTATIONS
	.align		4
        /*0104*/ 	.byte	0x04, 0x55
        /*0106*/ 	.short	(.L_39 - .L_38)


	//   ....[0]....
.L_38:
        /*0108*/ 	.word	0x00000001
        /*010c*/ 	.byte	0x20, 0x06, 0x00, 0x00, 0x01, 0x00, 0x00, 0x00, 0xd0, 0x09, 0x00, 0x00, 0x01, 0x00, 0x00, 0x00
        /* <DEDUP_REMOVED lines=552> */
        /*239c*/ 	.byte	0x70, 0x81, 0x01, 0x00


	//----- nvinfo : EIATTR_MERCURY_ISA_VERSION
	.align		4
.L_39:
        /*23a0*/ 	.byte	0x03, 0x5f
        /*23a2*/ 	.short	0x0000


	//----- nvinfo : EIATTR_EXIT_INSTR_OFFSETS
	.align		4
        /*23a4*/ 	.byte	0x04, 0x1c
        /*23a6*/ 	.short	(.L_41 - .L_40)


	//   ....[0]....
.L_40:
        /*23a8*/ 	.word	0x0001a0b0


	//   ....[1]....
        /*23ac*/ 	.word	0x0001a0d0


	//----- nvinfo : EIATTR_REQNTID
	.align		4
.L_41:
        /*23b0*/ 	.byte	0x04, 0x10
        /*23b2*/ 	.short	(.L_43 - .L_42)
.L_42:
        /*23b4*/ 	.word	0x00000080
        /*23b8*/ 	.word	0x00000001
        /*23bc*/ 	.word	0x00000001
.L_43:


//--------------------- .nv.callgraph             --------------------------
	.section	.nv.callgraph,"",@"SHT_CUDA_CALLGRAPH"
	.align	4
	.sectionentsize	8
	.align		4
        /*0000*/ 	.word	0x00000000
	.align		4
        /*0004*/ 	.word	0xffffffff
	.align		4
        /*0008*/ 	.word	0x00000000
	.align		4
        /*000c*/ 	.word	0xfffffffe
	.align		4
        /*0010*/ 	.word	0x00000000
	.align		4
        /*0014*/ 	.word	0xfffffffd
	.align		4
        /*0018*/ 	.word	0x00000000
	.align		4
        /*001c*/ 	.word	0xfffffffc


//--------------------- .nv.rel.action            --------------------------
	.section	.nv.rel.action,"",@"SHT_CUDA_RELOCINFO"
	.align	8
	.sectionentsize	8
        /*0000*/ 	.byte	0x73, 0x00, 0x00, 0x00, 0x00, 0x00, 0x00, 0x00, 0x00, 0x00, 0x00, 0x11, 0x25, 0x00, 0x05, 0x36


//--------------------- .nv.constant0.matmul_kernel --------------------------
	.section	.nv.constant0.matmul_kernel,"a",@progbits
	.sectionflags	@""
	.align	4
.nv.constant0.matmul_kernel:
	.zero		432


//--------------------- .text.matmul_kernel       --------------------------
	.section	.text.matmul_kernel,"ax",@progbits
	.sectioninfo	@"SHI_REGISTERS=255"
	.align	128
        .global         matmul_kernel
        .type           matmul_kernel,@function
        .size           matmul_kernel,(.L_x_3 - matmul_kernel)
        .other          matmul_kernel,@"STO_CUDA_ENTRY STV_DEFAULT"
matmul_kernel:
.text.matmul_kernel:
[----:B------:R-:W-:Y:S02]  /*0000*/  IMAD.MOV.U32 R1, RZ, RZ, c[0x0][0x28] ;  /* 0x00000a00ff017624 */ /* 0x000fe400078e00ff */
[----:B------:R-:W-:Y:S01]  /*0010*/  IMAD.MOV.U32 R0, RZ, RZ, c[0x0][0x17c] ;  /* 0x00005f00ff007624 */ /* 0x000fe200078e00ff */
[----:B------:R-:W1:Y:S01]  /*0020*/  S2R R5, SR_CTAID.X ;  /* 0x0000000000057919 */ /* 0x000e620000002500 */
[----:B------:R-:W-:Y:S01]  /*0030*/  IMAD.MOV.U32 R54, RZ, RZ, c[0x0][0x188] ;  /* 0x00006200ff367624 */ /* 0x000fe200078e00ff */
[----:B------:R-:W-:Y:S01]  /*0040*/  IADD3 R1, R1, -0x790, RZ ;  /* 0xfffff87001017810 */ /* 0x000fe20007ffe0ff */
[----:B------:R-:W-:Y:S01]  /*0050*/  ULDC.64 UR10, c[0x0][0x118] ;  /* 0x00004600000a7ab9 */ /* 0x000fe20000000a00 */
[----:B------:R-:W-:Y:S01]  /*0060*/  IADD3 R0, R0, 0x7f, RZ ;  /* 0x0000007f00007810 */ /* 0x000fe20007ffe0ff */
[----:B------:R-:W2:Y:S01]  /*0070*/  S2R R14, SR_TID.X ;  /* 0x00000000000e7919 */ /* 0x000ea20000002100 */
[----:B------:R-:W-:Y:S01]  /*0080*/  IABS R247, c[0x0][0x17c] ;  /* 0x00005f0000f77a13 */ /* 0x000fe20000000000 */
[----:B------:R-:W-:Y:S01]  /*0090*/  IMAD.MOV.U32 R248, RZ, RZ, RZ ;  /* 0x000000fffff87224 */ /* 0x000fe200078e00ff */
[----:B------:R-:W-:-:S04]  /*00a0*/  SHF.R.S32.HI R3, RZ, 0x1f, R0 ;  /* 0x0000001fff037819 */ /* 0x000fc80000011400 */
[----:B------:R-:W-:-:S04]  /*00b0*/  LEA.HI R3, R3, R0, RZ, 0x7 ;  /* 0x0000000003037211 */ /* 0x000fc800078f38ff */
[----:B------:R-:W-:-:S05]  /*00c0*/  SHF.R.S32.HI R3, RZ, 0x7, R3 ;  /* 0x00000007ff037819 */ /* 0x000fca0000011403 */
[----:B------:R-:W-:Y:S01]  /*00d0*/  IMAD.SHL.U32 R4, R3, 0x8, RZ ;  /* 0x0000000803047824 */ /* 0x000fe200078e00ff */
[----:B-1----:R-:W-:-:S04]  /*00e0*/  IABS R8, R5 ;  /* 0x0000000500087213 */ /* 0x002fc80000000000 */
[-C--:B------:R-:W-:Y:S02]  /*00f0*/  IABS R7, R4.reuse ;  /* 0x0000000400077213 */ /* 0x080fe40000000000 */
[----:B------:R-:W-:Y:S02]  /*0100*/  IABS R10, R4 ;  /* 0x00000004000a7213 */ /* 0x000fe40000000000 */
[----:B------:R-:W1:Y:S08]  /*0110*/  I2F.RP R0, R7 ;  /* 0x0000000700007306 */ /* 0x000e700000209400 */
[----:B-1----:R-:W1:Y:S02]  /*0120*/  MUFU.RCP R0, R0 ;  /* 0x0000000000007308 */ /* 0x002e640000001000 */
[----:B-1----:R-:W-:Y:S01]  /*0130*/  IADD3 R2, R0, 0xffffffe, RZ ;  /* 0x0ffffffe00027810 */ /* 0x002fe20007ffe0ff */
[----:B------:R-:W-:-:S05]  /*0140*/  IMAD.MOV R0, RZ, RZ, -R10 ;  /* 0x000000ffff007224 */ /* 0x000fca00078e0a0a */
[----:B------:R1:W3:Y:S02]  /*0150*/  F2I.FTZ.U32.TRUNC.NTZ R3, R2 ;  /* 0x0000000200037305 */ /* 0x0002e4000021f000 */
[----:B-1----:R-:W-:Y:S02]  /*0160*/  IMAD.MOV.U32 R2, RZ, RZ, RZ ;  /* 0x000000ffff027224 */ /* 0x002fe400078e00ff */
[----:B---3--:R-:W-:-:S04]  /*0170*/  IMAD.MOV R6, RZ, RZ, -R3 ;  /* 0x000000ffff067224 */ /* 0x008fc800078e0a03 */
[----:B------:R-:W-:Y:S02]  /*0180*/  IMAD R9, R6, R7, RZ ;  /* 0x0000000706097224 */ /* 0x000fe400078e02ff */
[----:B------:R-:W-:Y:S02]  /*0190*/  IMAD.MOV.U32 R6, RZ, RZ, R8 ;  /* 0x000000ffff067224 */ /* 0x000fe400078e0008 */
[----:B------:R-:W-:-:S06]  /*01a0*/  IMAD.HI.U32 R3, R3, R9, R2 ;  /* 0x0000000903037227 */ /* 0x000fcc00078e0002 */
[----:B------:R-:W-:-:S04]  /*01b0*/  IMAD.HI.U32 R3, R3, R6, RZ ;  /* 0x0000000603037227 */ /* 0x000fc800078e00ff */
[----:B------:R-:W-:-:S05]  /*01c0*/  IMAD R0, R3, R0, R6 ;  /* 0x0000000003007224 */ /* 0x000fca00078e0206 */
[----:B------:R-:W-:-:S13]  /*01d0*/  ISETP.GT.U32.AND P1, PT, R7, R0, PT ;  /* 0x000000000700720c */ /* 0x000fda0003f24070 */
[----:B------:R-:W-:Y:S01]  /*01e0*/  @!P1 IMAD.IADD R0, R0, 0x1, -R7 ;  /* 0x0000000100009824 */ /* 0x000fe200078e0a07 */
[----:B------:R-:W-:Y:S02]  /*01f0*/  @!P1 IADD3 R3, R3, 0x1, RZ ;  /* 0x0000000103039810 */ /* 0x000fe40007ffe0ff */
[----:B------:R-:W-:Y:S02]  /*0200*/  ISETP.NE.AND P1, PT, R4, RZ, PT ;  /* 0x000000ff0400720c */ /* 0x000fe40003f25270 */
[----:B------:R-:W-:Y:S02]  /*0210*/  ISETP.GE.U32.AND P0, PT, R0, R7, PT ;  /* 0x000000070000720c */ /* 0x000fe40003f06070 */
[----:B------:R-:W-:-:S04]  /*0220*/  LOP3.LUT R0, R5, R4, RZ, 0x3c, !PT ;  /* 0x0000000405007212 */ /* 0x000fc800078e3cff */
[----:B------:R-:W-:Y:S01]  /*0230*/  ISETP.GE.AND P2, PT, R0, RZ, PT ;  /* 0x000000ff0000720c */ /* 0x000fe20003f46270 */
[----:B------:R-:W-:-:S05]  /*0240*/  IMAD.MOV.U32 R0, RZ, RZ, c[0x0][0x178] ;  /* 0x00005e00ff007624 */ /* 0x000fca00078e00ff */
[----:B------:R-:W-:Y:S02]  /*0250*/  IADD3 R0, R0, 0x3f, RZ ;  /* 0x0000003f00007810 */ /* 0x000fe40007ffe0ff */
[----:B------:R-:W-:-:S05]  /*0260*/  @P0 IADD3 R3, R3, 0x1, RZ ;  /* 0x0000000103030810 */ /* 0x000fca0007ffe0ff */
[----:B------:R-:W-:Y:S01]  /*0270*/  IMAD.MOV.U32 R2, RZ, RZ, R3 ;  /* 0x000000ffff027224 */ /* 0x000fe200078e0003 */
[----:B------:R-:W-:-:S03]  /*0280*/  SHF.R.S32.HI R3, RZ, 0x1f, R0 ;  /* 0x0000001fff037819 */ /* 0x000fc60000011400 */
[----:B------:R-:W-:Y:S01]  /*0290*/  @!P2 IMAD.MOV R2, RZ, RZ, -R2 ;  /* 0x000000ffff02a224 */ /* 0x000fe200078e0a02 */
[----:B------:R-:W-:Y:S02]  /*02a0*/  @!P1 LOP3.LUT R2, RZ, R4, RZ, 0x33, !PT ;  /* 0x00000004ff029212 */ /* 0x000fe400078e33ff */
[----:B------:R-:W-:-:S03]  /*02b0*/  LEA.HI R3, R3, R0, RZ, 0x6 ;  /* 0x0000000003037211 */ /* 0x000fc600078f30ff */
[----:B------:R-:W-:Y:S02]  /*02c0*/  IMAD.SHL.U32 R6, R2, 0x8, RZ ;  /* 0x0000000802067824 */ /* 0x000fe400078e00ff */
[----:B------:R-:W-:-:S03]  /*02d0*/  IMAD.MOV R2, RZ, RZ, -R2 ;  /* 0x000000ffff027224 */ /* 0x000fc600078e0a02 */
[----:B------:R-:W-:Y:S01]  /*02e0*/  LEA.HI.SX32 R3, R3, -R6, 0x1a ;  /* 0x8000000603037211 */ /* 0x000fe200078fd2ff */
[----:B------:R-:W-:-:S03]  /*02f0*/  IMAD R8, R4, R2, R5 ;  /* 0x0000000204087224 */ /* 0x000fc600078e0205 */
[----:B------:R-:W-:Y:S02]  /*0300*/  IMNMX R11, R3, 0x8, PT ;  /* 0x00000008030b7817 */ /* 0x000fe40003800200 */
[----:B------:R-:W-:Y:S02]  /*0310*/  IABS R4, R8 ;  /* 0x0000000800047213 */ /* 0x000fe40000000000 */
[----:B------:R-:W-:-:S04]  /*0320*/  IABS R7, R11 ;  /* 0x0000000b00077213 */ /* 0x000fc80000000000 */
[----:B------:R-:W1:Y:S08]  /*0330*/  I2F.RP R0, R7 ;  /* 0x0000000700007306 */ /* 0x000e700000209400 */
[----:B-1----:R-:W1:Y:S02]  /*0340*/  MUFU.RCP R0, R0 ;  /* 0x0000000000007308 */ /* 0x002e640000001000 */
[----:B-1----:R-:W-:-:S06]  /*0350*/  IADD3 R3, R0, 0xffffffe, RZ ;  /* 0x0ffffffe00037810 */ /* 0x002fcc0007ffe0ff */
[----:B------:R-:W1:Y:S02]  /*0360*/  F2I.FTZ.U32.TRUNC.NTZ R3, R3 ;  /* 0x0000000300037305 */ /* 0x000e64000021f000 */
[----:B-1----:R-:W-:-:S04]  /*0370*/  IMAD.MOV R9, RZ, RZ, -R3 ;  /* 0x000000ffff097224 */ /* 0x002fc800078e0a03 */
[----:B------:R-:W-:Y:S01]  /*0380*/  IMAD.MOV.U32 R2, RZ, RZ, R9 ;  /* 0x000000ffff027224 */ /* 0x000fe200078e0009 */
[----:B------:R-:W-:-:S03]  /*0390*/  IABS R9, R11 ;  /* 0x0000000b00097213 */ /* 0x000fc60000000000 */
[----:B------:R-:W-:Y:S02]  /*03a0*/  IMAD R5, R2, R7, RZ ;  /* 0x0000000702057224 */ /* 0x000fe400078e02ff */
[----:B------:R-:W-:Y:S02]  /*03b0*/  IMAD.MOV.U32 R2, RZ, RZ, RZ ;  /* 0x000000ffff027224 */ /* 0x000fe400078e00ff */
[----:B------:R-:W-:Y:S01]  /*03c0*/  IMAD.MOV R0, RZ, RZ, -R9 ;  /* 0x000000ffff007224 */ /* 0x000fe200078e0a09 */
[----:B------:R-:W-:Y:S01]  /*03d0*/  IABS R9, c[0x0][0x178] ;  /* 0x00005e0000097a13 */ /* 0x000fe20000000000 */
[----:B------:R-:W-:-:S06]  /*03e0*/  IMAD.HI.U32 R2, R3, R5, R2 ;  /* 0x0000000503027227 */ /* 0x000fcc00078e0002 */
[----:B------:R-:W-:Y:S02]  /*03f0*/  IMAD.HI.U32 R3, R2, R4, RZ ;  /* 0x0000000402037227 */ /* 0x000fe400078e00ff */
[----:B------:R-:W1:Y:S02]  /*0400*/  I2F.RP R2, R9 ;  /* 0x0000000900027306 */ /* 0x000e640000209400 */
[----:B------:R-:W-:-:S05]  /*0410*/  IMAD R0, R3, R0, R4 ;  /* 0x0000000003007224 */ /* 0x000fca00078e0204 */
[----:B------:R-:W-:Y:S01]  /*0420*/  ISETP.GT.U32.AND P1, PT, R7, R0, PT ;  /* 0x000000000700720c */ /* 0x000fe20003f24070 */
[----:B-1----:R-:W1:-:S12]  /*0430*/  MUFU.RCP R2, R2 ;  /* 0x0000000200027308 */ /* 0x002e580000001000 */
[----:B------:R-:W-:Y:S01]  /*0440*/  @!P1 IMAD.IADD R0, R0, 0x1, -R7 ;  /* 0x0000000100009824 */ /* 0x000fe200078e0a07 */
[----:B------:R-:W-:Y:S02]  /*0450*/  @!P1 IADD3 R3, R3, 0x1, RZ ;  /* 0x0000000103039810 */ /* 0x000fe40007ffe0ff */
[----:B------:R-:W-:Y:S02]  /*0460*/  ISETP.NE.AND P1, PT, R11, RZ, PT ;  /* 0x000000ff0b00720c */ /* 0x000fe40003f25270 */
[----:B------:R-:W-:Y:S02]  /*0470*/  ISETP.GE.U32.AND P0, PT, R0, R7, PT ;  /* 0x000000070000720c */ /* 0x000fe40003f06070 */
[----:B------:R-:W-:Y:S02]  /*0480*/  LOP3.LUT R0, R8, R11, RZ, 0x3c, !PT ;  /* 0x0000000b08007212 */ /* 0x000fe400078e3cff */
[----:B--2---:R-:W-:Y:S02]  /*0490*/  LOP3.LUT R7, R14, 0x3f, RZ, 0xc0, !PT ;  /* 0x0000003f0e077812 */ /* 0x004fe400078ec0ff */
[----:B------:R-:W-:-:S02]  /*04a0*/  ISETP.GE.AND P2, PT, R0, RZ, PT ;  /* 0x000000ff0000720c */ /* 0x000fc40003f46270 */
[----:B-1----:R-:W-:-:S04]  /*04b0*/  IADD3 R4, R2, 0xffffffe, RZ ;  /* 0x0ffffffe02047810 */ /* 0x002fc80007ffe0ff */
[----:B------:R1:W2:Y:S01]  /*04c0*/  F2I.FTZ.U32.TRUNC.NTZ R5, R4 ;  /* 0x0000000400057305 */ /* 0x0002a2000021f000 */
[----:B------:R-:W-:-:S06]  /*04d0*/  @P0 IADD3 R3, R3, 0x1, RZ ;  /* 0x0000000103030810 */ /* 0x000fcc0007ffe0ff */
[----:B------:R-:W-:Y:S01]  /*04e0*/  @!P2 IMAD.MOV R3, RZ, RZ, -R3 ;  /* 0x000000ffff03a224 */ /* 0x000fe200078e0a03 */
[----:B------:R-:W-:Y:S01]  /*04f0*/  @!P1 LOP3.LUT R3, RZ, R11, RZ, 0x33, !PT ;  /* 0x0000000bff039212 */ /* 0x000fe200078e33ff */
[----:B-1----:R-:W-:Y:S01]  /*0500*/  IMAD.MOV.U32 R4, RZ, RZ, RZ ;  /* 0x000000ffff047224 */ /* 0x002fe200078e00ff */
[----:B------:R-:W-:-:S03]  /*0510*/  ISETP.NE.AND P1, PT, RZ, c[0x0][0x178], PT ;  /* 0x00005e00ff007a0c */ /* 0x000fc60003f25270 */
[----:B------:R-:W-:Y:S02]  /*0520*/  IMAD.MOV R0, RZ, RZ, -R3 ;  /* 0x000000ffff007224 */ /* 0x000fe400078e0a03 */
[----:B------:R-:W-:Y:S02]  /*0530*/  IMAD.SHL.U32 R3, R3, 0x80, RZ ;  /* 0x0000008003037824 */ /* 0x000fe400078e00ff */
[----:B------:R-:W-:Y:S02]  /*0540*/  IMAD R0, R11, R0, R8 ;  /* 0x000000000b007224 */ /* 0x000fe400078e0208 */
[----:B--2---:R-:W-:Y:S01]  /*0550*/  IMAD.MOV R2, RZ, RZ, -R5 ;  /* 0x000000ffff027224 */ /* 0x004fe200078e0a05 */
[C---:B------:R-:W-:Y:S01]  /*0560*/  IADD3 R62, R3.reuse, 0x2c, RZ ;  /* 0x0000002c033e7810 */ /* 0x040fe20007ffe0ff */
[----:B------:R-:W-:Y:S01]  /*0570*/  IMAD.IADD R0, R6, 0x1, R0 ;  /* 0x0000000106007824 */ /* 0x000fe200078e0200 */
[C---:B------:R-:W-:Y:S01]  /*0580*/  IADD3 R224, R3.reuse, 0x40, RZ ;  /* 0x0000004003e07810 */ /* 0x040fe20007ffe0ff */
[----:B------:R-:W-:Y:S01]  /*0590*/  IMAD R11, R2, R9, RZ ;  /* 0x00000009020b7224 */ /* 0x000fe200078e02ff */
[----:B------:R-:W-:Y:S01]  /*05a0*/  SHF.R.S32.HI R2, RZ, 0x6, R14 ;  /* 0x00000006ff027819 */ /* 0x000fe2000001140e */
[----:B------:R-:W-:Y:S01]  /*05b0*/  IMAD R12, R0, 0x40, R7 ;  /* 0x00000040000c7824 */ /* 0x000fe200078e0207 */
[----:B------:R-:W-:Y:S01]  /*05c0*/  IADD3 R67, R3, 0x54, RZ ;  /* 0x0000005403437810 */ /* 0x000fe20007ffe0ff */
[----:B------:R-:W-:Y:S01]  /*05d0*/  IMAD.HI.U32 R4, R5, R11, R4 ;  /* 0x0000000b05047227 */ /* 0x000fe200078e0004 */
[----:B------:R-:W-:-:S02]  /*05e0*/  SGXT R2, R2, 0x1 ;  /* 0x000000010202781a */ /* 0x000fc40000000200 */
[----:B------:R-:W-:Y:S01]  /*05f0*/  IABS R0, R12 ;  /* 0x0000000c00007213 */ /* 0x000fe20000000000 */
[----:B------:R-:W-:Y:S01]  /*0600*/  IMAD.SHL.U32 R7, R7, 0x4, RZ ;  /* 0x0000000407077824 */ /* 0x000fe200078e00ff */
[----:B------:R-:W-:Y:S01]  /*0610*/  ISETP.GE.AND P3, PT, R12, RZ, PT ;  /* 0x000000ff0c00720c */ /* 0x000fe20003f66270 */
[----:B------:R1:W-:Y:S01]  /*0620*/  STL [R1+0x458], R12 ;  /* 0x0004580c01007387 */ /* 0x0003e20000100800 */
[----:B------:R-:W-:Y:S01]  /*0630*/  IADD3 R70, R3, 0x6c, RZ ;  /* 0x0000006c03467810 */ /* 0x000fe20007ffe0ff */
[----:B------:R-:W-:Y:S01]  /*0640*/  IMAD.HI.U32 R4, R4, R0, RZ ;  /* 0x0000000004047227 */ /* 0x000fe200078e00ff */
[----:B------:R-:W-:Y:S02]  /*0650*/  LOP3.LUT R2, R7, 0x120, R2, 0x78, !PT ;  /* 0x0000012007027812 */ /* 0x000fe400078e7802 */
[C---:B------:R-:W-:Y:S01]  /*0660*/  IADD3 R85, R3.reuse, 0x6d, RZ ;  /* 0x0000006d03557810 */ /* 0x040fe20007ffe0ff */
[----:B------:R-:W-:Y:S01]  /*0670*/  IMAD.MOV R4, RZ, RZ, -R4 ;  /* 0x000000ffff047224 */ /* 0x000fe200078e0a04 */
[----:B------:R-:W-:-:S03]  /*0680*/  IADD3 R100, R3, 0x6e, RZ ;  /* 0x0000006e03647810 */ /* 0x000fc60007ffe0ff */
[----:B------:R-:W-:Y:S02]  /*0690*/  IMAD R4, R9, R4, R0 ;  /* 0x0000000409047224 */ /* 0x000fe400078e0200 */
[----:B------:R-:W-:-:S03]  /*06a0*/  IMAD.MOV.U32 R0, RZ, RZ, 0x7f ;  /* 0x0000007fff007424 */ /* 0x000fc600078e00ff */
[----:B------:R-:W-:Y:S02]  /*06b0*/  ISETP.GT.U32.AND P0, PT, R9, R4, PT ;  /* 0x000000040900720c */ /* 0x000fe40003f04070 */
[----:B------:R-:W-:Y:S02]  /*06c0*/  IADD3 R13, R0, c[0x0][0x180], RZ ;  /* 0x00006000000d7a10 */ /* 0x000fe40007ffe0ff */
[----:B------:R-:W-:-:S04]  /*06d0*/  SHF.R.U32.HI R0, RZ, 0x6, R14 ;  /* 0x00000006ff007819 */ /* 0x000fc8000001160e */
[----:B------:R-:W-:-:S04]  /*06e0*/  SGXT.U32 R0, R0, 0x1 ;  /* 0x000000010000781a */ /* 0x000fc80000000000 */
[----:B------:R-:W-:Y:S01]  /*06f0*/  LOP3.LUT R5, R0, 0x4, RZ, 0xfc, !PT ;  /* 0x0000000400057812 */ /* 0x000fe200078efcff */
[----:B------:R-:W-:Y:S01]  /*0700*/  @!P0 IMAD.IADD R4, R4, 0x1, -R9 ;  /* 0x0000000104048824 */ /* 0x000fe200078e0a09 */
[----:B------:R-:W-:Y:S02]  /*0710*/  ISETP.GT.AND P0, PT, R13, 0x7f, PT ;  /* 0x0000007f0d00780c */ /* 0x000fe40003f04270 */
[C---:B------:R-:W-:Y:S02]  /*0720*/  ISETP.GE.AND P4, PT, R0.reuse, c[0x0][0x180], PT ;  /* 0x0000600000007a0c */ /* 0x040fe40003f86270 */
[----:B------:R-:W-:Y:S02]  /*0730*/  ISETP.GT.U32.AND P2, PT, R9, R4, PT ;  /* 0x000000040900720c */ /* 0x000fe40003f44070 */
[----:B------:R-:W-:Y:S02]  /*0740*/  SEL R6, RZ, 0x4, !P0 ;  /* 0x00000004ff067807 */ /* 0x000fe40004000000 */
[----:B------:R-:W-:-:S02]  /*0750*/  LOP3.LUT R8, R0, 0x8, RZ, 0xfc, !PT ;  /* 0x0000000800087812 */ /* 0x000fc400078efcff */
[----:B------:R-:W-:Y:S02]  /*0760*/  ISETP.GE.AND P0, PT, R5, c[0x0][0x180], PT ;  /* 0x0000600005007a0c */ /* 0x000fe40003f06270 */
[----:B------:R-:W-:Y:S02]  /*0770*/  SEL R5, R6, RZ, !P4 ;  /* 0x000000ff06057207 */ /* 0x000fe40006000000 */
[----:B------:R-:W-:Y:S02]  /*0780*/  ISETP.GE.AND P4, PT, R8, c[0x0][0x180], PT ;  /* 0x0000600008007a0c */ /* 0x000fe40003f86270 */
[----:B------:R-:W-:Y:S01]  /*0790*/  SEL R7, R6, RZ, !P0 ;  /* 0x000000ff06077207 */ /* 0x000fe20004000000 */
[----:B------:R-:W-:Y:S01]  /*07a0*/  @!P2 IMAD.IADD R4, R4, 0x1, -R9 ;  /* 0x000000010404a824 */ /* 0x000fe200078e0a09 */
[----:B------:R-:W-:Y:S02]  /*07b0*/  LOP3.LUT R8, R0, 0xc, RZ, 0xfc, !PT ;  /* 0x0000000c00087812 */ /* 0x000fe400078efcff */
[----:B------:R-:W-:Y:S01]  /*07c0*/  ISETP.NE.U32.AND P2, PT, R5, RZ, PT ;  /* 0x000000ff0500720c */ /* 0x000fe20003f45070 */
[----:B------:R-:W-:Y:S01]  /*07d0*/  @!P3 IMAD.MOV R4, RZ, RZ, -R4 ;  /* 0x000000ffff04b224 */ /* 0x000fe200078e0a04 */
[----:B------:R-:W-:-:S02]  /*07e0*/  SEL R5, R6, RZ, !P4 ;  /* 0x000000ff06057207 */ /* 0x000fc40006000000 */
[----:B------:R-:W-:Y:S02]  /*07f0*/  @!P1 LOP3.LUT R4, RZ, c[0x0][0x178], RZ, 0x33, !PT ;  /* 0x00005e00ff049a12 */ /* 0x000fe400078e33ff */
[----:B------:R-:W-:Y:S01]  /*0800*/  ISETP.NE.U32.AND P4, PT, R7, RZ, PT ;  /* 0x000000ff0700720c */ /* 0x000fe20003f85070 */
[----:B------:R-:W-:Y:S01]  /*0810*/  IMAD R7, R0, c[0x0][0x188], RZ ;  /* 0x0000620000077a24 */ /* 0x000fe200078e02ff */
[----:B------:R-:W-:Y:S01]  /*0820*/  ISETP.GE.AND P3, PT, R8, c[0x0][0x180], PT ;  /* 0x0000600008007a0c */ /* 0x000fe20003f66270 */
[----:B------:R-:W-:Y:S01]  /*0830*/  IMAD R4, R4, c[0x0][0x184], RZ ;  /* 0x0000610004047a24 */ /* 0x000fe200078e02ff */
[----:B------:R-:W-:Y:S01]  /*0840*/  ISETP.NE.U32.AND P0, PT, R5, RZ, PT ;  /* 0x000000ff0500720c */ /* 0x000fe20003f05070 */
[----:B------:R-:W-:Y:S01]  /*0850*/  IMAD R10, R54, 0x2, R7 ;  /* 0x00000002360a7824 */ /* 0x000fe200078e0207 */
[----:B------:R-:W-:Y:S02]  /*0860*/  SEL R5, R6, RZ, !P3 ;  /* 0x000000ff06057207 */ /* 0x000fe40005800000 */
[----:B------:R-:W-:Y:S01]  /*0870*/  LOP3.LUT R9, R0, 0x10, RZ, 0xfc, !PT ;  /* 0x0000001000097812 */ /* 0x000fe200078efcff */
[----:B------:R-:W-:Y:S01]  /*0880*/  IMAD R11, R54, 0x2, R10 ;  /* 0x00000002360b7824 */ /* 0x000fe200078e020a */
[----:B------:R-:W-:-:S02]  /*0890*/  ISETP.NE.U32.AND P5, PT, R5, RZ, PT ;  /* 0x000000ff0500720c */ /* 0x000fc40003fa5070 */
[----:B------:R-:W-:Y:S01]  /*08a0*/  LOP3.LUT R8, R0, 0x14, RZ, 0xfc, !PT ;  /* 0x0000001400087812 */ /* 0x000fe200078efcff */
[----:B------:R-:W-:Y:S01]  /*08b0*/  IMAD R18, R54, 0x2, R11 ;  /* 0x0000000236127824 */ /* 0x000fe200078e020b */
[----:B------:R-:W-:Y:S02]  /*08c0*/  ISETP.GE.AND P1, PT, R9, c[0x0][0x180], PT ;  /* 0x0000600009007a0c */ /* 0x000fe40003f26270 */
[----:B------:R-:W-:Y:S01]  /*08d0*/  LEA R5, P6, R4, c[0x0][0x160], 0x2 ;  /* 0x0000580004057a11 */ /* 0x000fe200078c10ff */
[----:B------:R-:W-:Y:S01]  /*08e0*/  IMAD R13, R54, 0x2, R18 ;  /* 0x00000002360d7824 */ /* 0x000fe200078e0212 */
[----:B------:R-:W-:Y:S02]  /*08f0*/  ISETP.GE.AND P3, PT, R8, c[0x0][0x180], PT ;  /* 0x0000600008007a0c */ /* 0x000fe40003f66270 */
[----:B------:R-:W-:Y:S01]  /*0900*/  SEL R9, R6, RZ, !P1 ;  /* 0x000000ff06097207 */ /* 0x000fe20004800000 */
[----:B------:R-:W-:Y:S01]  /*0910*/  IMAD R19, R54, 0x2, R13 ;  /* 0x0000000236137824 */ /* 0x000fe200078e020d */
[----:B------:R-:W-:-:S02]  /*0920*/  LEA.HI.X.SX32 R4, R4, c[0x0][0x164], 0x2, P6 ;  /* 0x0000590004047a11 */ /* 0x000fc400030f16ff */
[-C--:B------:R-:W-:Y:S02]  /*0930*/  LEA R8, P6, R7, R5.reuse, 0x2 ;  /* 0x0000000507087211 */ /* 0x080fe400078c10ff */
[----:B------:R-:W-:Y:S02]  /*0940*/  ISETP.NE.U32.AND P1, PT, R9, RZ, PT ;  /* 0x000000ff0900720c */ /* 0x000fe40003f25070 */
[-C--:B------:R-:W-:Y:S01]  /*0950*/  LEA.HI.X.SX32 R9, R7, R4.reuse, 0x2, P6 ;  /* 0x0000000407097211 */ /* 0x080fe200030f16ff */
[----:B------:R-:W-:Y:S01]  /*0960*/  IMAD R7, R54, 0x2, R19 ;  /* 0x0000000236077824 */ /* 0x000fe200078e0213 */
[----:B------:R-:W-:Y:S02]  /*0970*/  LOP3.LUT R17, R0, 0x18, RZ, 0xfc, !PT ;  /* 0x0000001800117812 */ /* 0x000fe400078efcff */
[----:B------:R-:W-:Y:S01]  /*0980*/  LEA R14, P6, R11, R5, 0x2 ;  /* 0x000000050b0e7211 */ /* 0x000fe200078c10ff */
[----:B------:R2:W-:Y:S01]  /*0990*/  LDGSTS.E [R2+0x10000], [R8.64], P2 ;  /* 0x1000000008027fae */ /* 0x0005e2000912184a */
[----:B------:R-:W-:Y:S01]  /*09a0*/  ISETP.GE.AND P2, PT, R17, c[0x0][0x180], PT ;  /* 0x0000600011007a0c */ /* 0x000fe20003f46270 */
[----:B------:R-:W-:Y:S01]  /*09b0*/  IMAD R40, R54, 0x2, R7 ;  /* 0x0000000236287824 */ /* 0x000fe200078e0207 */
[----:B-1----:R-:W-:Y:S01]  /*09c0*/  SEL R12, R6, RZ, !P3 ;  /* 0x000000ff060c7207 */ /* 0x002fe20005800000 */
[----:B------:R2:W-:Y:S01]  /*09d0*/  STL.64 [R1+0x560], R8 ;  /* 0x0005600801007387 */ /* 0x0005e20000100a00 */
[----:B------:R-:W-:-:S02]  /*09e0*/  LEA.HI.X.SX32 R15, R11, R4, 0x2, P6 ;  /* 0x000000040b0f7211 */ /* 0x000fc400030f16ff */
[----:B------:R-:W-:Y:S02]  /*09f0*/  SEL R11, R6, RZ, !P2 ;  /* 0x000000ff060b7207 */ /* 0x000fe40005000000 */
[----:B------:R-:W-:Y:S01]  /*0a00*/  ISETP.NE.U32.AND P3, PT, R12, RZ, PT ;  /* 0x000000ff0c00720c */ /* 0x000fe20003f65070 */
[----:B------:R1:W-:Y:S01]  /*0a10*/  LDGSTS.E [R2+0x10400], [R14.64], P4 ;  /* 0x104000000e027fae */ /* 0x0003e2000a12184a */
[----:B------:R-:W-:Y:S02]  /*0a20*/  LEA R12, P6, R13, R5, 0x2 ;  /* 0x000000050d0c7211 */ /* 0x000fe400078c10ff */
[----:B------:R-:W-:Y:S01]  /*0a30*/  LOP3.LUT R16, R0, 0x1c, RZ, 0xfc, !PT ;  /* 0x0000001c00107812 */ /* 0x000fe200078efcff */
[----:B------:R-:W-:Y:S01]  /*0a40*/  STL.64 [R1+0x568], R14 ;  /* 0x0005680e01007387 */ /* 0x000fe20000100a00 */
[----:B------:R-:W-:Y:S01]  /*0a50*/  ISETP.NE.U32.AND P2, PT, R11, RZ, PT ;  /* 0x000000ff0b00720c */ /* 0x000fe20003f45070 */
[----:B------:R-:W-:Y:S01]  /*0a60*/  IMAD R11, R54, 0x2, R40 ;  /* 0x00000002360b7824 */ /* 0x000fe200078e0228 */
[----:B------:R-:W-:-:S02]  /*0a70*/  LEA.HI.X.SX32 R13, R13, R4, 0x2, P6 ;  /* 0x000000040d0d7211 */ /* 0x000fc400030f16ff */
[----:B------:R-:W-:Y:S01]  /*0a80*/  ISETP.GE.AND P4, PT, R16, c[0x0][0x180], PT ;  /* 0x0000600010007a0c */ /* 0x000fe20003f86270 */
[----:B------:R-:W-:Y:S01]  /*0a90*/  IMAD R41, R54, 0x2, R11 ;  /* 0x0000000236297824 */ /* 0x000fe200078e020b */
[C---:B------:R-:W-:Y:S01]  /*0aa0*/  LEA R22, P6, R7.reuse, R5, 0x2 ;  /* 0x0000000507167211 */ /* 0x040fe200078c10ff */
[----:B------:R3:W-:Y:S01]  /*0ab0*/  LDGSTS.E [R2+0x10800], [R12.64], P0 ;  /* 0x108000000c027fae */ /* 0x0007e2000812184a */
[----:B--2---:R-:W-:Y:S02]  /*0ac0*/  LOP3.LUT R9, R0, 0x20, RZ, 0xfc, !PT ;  /* 0x0000002000097812 */ /* 0x004fe400078efcff */
[----:B------:R-:W-:Y:S01]  /*0ad0*/  SEL R16, R6, RZ, !P4 ;  /* 0x000000ff06107207 */ /* 0x000fe20006000000 */
[----:B------:R3:W-:Y:S01]  /*0ae0*/  STL.64 [R1+0x570], R12 ;  /* 0x0005700c01007387 */ /* 0x0007e20000100a00 */
[----:B------:R-:W-:Y:S01]  /*0af0*/  LEA.HI.X.SX32 R23, R7, R4, 0x2, P6 ;  /* 0x0000000407177211 */ /* 0x000fe200030f16ff */
[----:B------:R-:W-:Y:S01]  /*0b00*/  IMAD R7, R54, 0x2, R41 ;  /* 0x0000000236077824 */ /* 0x000fe200078e0229 */
[----:B------:R-:W-:-:S02]  /*0b10*/  ISETP.GE.AND P0, PT, R9, c[0x0][0x180], PT ;  /* 0x0000600009007a0c */ /* 0x000fc40003f06270 */
[----:B------:R-:W-:Y:S01]  /*0b20*/  ISETP.NE.U32.AND P4, PT, R16, RZ, PT ;  /* 0x000000ff1000720c */ /* 0x000fe20003f85070 */
[----:B------:R-:W-:Y:S01]  /*0b30*/  IMAD R42, R54, 0x2, R7 ;  /* 0x00000002362a7824 */ /* 0x000fe200078e0207 */
[----:B------:R-:W-:Y:S01]  /*0b40*/  SEL R16, R6, RZ, !P0 ;  /* 0x000000ff06107207 */ /* 0x000fe20004000000 */
[----:B------:R2:W-:Y:S01]  /*0b50*/  LDGSTS.E [R2+0x10c00], [R22.64], P5 ;  /* 0x10c0000016027fae */ /* 0x0005e2000a92184a */
[CC--:B------:R-:W-:Y:S02]  /*0b60*/  LEA R20, P6, R11.reuse, R5.reuse, 0x2 ;  /* 0x000000050b147211 */ /* 0x0c0fe400078c10ff */
[----:B------:R-:W-:Y:S01]  /*0b70*/  ISETP.NE.U32.AND P0, PT, R16, RZ, PT ;  /* 0x000000ff1000720c */ /* 0x000fe20003f05070 */
[C---:B------:R-:W-:Y:S01]  /*0b80*/  IMAD R16, R54.reuse, 0x2, R42 ;  /* 0x0000000236107824 */ /* 0x040fe200078e022a */
[-C--:B------:R-:W-:Y:S01]  /*0b90*/  LEA.HI.X.SX32 R21, R11, R4.reuse, 0x2, P6 ;  /* 0x000000040b157211 */ /* 0x080fe200030f16ff */
[----:B------:R-:W-:Y:S01]  /*0ba0*/  STL.64 [R1+0x578], R22 ;  /* 0x0005781601007387 */ /* 0x000fe20000100a00 */
[CC--:B------:R-:W-:Y:S01]  /*0bb0*/  LEA R110, P6, R7.reuse, R5.reuse, 0x2 ;  /* 0x00000005076e7211 */ /* 0x0c0fe200078c10ff */
[----:B------:R-:W-:Y:S01]  /*0bc0*/  IMAD R43, R54, 0x2, R16 ;  /* 0x00000002362b7824 */ /* 0x000fe200078e0210 */
[----:B------:R-:W-:Y:S01]  /*0bd0*/  LOP3.LUT R9, R0, 0x28, RZ, 0xfc, !PT ;  /* 0x0000002800097812 */ /* 0x000fe200078efcff */
[----:B------:R4:W-:Y:S01]  /*0be0*/  LDGSTS.E [R2+0x11000], [R20.64], P1 ;  /* 0x1100000014027fae */ /* 0x0009e2000892184a */
[-C--:B------:R-:W-:Y:S01]  /*0bf0*/  LEA.HI.X.SX32 R111, R7, R4.reuse, 0x2, P6 ;  /* 0x00000004076f7211 */ /* 0x080fe200030f16ff */
[----:B------:R-:W-:Y:S01]  /*0c00*/  IMAD R7, R54, 0x2, R43 ;  /* 0x0000000236077824 */ /* 0x000fe200078e022b */
[----:B------:R-:W-:Y:S01]  /*0c10*/  ISETP.GE.AND P1, PT, R9, c[0x0][0x180], PT ;  /* 0x0000600009007a0c */ /* 0x000fe20003f26270 */
[----:B------:R4:W-:Y:S01]  /*0c20*/  STL.64 [R1+0x580], R20 ;  /* 0x0005801401007387 */ /* 0x0009e20000100a00 */
[----:B------:R-:W-:Y:S01]  /*0c30*/  LEA R118, P6, R16, R5, 0x2 ;  /* 0x0000000510767211 */ /* 0x000fe200078c10ff */
[----:B------:R-:W-:Y:S01]  /*0c40*/  IMAD R44, R54, 0x2, R7 ;  /* 0x00000002362c7824 */ /* 0x000fe200078e0207 */
[----:B------:R-:W-:Y:S01]  /*0c50*/  SEL R11, R6, RZ, !P1 ;  /* 0x000000ff060b7207 */ /* 0x000fe20004800000 */
[----:B------:R1:W-:Y:S01]  /*0c60*/  LDGSTS.E [R2+0x11400], [R110.64], P3 ;  /* 0x114000006e027fae */ /* 0x0003e2000992184a */
[----:B------:R-:W-:-:S02]  /*0c70*/  LEA.HI.X.SX32 R119, R16, R4, 0x2, P6 ;  /* 0x0000000410777211 */ /* 0x000fc400030f16ff */
[----:B------:R-:W-:Y:S01]  /*0c80*/  ISETP.NE.U32.AND P1, PT, R11, RZ, PT ;  /* 0x000000ff0b00720c */ /* 0x000fe20003f25070 */
[----:B------:R-:W-:Y:S01]  /*0c90*/  IMAD R11, R54, 0x2, R44 ;  /* 0x00000002360b7824 */ /* 0x000fe200078e022c */
[CC--:B------:R-:W-:Y:S01]  /*0ca0*/  LEA R126, P6, R7.reuse, R5.reuse, 0x2 ;  /* 0x00000005077e7211 */ /* 0x0c0fe200078c10ff */
[----:B------:R1:W-:Y:S01]  /*0cb0*/  LDGSTS.E [R2+0x11800], [R118.64], P2 ;  /* 0x1180000076027fae */ /* 0x0003e2000912184a */
[----:B------:R-:W-:Y:S01]  /*0cc0*/  LOP3.LUT R9, R0, 0x30, RZ, 0xfc, !PT ;  /* 0x0000003000097812 */ /* 0x000fe200078efcff */
[C---:B------:R-:W-:Y:S01]  /*0cd0*/  IMAD R45, R54.reuse, 0x2, R11 ;  /* 0x00000002362d7824 */ /* 0x040fe200078e020b */
[-C--:B------:R-:W-:Y:S01]  /*0ce0*/  LEA.HI.X.SX32 R127, R7, R4.reuse, 0x2, P6 ;  /* 0x00000004077f7211 */ /* 0x080fe200030f16ff */
[----:B------:R-:W-:Y:S01]  /*0cf0*/  STL.64 [R1+0x588], R110 ;  /* 0x0005886e01007387 */ /* 0x000fe20000100a00 */
[----:B------:R-:W-:Y:S01]  /*0d00*/  ISETP.GE.AND P2, PT, R9, c[0x0][0x180], PT ;  /* 0x0000600009007a0c */ /* 0x000fe20003f46270 */
[----:B------:R-:W-:Y:S01]  /*0d10*/  IMAD R7, R54, 0x2, R45 ;  /* 0x0000000236077824 */ /* 0x000fe200078e022d */
[----:B------:R-:W-:Y:S01]  /*0d20*/  LOP3.LUT R8, R0, 0x24, RZ, 0xfc, !PT ;  /* 0x0000002400087812 */ /* 0x000fe200078efcff */
[----:B------:R1:W-:Y:S01]  /*0d30*/  LDGSTS.E [R2+0x11c00], [R126.64], P4 ;  /* 0x11c000007e027fae */ /* 0x0003e2000a12184a */
[----:B------:R-:W-:Y:S01]  /*0d40*/  SEL R16, R6, RZ, !P2 ;  /* 0x000000ff06107207 */ /* 0x000fe20005000000 */
[----:B------:R-:W-:Y:S01]  /*0d50*/  IMAD R46, R54, 0x2, R7 ;  /* 0x00000002362e7824 */ /* 0x000fe200078e0207 */
[CC--:B------:R-:W-:Y:S01]  /*0d60*/  LEA R134, P6, R11.reuse, R5.reuse, 0x2 ;  /* 0x000000050b867211 */ /* 0x0c0fe200078c10ff */
[----:B------:R-:W-:Y:S01]  /*0d70*/  STL.64 [R1+0x590], R118 ;  /* 0x0005907601007387 */ /* 0x000fe20000100a00 */
[----:B------:R-:W-:Y:S01]  /*0d80*/  ISETP.NE.U32.AND P2, PT, R16, RZ, PT ;  /* 0x000000ff1000720c */ /* 0x000fe20003f45070 */
[----:B------:R-:W-:Y:S01]  /*0d90*/  IMAD R16, R54, 0x2, R46 ;  /* 0x0000000236107824 */ /* 0x000fe200078e022e */
[----:B------:R-:W-:Y:S01]  /*0da0*/  ISETP.GE.AND P5, PT, R8, c[0x0][0x180], PT ;  /* 0x0000600008007a0c */ /* 0x000fe20003fa6270 */
[----:B------:R-:W-:Y:S01]  /*0db0*/  STL.64 [R1+0x598], R126 ;  /* 0x0005987e01007387 */ /* 0x000fe20000100a00 */
[----:B------:R-:W-:Y:S01]  /*0dc0*/  LEA.HI.X.SX32 R135, R11, R4, 0x2, P6 ;  /* 0x000000040b877211 */ /* 0x000fe200030f16ff */
[----:B------:R-:W-:Y:S01]  /*0dd0*/  IMAD R47, R54, 0x2, R16 ;  /* 0x00000002362f7824 */ /* 0x000fe200078e0210 */
[----:B------:R-:W-:-:S02]  /*0de0*/  LEA R208, P6, R7, R5, 0x2 ;  /* 0x0000000507d07211 */ /* 0x000fc400078c10ff */
[----:B------:R-:W-:Y:S01]  /*0df0*/  LOP3.LUT R9, R0, 0x38, RZ, 0xfc, !PT ;  /* 0x0000003800097812 */ /* 0x000fe200078efcff */
[----:B------:R1:W-:Y:S01]  /*0e00*/  LDGSTS.E [R2+0x12000], [R134.64], P0 ;  /* 0x1200000086027fae */ /* 0x0003e2000812184a */
[----:B------:R-:W-:Y:S02]  /*0e10*/  SEL R17, R6, RZ, !P5 ;  /* 0x000000ff06117207 */ /* 0x000fe40006800000 */
[----:B------:R-:W-:Y:S01]  /*0e20*/  LEA.HI.X.SX32 R209, R7, R4, 0x2, P6 ;  /* 0x0000000407d17211 */ /* 0x000fe200030f16ff */
[C---:B------:R-:W-:Y:S01]  /*0e30*/  IMAD R7, R54.reuse, 0x2, R47 ;  /* 0x0000000236077824 */ /* 0x040fe200078e022f */
[----:B------:R-:W-:Y:S01]  /*0e40*/  ISETP.GE.AND P0, PT, R9, c[0x0][0x180], PT ;  /* 0x0000600009007a0c */ /* 0x000fe20003f06270 */
[----:B------:R-:W-:Y:S01]  /*0e50*/  STL.64 [R1+0x5a0], R134 ;  /* 0x0005a08601007387 */ /* 0x000fe20000100a00 */
[----:B------:R-:W-:Y:S01]  /*0e60*/  ISETP.NE.U32.AND P5, PT, R17, RZ, PT ;  /* 0x000000ff1100720c */ /* 0x000fe20003fa5070 */
[----:B------:R-:W-:Y:S01]  /*0e70*/  IMAD R48, R54, 0x2, R7 ;  /* 0x0000000236307824 */ /* 0x000fe200078e0207 */
[----:B------:R-:W-:Y:S01]  /*0e80*/  SEL R11, R6, RZ, !P0 ;  /* 0x000000ff060b7207 */ /* 0x000fe20004000000 */
[----:B------:R-:W-:Y:S01]  /*0e90*/  STL.64 [R1+0x5a8], R208 ;  /* 0x0005a8d001007387 */ /* 0x000fe20000100a00 */
[----:B------:R-:W-:-:S02]  /*0ea0*/  LOP3.LUT R8, R0, 0x2c, RZ, 0xfc, !PT ;  /* 0x0000002c00087812 */ /* 0x000fc400078efcff */
[-C--:B------:R-:W-:Y:S02]  /*0eb0*/  LEA R206, P6, R16, R5.reuse, 0x2 ;  /* 0x0000000510ce7211 */ /* 0x080fe400078c10ff */
[----:B------:R-:W-:Y:S01]  /*0ec0*/  ISETP.NE.U32.AND P0, PT, R11, RZ, PT ;  /* 0x000000ff0b00720c */ /* 0x000fe20003f05070 */
[----:B------:R-:W-:Y:S01]  /*0ed0*/  IMAD R11, R54, 0x2, R48 ;  /* 0x00000002360b7824 */ /* 0x000fe200078e0230 */
[----:B------:R-:W-:Y:S02]  /*0ee0*/  ISETP.GE.AND P3, PT, R8, c[0x0][0x180], PT ;  /* 0x0000600008007a0c */ /* 0x000fe40003f66270 */
[----:B------:R-:W-:Y:S01]  /*0ef0*/  LEA.HI.X.SX32 R207, R16, R4, 0x2, P6 ;  /* 0x0000000410cf7211 */ /* 0x000fe200030f16ff */
[----:B------:R-:W-:Y:S01]  /*0f00*/  IMAD R49, R54, 0x2, R11 ;  /* 0x0000000236317824 */ /* 0x000fe200078e020b */
[----:B------:R-:W-:Y:S01]  /*0f10*/  LEA R204, P6, R7, R5, 0x2 ;  /* 0x0000000507cc7211 */ /* 0x000fe200078c10ff */
[----:B------:R1:W-:Y:S01]  /*0f20*/  LDGSTS.E [R2+0x12400], [R208.64], P5 ;  /* 0x12400000d0027fae */ /* 0x0003e2000a92184a */
[----:B------:R-:W-:-:S02]  /*0f30*/  LOP3.LUT R9, R0, 0x40, RZ, 0xfc, !PT ;  /* 0x0000004000097812 */ /* 0x000fc400078efcff */
[----:B------:R-:W-:Y:S01]  /*0f40*/  SEL R17, R6, RZ, !P3 ;  /* 0x000000ff06117207 */ /* 0x000fe20005800000 */
[----:B------:R1:W-:Y:S01]  /*0f50*/  LDGSTS.E [R2+0x12800], [R206.64], P1 ;  /* 0x12800000ce027fae */ /* 0x0003e2000892184a */
        /* <DEDUP_REMOVED lines=9> */
[CC--:B------:R-:W-:Y:S02]  /*0ff0*/  LEA R202, P6, R11.reuse, R5.reuse, 0x2 ;  /* 0x000000050bca7211 */ /* 0x0c0fe400078c10ff */
        /* <DEDUP_REMOVED lines=110> */
[----:B------:R-:W-:Y:S02]  /*16e0*/  LOP3.LUT R8, R0, 0x64, RZ, 0xfc, !PT ;  /* 0x0000006400087812 */ /* 0x000fe400078efcff */
[----:B------:R-:W-:Y:S01]  /*16f0*/  LEA.HI.X.SX32 R181, R7, R4, 0x2, P6 ;  /* 0x0000000407b57211 */ /* 0x000fe200030f16ff */
[C---:B------:R-:W-:Y:S01]  /*1700*/  IMAD R7, R54.reuse, 0x2, R28 ;  /* 0x0000000236077824 */ /* 0x040fe200078e021c */
[----:B------:R-:W-:Y:S01]  /*1710*/  ISETP.GE.AND P1, PT, R9, c[0x0][0x180], PT ;  /* 0x0000600009007a0c */ /* 0x000fe20003f26270 */
[----:B------:R-:W-:Y:S01]  /*1720*/  STL.64 [R1+0x610], R182 ;  /* 0x000610b601007387 */ /* 0x000fe20000100a00 */
[----:B------:R-:W-:Y:S01]  /*1730*/  ISETP.NE.U32.AND P3, PT, R17, RZ, PT ;  /* 0x000000ff1100720c */ /* 0x000fe20003f65070 */
[----:B------:R-:W-:Y:S01]  /*1740*/  IMAD R27, R54, 0x2, R7 ;  /* 0x00000002361b7824 */ /* 0x000fe200078e0207 */
[----:B------:R-:W-:Y:S01]  /*1750*/  ISETP.GE.AND P4, PT, R8, c[0x0][0x180], PT ;  /* 0x0000600008007a0c */ /* 0x000fe20003f86270 */
[----:B------:R-:W-:Y:S01]  /*1760*/  STL.64 [R1+0x618], R180 ;  /* 0x000618b401007387 */ /* 0x000fe20000100a00 */
[----:B------:R-:W-:-:S02]  /*1770*/  SEL R16, R6, RZ, !P1 ;  /* 0x000000ff06107207 */ /* 0x000fc40004800000 */
[----:B------:R-:W-:Y:S02]  /*1780*/  SEL R17, R6, RZ, !P4 ;  /* 0x000000ff06117207 */ /* 0x000fe40006000000 */
[-C--:B------:R-:W-:Y:S02]  /*1790*/  LEA R178, P6, R11, R5.reuse, 0x2 ;  /* 0x000000050bb27211 */ /* 0x080fe400078c10ff */
[----:B------:R-:W-:Y:S01]  /*17a0*/  ISETP.NE.U32.AND P1, PT, R16, RZ, PT ;  /* 0x000000ff1000720c */ /* 0x000fe20003f25070 */
[C---:B------:R-:W-:Y:S01]  /*17b0*/  IMAD R16, R54.reuse, 0x2, R27 ;  /* 0x0000000236107824 */ /* 0x040fe200078e021b */
[----:B------:R-:W-:Y:S01]  /*17c0*/  ISETP.NE.U32.AND P4, PT, R17, RZ, PT ;  /* 0x000000ff1100720c */ /* 0x000fe20003f85070 */
[----:B------:R1:W-:Y:S01]  /*17d0*/  LDGSTS.E [R2+0x15c00], [R180.64], P3 ;  /* 0x15c00000b4027fae */ /* 0x0003e2000992184a */
[----:B------:R-:W-:Y:S01]  /*17e0*/  LEA.HI.X.SX32 R179, R11, R4, 0x2, P6 ;  /* 0x000000040bb37211 */ /* 0x000fe200030f16ff */
[----:B------:R-:W-:Y:S01]  /*17f0*/  IMAD R29, R54, 0x2, R16 ;  /* 0x00000002361d7824 */ /* 0x000fe200078e0210 */
[----:B------:R-:W-:-:S02]  /*1800*/  LEA R176, P6, R7, R5, 0x2 ;  /* 0x0000000507b07211 */ /* 0x000fc400078c10ff */
[----:B------:R-:W-:Y:S01]  /*1810*/  LOP3.LUT R9, R0, 0x78, RZ, 0xfc, !PT ;  /* 0x0000007800097812 */ /* 0x000fe200078efcff */
[----:B------:R1:W-:Y:S01]  /*1820*/  LDGSTS.E [R2+0x16000], [R178.64], P2 ;  /* 0x16000000b2027fae */ /* 0x0003e2000912184a */
[----:B------:R-:W-:Y:S01]  /*1830*/  LEA.HI.X.SX32 R177, R7, R4, 0x2, P6 ;  /* 0x0000000407b17211 */ /* 0x000fe200030f16ff */
[----:B------:R-:W-:Y:S01]  /*1840*/  IMAD R7, R54, 0x2, R29 ;  /* 0x0000000236077824 */ /* 0x000fe200078e021d */
[----:B------:R-:W-:Y:S01]  /*1850*/  ISETP.GE.AND P2, PT, R9, c[0x0][0x180], PT ;  /* 0x0000600009007a0c */ /* 0x000fe20003f46270 */
[----:B------:R-:W-:Y:S01]  /*1860*/  STL.64 [R1+0x620], R178 ;  /* 0x000620b201007387 */ /* 0x000fe20000100a00 */
[----:B------:R-:W-:Y:S01]  /*1870*/  LOP3.LUT R8, R0, 0x6c, RZ, 0xfc, !PT ;  /* 0x0000006c00087812 */ /* 0x000fe200078efcff */
[----:B------:R-:W-:Y:S01]  /*1880*/  IMAD R25, R54, 0x2, R7 ;  /* 0x0000000236197824 */ /* 0x000fe200078e0207 */
[----:B------:R-:W-:Y:S01]  /*1890*/  SEL R11, R6, RZ, !P2 ;  /* 0x000000ff060b7207 */ /* 0x000fe20005000000 */
[----:B------:R1:W-:Y:S01]  /*18a0*/  LDGSTS.E [R2+0x16400], [R176.64], P4 ;  /* 0x16400000b0027fae */ /* 0x0003e2000a12184a */
[----:B------:R-:W-:-:S02]  /*18b0*/  ISETP.GE.AND P5, PT, R8, c[0x0][0x180], PT ;  /* 0x0000600008007a0c */ /* 0x000fc40003fa6270 */
[----:B------:R-:W-:Y:S01]  /*18c0*/  LOP3.LUT R8, R0, 0x74, RZ, 0xfc, !PT ;  /* 0x0000007400087812 */ /* 0x000fe200078efcff */
[----:B------:R-:W-:Y:S01]  /*18d0*/  STL.64 [R1+0x628], R176 ;  /* 0x000628b001007387 */ /* 0x000fe20000100a00 */
[----:B------:R-:W-:Y:S02]  /*18e0*/  LEA R174, P6, R16, R5, 0x2 ;  /* 0x0000000510ae7211 */ /* 0x000fe400078c10ff */
[----:B------:R-:W-:Y:S01]  /*18f0*/  ISETP.NE.U32.AND P4, PT, R11, RZ, PT ;  /* 0x000000ff0b00720c */ /* 0x000fe20003f85070 */
[----:B------:R-:W-:Y:S01]  /*1900*/  IMAD R11, R54, 0x2, R25 ;  /* 0x00000002360b7824 */ /* 0x000fe200078e0219 */
[----:B------:R-:W-:Y:S02]  /*1910*/  SEL R17, R6, RZ, !P5 ;  /* 0x000000ff06117207 */ /* 0x000fe40006800000 */
[----:B------:R-:W-:Y:S01]  /*1920*/  ISETP.GE.AND P3, PT, R8, c[0x0][0x180], PT ;  /* 0x0000600008007a0c */ /* 0x000fe20003f66270 */
[----:B------:R-:W-:Y:S01]  /*1930*/  IMAD R24, R54, 0x2, R11 ;  /* 0x0000000236187824 */ /* 0x000fe200078e020b */
[----:B------:R-:W-:-:S02]  /*1940*/  LOP3.LUT R8, R0, 0x7c, RZ, 0xfc, !PT ;  /* 0x0000007c00087812 */ /* 0x000fc400078efcff */
[----:B------:R-:W-:Y:S02]  /*1950*/  LEA.HI.X.SX32 R175, R16, R4, 0x2, P6 ;  /* 0x0000000410af7211 */ /* 0x000fe400030f16ff */
[----:B------:R-:W-:Y:S02]  /*1960*/  LEA R130, P6, R7, R5, 0x2 ;  /* 0x0000000507827211 */ /* 0x000fe400078c10ff */
[----:B------:R-:W-:Y:S01]  /*1970*/  ISETP.NE.U32.AND P5, PT, R17, RZ, PT ;  /* 0x000000ff1100720c */ /* 0x000fe20003fa5070 */
[----:B------:R1:W-:Y:S01]  /*1980*/  LDGSTS.E [R2+0x16800], [R174.64], P0 ;  /* 0x16800000ae027fae */ /* 0x0003e2000812184a */
[----:B------:R-:W-:Y:S02]  /*1990*/  SEL R17, R6, RZ, !P3 ;  /* 0x000000ff06117207 */ /* 0x000fe40005800000 */
[----:B------:R-:W-:Y:S01]  /*19a0*/  ISETP.GE.AND P2, PT, R8, c[0x0][0x180], PT ;  /* 0x0000600008007a0c */ /* 0x000fe20003f46270 */
[----:B------:R-:W-:Y:S01]  /*19b0*/  STL.64 [R1+0x630], R174 ;  /* 0x000630ae01007387 */ /* 0x000fe20000100a00 */
[----:B------:R-:W-:-:S02]  /*19c0*/  LOP3.LUT R9, R0, 0x2, RZ, 0xfc, !PT ;  /* 0x0000000200097812 */ /* 0x000fc400078efcff */
[----:B------:R-:W-:Y:S01]  /*19d0*/  LEA.HI.X.SX32 R131, R7, R4, 0x2, P6 ;  /* 0x0000000407837211 */ /* 0x000fe200030f16ff */
[----:B------:R-:W-:Y:S01]  /*19e0*/  IMAD R7, R54, 0x2, R24 ;  /* 0x0000000236077824 */ /* 0x000fe200078e0218 */
[----:B------:R-:W-:Y:S02]  /*19f0*/  ISETP.NE.U32.AND P3, PT, R17, RZ, PT ;  /* 0x000000ff1100720c */ /* 0x000fe40003f65070 */
[----:B------:R-:W-:Y:S01]  /*1a00*/  SEL R17, R6, RZ, !P2 ;  /* 0x000000ff06117207 */ /* 0x000fe20005000000 */
[C---:B------:R-:W-:Y:S01]  /*1a10*/  IMAD R26, R54.reuse, 0x2, R7 ;  /* 0x00000002361a7824 */ /* 0x040fe200078e0207 */
[----:B------:R-:W-:Y:S01]  /*1a20*/  ISETP.GE.AND P6, PT, R9, c[0x0][0x180], PT ;  /* 0x0000600009007a0c */ /* 0x000fe20003fc6270 */
[----:B------:R1:W-:Y:S01]  /*1a30*/  LDGSTS.E [R2+0x16c00], [R130.64], P5 ;  /* 0x16c0000082027fae */ /* 0x0003e2000a92184a */
[----:B------:R-:W-:Y:S01]  /*1a40*/  ISETP.NE.U32.AND P2, PT, R17, RZ, PT ;  /* 0x000000ff1100720c */ /* 0x000fe20003f45070 */
[----:B------:R-:W-:Y:S01]  /*1a50*/  IMAD R16, R54, 0x2, R26 ;  /* 0x0000000236107824 */ /* 0x000fe200078e021a */
[----:B------:R-:W-:Y:S01]  /*1a60*/  SEL R17, R6, RZ, !P6 ;  /* 0x000000ff06117207 */ /* 0x000fe20007000000 */
[----:B------:R-:W-:Y:S01]  /*1a70*/  STL.64 [R1+0x638], R130 ;  /* 0x0006388201007387 */ /* 0x000fe20000100a00 */
[----:B------:R-:W-:-:S02]  /*1a80*/  LOP3.LUT R8, R0, 0x6, RZ, 0xfc, !PT ;  /* 0x0000000600087812 */ /* 0x000fc400078efcff */
[-C--:B------:R-:W-:Y:S02]  /*1a90*/  LEA R122, P6, R11, R5.reuse, 0x2 ;  /* 0x000000050b7a7211 */ /* 0x080fe400078c10ff */
[----:B------:R-:W-:Y:S02]  /*1aa0*/  ISETP.GE.AND P0, PT, R8, c[0x0][0x180], PT ;  /* 0x0000600008007a0c */ /* 0x000fe40003f06270 */
[-C--:B------:R-:W-:Y:S02]  /*1ab0*/  LEA R114, P5, R7, R5.reuse, 0x2 ;  /* 0x0000000507727211 */ /* 0x080fe400078a10ff */
[-C--:B------:R-:W-:Y:S02]  /*1ac0*/  LEA.HI.X.SX32 R123, R11, R4.reuse, 0x2, P6 ;  /* 0x000000040b7b7211 */ /* 0x080fe400030f16ff */
[C---:B------:R-:W-:Y:S02]  /*1ad0*/  LEA R8, P6, R16.reuse, R5, 0x2 ;  /* 0x0000000510087211 */ /* 0x040fe400078c10ff */
[-C--:B------:R-:W-:Y:S01]  /*1ae0*/  LEA.HI.X.SX32 R115, R7, R4.reuse, 0x2, P5 ;  /* 0x0000000407737211 */ /* 0x080fe200028f16ff */
[----:B------:R1:W-:Y:S01]  /*1af0*/  LDGSTS.E [R2+0x17000], [R122.64], P1 ;  /* 0x170000007a027fae */ /* 0x0003e2000892184a */
[----:B------:R-:W-:Y:S01]  /*1b00*/  LEA.HI.X.SX32 R9, R16, R4, 0x2, P6 ;  /* 0x0000000410097211 */ /* 0x000fe200030f16ff */
[----:B------:R-:W-:Y:S01]  /*1b10*/  IMAD R7, R54, 0x2, R16 ;  /* 0x0000000236077824 */ /* 0x000fe200078e0210 */
[----:B------:R-:W-:Y:S01]  /*1b20*/  SEL R30, R6, RZ, !P0 ;  /* 0x000000ff061e7207 */ /* 0x000fe20004000000 */
[----:B------:R-:W-:Y:S01]  /*1b30*/  STL.64 [R1+0x640], R122 ;  /* 0x0006407a01007387 */ /* 0x000fe20000100a00 */
[----:B------:R-:W-:-:S02]  /*1b40*/  LOP3.LUT R11, R0, 0xa, RZ, 0xfc, !PT ;  /* 0x0000000a000b7812 */ /* 0x000fc400078efcff */
[----:B------:R-:W-:Y:S01]  /*1b50*/  ISETP.NE.U32.AND P0, PT, R30, RZ, PT ;  /* 0x000000ff1e00720c */ /* 0x000fe20003f05070 */
[----:B------:R1:W-:Y:S01]  /*1b60*/  LDGSTS.E [R2+0x17400], [R114.64], P3 ;  /* 0x1740000072027fae */ /* 0x0003e2000992184a */
[----:B---3--:R-:W-:Y:S01]  /*1b70*/  LOP3.LUT R12, R0, 0x16, RZ, 0xfc, !PT ;  /* 0x00000016000c7812 */ /* 0x008fe200078efcff */
[----:B------:R-:W-:Y:S01]  /*1b80*/  IMAD R30, R54, 0x2, R7 ;  /* 0x00000002361e7824 */ /* 0x000fe200078e0207 */
[----:B------:R-:W-:Y:S01]  /*1b90*/  ISETP.GE.AND P3, PT, R11, c[0x0][0x180], PT ;  /* 0x000060000b007a0c */ /* 0x000fe20003f66270 */
[----:B------:R3:W-:Y:S01]  /*1ba0*/  STL.64 [R1+0x180], R8 ;  /* 0x0001800801007387 */ /* 0x0007e20000100a00 */
[----:B------:R-:W-:Y:S02]  /*1bb0*/  ISETP.NE.U32.AND P5, PT, R17, RZ, PT ;  /* 0x000000ff1100720c */ /* 0x000fe40003fa5070 */
[----:B------:R-:W-:Y:S01]  /*1bc0*/  SEL R11, R6, RZ, !P3 ;  /* 0x000000ff060b7207 */ /* 0x000fe20005800000 */
[----:B------:R3:W-:Y:S01]  /*1bd0*/  LDGSTS.E [R2+0x17800], [R8.64], P4 ;  /* 0x1780000008027fae */ /* 0x0007e2000a12184a */
[----:B------:R-:W-:-:S02]  /*1be0*/  LOP3.LUT R13, R0, 0x66, RZ, 0xfc, !PT ;  /* 0x00000066000d7812 */ /* 0x000fc400078efcff */
[C---:B----4-:R-:W-:Y:S01]  /*1bf0*/  IADD3 R21, R3.reuse, 0x78, RZ ;  /* 0x0000007803157810 */ /* 0x050fe20007ffe0ff */
[----:B------:R-:W-:Y:S01]  /*1c00*/  STL.64 [R1+0x648], R114 ;  /* 0x0006487201007387 */ /* 0x000fe20000100a00 */
[C---:B------:R-:W-:Y:S02]  /*1c10*/  IADD3 R20, R3.reuse, 0x79, RZ ;  /* 0x0000007903147810 */ /* 0x040fe40007ffe0ff */
[----:B-1----:R-:W-:Y:S02]  /*1c20*/  IADD3 R14, R3, 0x7e, RZ ;  /* 0x0000007e030e7810 */ /* 0x002fe40007ffe0ff */
[C---:B---3--:R-:W-:Y:S02]  /*1c30*/  LOP3.LUT R9, R0.reuse, 0xe, RZ, 0xfc, !PT ;  /* 0x0000000e00097812 */ /* 0x048fe400078efcff */
[----:B------:R-:W-:Y:S02]  /*1c40*/  LOP3.LUT R8, R0, 0x12, RZ, 0xfc, !PT ;  /* 0x0000001200087812 */ /* 0x000fe400078efcff */
[----:B------:R-:W-:-:S02]  /*1c50*/  ISETP.GE.AND P6, PT, R9, c[0x0][0x180], PT ;  /* 0x0000600009007a0c */ /* 0x000fc40003fc6270 */
[----:B------:R-:W-:Y:S02]  /*1c60*/  ISETP.GE.AND P4, PT, R8, c[0x0][0x180], PT ;  /* 0x0000600008007a0c */ /* 0x000fe40003f86270 */
[----:B------:R-:W-:Y:S02]  /*1c70*/  SEL R16, R6, RZ, !P6 ;  /* 0x000000ff06107207 */ /* 0x000fe40007000000 */
[----:B------:R-:W-:Y:S02]  /*1c80*/  ISETP.GE.AND P6, PT, R12, c[0x0][0x180], PT ;  /* 0x000060000c007a0c */ /* 0x000fe40003fc6270 */
[----:B------:R-:W-:Y:S02]  /*1c90*/  LEA R8, P1, R30, R5, 0x2 ;  /* 0x000000051e087211 */ /* 0x000fe400078210ff */
[----:B------:R-:W-:Y:S02]  /*1ca0*/  ISETP.NE.U32.AND P3, PT, R16, RZ, PT ;  /* 0x000000ff1000720c */ /* 0x000fe40003f65070 */
[----:B------:R-:W-:-:S02]  /*1cb0*/  SEL R17, R6, RZ, !P6 ;  /* 0x000000ff06117207 */ /* 0x000fc40007000000 */
[-C--:B------:R-:W-:Y:S01]  /*1cc0*/  LEA.HI.X.SX32 R9, R30, R4.reuse, 0x2, P1 ;  /* 0x000000041e097211 */ /* 0x080fe200008f16ff */
[----:B------:R-:W-:Y:S01]  /*1cd0*/  IMAD R30, R54, 0x2, R30 ;  /* 0x00000002361e7824 */ /* 0x000fe200078e021e */
[----:B------:R-:W-:Y:S02]  /*1ce0*/  LEA R16, P6, R10, R5, 0x2 ;  /* 0x000000050a107211 */ /* 0x000fe400078c10ff */
[----:B------:R-:W-:Y:S01]  /*1cf0*/  ISETP.NE.U32.AND P1, PT, R11, RZ, PT ;  /* 0x000000ff0b00720c */ /* 0x000fe20003f25070 */
[----:B------:R1:W-:Y:S01]  /*1d00*/  STL.64 [R1+0x200], R8 ;  /* 0x0002000801007387 */ /* 0x0003e20000100a00 */
[----:B------:R-:W-:Y:S02]  /*1d10*/  SEL R11, R6, RZ, !P4 ;  /* 0x000000ff060b7207 */ /* 0x000fe40006000000 */
[----:B------:R-:W-:Y:S01]  /*1d20*/  ISETP.NE.U32.AND P4, PT, R17, RZ, PT ;  /* 0x000000ff1100720c */ /* 0x000fe20003f85070 */
[----:B------:R1:W-:Y:S01]  /*1d30*/  LDGSTS.E [R2+0x17c00], [R8.64], P2 ;  /* 0x17c0000008027fae */ /* 0x0003e2000912184a */
[----:B------:R-:W-:-:S02]  /*1d40*/  LEA.HI.X.SX32 R17, R10, R4, 0x2, P6 ;  /* 0x000000040a117211 */ /* 0x000fc400030f16ff */
[----:B------:R-:W-:Y:S02]  /*1d50*/  LEA R10, P6, R18, R5, 0x2 ;  /* 0x00000005120a7211 */ /* 0x000fe400078c10ff */
[----:B------:R-:W-:Y:S02]  /*1d60*/  ISETP.NE.U32.AND P2, PT, R11, RZ, PT ;  /* 0x000000ff0b00720c */ /* 0x000fe40003f45070 */
[----:B------:R-:W-:Y:S02]  /*1d70*/  LOP3.LUT R12, R2, 0x40, RZ, 0x3c, !PT ;  /* 0x00000040020c7812 */ /* 0x000fe400078e3cff */
[----:B------:R-:W-:Y:S02]  /*1d80*/  LEA.HI.X.SX32 R11, R18, R4, 0x2, P6 ;  /* 0x00000004120b7211 */ /* 0x000fe400030f16ff */
[C---:B-1----:R-:W-:Y:S01]  /*1d90*/  LOP3.LUT R8, R0.reuse, 0x1e, RZ, 0xfc, !PT ;  /* 0x0000001e00087812 */ /* 0x042fe200078efcff */
[----:B------:R1:W-:Y:S01]  /*1da0*/  LDGSTS.E [R12+0x10200], [R16.64], P5 ;  /* 0x10200000100c7fae */ /* 0x0003e2000a92184a */
[----:B------:R-:W-:-:S02]  /*1db0*/  LOP3.LUT R9, R0, 0x1a, RZ, 0xfc, !PT ;  /* 0x0000001a00097812 */ /* 0x000fc400078efcff */
[----:B------:R-:W-:Y:S01]  /*1dc0*/  ISETP.GE.AND P6, PT, R8, c[0x0][0x180], PT ;  /* 0x0000600008007a0c */ /* 0x000fe20003fc6270 */
[----:B------:R3:W-:Y:S01]  /*1dd0*/  LDGSTS.E [R12+0x10600], [R10.64], P0 ;  /* 0x106000000a0c7fae */ /* 0x0007e2000812184a */
[CC--:B------:R-:W-:Y:S02]  /*1de0*/  LEA R232, P0, R19.reuse, R5.reuse, 0x2 ;  /* 0x0000000513e87211 */ /* 0x0c0fe400078010ff */
[----:B------:R-:W-:Y:S01]  /*1df0*/  SEL R53, R6, RZ, !P6 ;  /* 0x000000ff06357207 */ /* 0x000fe20007000000 */
[----:B------:R-:W-:Y:S01]  /*1e00*/  STL [R1+0x3a0], R12 ;  /* 0x0003a00c01007387 */ /* 0x000fe20000100800 */
[C---:B------:R-:W-:Y:S02]  /*1e10*/  LEA R18, P6, R40.reuse, R5, 0x2 ;  /* 0x0000000528127211 */ /* 0x040fe400078c10ff */
[-C--:B------:R-:W-:Y:S01]  /*1e20*/  LEA.HI.X.SX32 R233, R19, R4.reuse, 0x2, P0 ;  /* 0x0000000413e97211 */ /* 0x080fe200000f16ff */
[----:B------:R-:W-:Y:S01]  /*1e30*/  STL.64 [R1+0x650], R16 ;  /* 0x0006501001007387 */ /* 0x000fe20000100a00 */
[----:B------:R-:W-:-:S02]  /*1e40*/  LEA.HI.X.SX32 R19, R40, R4, 0x2, P6 ;  /* 0x0000000428137211 */ /* 0x000fc400030f16ff */
[-C--:B------:R-:W-:Y:S01]  /*1e50*/  LEA R108, P6, R41, R5.reuse, 0x2 ;  /* 0x00000005296c7211 */ /* 0x080fe200078c10ff */
[----:B------:R-:W4:Y:S01]  /*1e60*/  I2F.RP R40, R247 ;  /* 0x000000f700287306 */ /* 0x000f220000209400 */
[----:B------:R-:W-:Y:S01]  /*1e70*/  ISETP.GE.AND P5, PT, R9, c[0x0][0x180], PT ;  /* 0x0000600009007a0c */ /* 0x000fe20003fa6270 */
[----:B------:R1:W-:Y:S01]  /*1e80*/  LDGSTS.E [R12+0x10a00], [R232.64], P1 ;  /* 0x10a00000e80c7fae */ /* 0x0003e2000892184a */
[-C--:B------:R-:W-:Y:S02]  /*1e90*/  LEA.HI.X.SX32 R109, R41, R4.reuse, 0x2, P6 ;  /* 0x00000004296d7211 */ /* 0x080fe400030f16ff */
[-C--:B------:R-:W-:Y:S01]  /*1ea0*/  LEA R116, P6, R42, R5.reuse, 0x2 ;  /* 0x000000052a747211 */ /* 0x080fe200078c10ff */
[----:B------:R1:W-:Y:S01]  /*1eb0*/  LDGSTS.E [R12+0x10e00], [R18.64], P3 ;  /* 0x10e00000120c7fae */ /* 0x0003e2000992184a */
[----:B------:R-:W-:Y:S02]  /*1ec0*/  LOP3.LUT R8, R0, 0x22, RZ, 0xfc, !PT ;  /* 0x0000002200087812 */ /* 0x000fe400078efcff */
[----:B------:R-:W-:Y:S01]  /*1ed0*/  LEA.HI.X.SX32 R117, R42, R4, 0x2, P6 ;  /* 0x000000042a757211 */ /* 0x000fe200030f16ff */
[----:B------:R1:W-:Y:S01]  /*1ee0*/  LDGSTS.E [R12+0x11200], [R108.64], P2 ;  /* 0x112000006c0c7fae */ /* 0x0003e2000912184a */
[----:B------:R-:W-:-:S02]  /*1ef0*/  LEA R124, P6, R43, R5, 0x2 ;  /* 0x000000052b7c7211 */ /* 0x000fc400078c10ff */
[----:B------:R-:W-:Y:S01]  /*1f00*/  SEL R52, R6, RZ, !P5 ;  /* 0x000000ff06347207 */ /* 0x000fe20006800000 */
[----:B------:R1:W-:Y:S01]  /*1f10*/  LDGSTS.E [R12+0x11600], [R116.64], P4 ;  /* 0x11600000740c7fae */ /* 0x0003e2000a12184a */
[----:B------:R-:W-:Y:S01]  /*1f20*/  LOP3.LUT R9, R0, 0x26, RZ, 0xfc, !PT ;  /* 0x0000002600097812 */ /* 0x000fe200078efcff */
[----:B----4-:R-:W4:Y:S01]  /*1f30*/  MUFU.RCP R40, R40 ;  /* 0x0000002800287308 */ /* 0x010f220000001000 */
[----:B------:R-:W-:Y:S01]  /*1f40*/  ISETP.GE.AND P3, PT, R8, c[0x0][0x180], PT ;  /* 0x0000600008007a0c */ /* 0x000fe20003f66270 */
[----:B------:R3:W-:Y:S01]  /*1f50*/  STL.64 [R1+0x658], R10 ;  /* 0x0006580a01007387 */ /* 0x0007e20000100a00 */
[----:B------:R-:W-:Y:S02]  /*1f60*/  LOP3.LUT R8, R0, 0x2a, RZ, 0xfc, !PT ;  /* 0x0000002a00087812 */ /* 0x000fe400078efcff */
[----:B------:R-:W-:Y:S01]  /*1f70*/  LEA.HI.X.SX32 R125, R43, R4, 0x2, P6 ;  /* 0x000000042b7d7211 */ /* 0x000fe200030f16ff */
[----:B------:R-:W-:Y:S01]  /*1f80*/  STL.64 [R1+0x660], R232 ;  /* 0x000660e801007387 */ /* 0x000fe20000100a00 */
[----:B------:R-:W-:-:S02]  /*1f90*/  LEA R132, P6, R44, R5, 0x2 ;  /* 0x000000052c847211 */ /* 0x000fc400078c10ff */
[----:B------:R-:W-:Y:S01]  /*1fa0*/  ISETP.NE.U32.AND P5, PT, R52, RZ, PT ;  /* 0x000000ff3400720c */ /* 0x000fe20003fa5070 */
[----:B------:R1:W-:Y:S01]  /*1fb0*/  STL.64 [R1+0x668], R18 ;  /* 0x0006681201007387 */ /* 0x0003e20000100a00 */
[----:B------:R-:W-:Y:S02]  /*1fc0*/  ISETP.GE.AND P1, PT, R9, c[0x0][0x180], PT ;  /* 0x0000600009007a0c */ /* 0x000fe40003f26270 */
[----:B------:R-:W-:Y:S01]  /*1fd0*/  SEL R52, R6, RZ, !P3 ;  /* 0x000000ff06347207 */ /* 0x000fe20005800000 */
[----:B------:R-:W-:Y:S01]  /*1fe0*/  STL.64 [R1+0x670], R108 ;  /* 0x0006706c01007387 */ /* 0x000fe20000100a00 */
[----:B------:R-:W-:Y:S02]  /*1ff0*/  ISETP.GE.AND P3, PT, R8, c[0x0][0x180], PT ;  /* 0x0000600008007a0c */ /* 0x000fe40003f66270 */
[----:B------:R-:W-:Y:S01]  /*2000*/  LEA.HI.X.SX32 R133, R44, R4, 0x2, P6 ;  /* 0x000000042c857211 */ /* 0x000fe200030f16ff */
[----:B------:R-:W-:Y:S01]  /*2010*/  STL.64 [R1+0x678], R116 ;  /* 0x0006787401007387 */ /* 0x000fe20000100a00 */
[----:B------:R-:W-:-:S02]  /*2020*/  ISETP.NE.U32.AND P0, PT, R53, RZ, PT ;  /* 0x000000ff3500720c */ /* 0x000fc40003f05070 */
[----:B------:R-:W-:Y:S01]  /*2030*/  SEL R41, R6, RZ, !P1 ;  /* 0x000000ff06297207 */ /* 0x000fe20004800000 */
[----:B------:R1:W-:Y:S01]  /*2040*/  LDGSTS.E [R12+0x11a00], [R124.64], P5 ;  /* 0x11a000007c0c7fae */ /* 0x0003e2000a92184a */
[----:B------:R-:W-:Y:S02]  /*2050*/  LEA R136, P6, R45, R5, 0x2 ;  /* 0x000000052d887211 */ /* 0x000fe400078c10ff */
[----:B------:R-:W-:Y:S01]  /*2060*/  ISETP.NE.U32.AND P1, PT, R52, RZ, PT ;  /* 0x000000ff3400720c */ /* 0x000fe20003f25070 */
[----:B------:R-:W-:Y:S01]  /*2070*/  STL.64 [R1+0x680], R124 ;  /* 0x0006807c01007387 */ /* 0x000fe20000100a00 */
[----:B------:R-:W-:Y:S02]  /*2080*/  LOP3.LUT R8, R0, 0x2e, RZ, 0xfc, !PT ;  /* 0x0000002e00087812 */ /* 0x000fe400078efcff */
[----:B------:R-:W-:Y:S01]  /*2090*/  SEL R52, R6, RZ, !P3 ;  /* 0x000000ff06347207 */ /* 0x000fe20005800000 */
[----:B------:R-:W-:Y:S01]  /*20a0*/  STL.64 [R1+0x688], R132 ;  /* 0x0006888401007387 */ /* 0x000fe20000100a00 */
[----:B------:R-:W-:-:S02]  /*20b0*/  ISETP.NE.U32.AND P3, PT, R41, RZ, PT ;  /* 0x000000ff2900720c */ /* 0x000fc40003f65070 */
[----:B------:R-:W-:Y:S01]  /*20c0*/  LEA.HI.X.SX32 R137, R45, R4, 0x2, P6 ;  /* 0x000000042d897211 */ /* 0x000fe200030f16ff */
[----:B------:R1:W-:Y:S01]  /*20d0*/  LDGSTS.E [R12+0x11e00], [R132.64], P0 ;  /* 0x11e00000840c7fae */ /* 0x0003e2000812184a */
[----:B------:R-:W-:Y:S02]  /*20e0*/  ISETP.GE.AND P4, PT, R8, c[0x0][0x180], PT ;  /* 0x0000600008007a0c */ /* 0x000fe40003f86270 */
[----:B------:R-:W-:Y:S01]  /*20f0*/  LEA R138, P6, R46, R5, 0x2 ;  /* 0x000000052e8a7211 */ /* 0x000fe200078c10ff */
[----:B------:R1:W-:Y:S01]  /*2100*/  LDGSTS.E [R12+0x12200], [R136.64], P1 ;  /* 0x12200000880c7fae */ /* 0x0003e2000892184a */
[----:B------:R-:W-:Y:S02]  /*2110*/  ISETP.NE.U32.AND P2, PT, R52, RZ, PT ;  /* 0x000000ff3400720c */ /* 0x000fe40003f45070 */
[C---:B------:R-:W-:Y:S01]  /*2120*/  LOP3.LUT R8, R0.reuse, 0x36, RZ, 0xfc, !PT ;  /* 0x0000003600087812 */ /* 0x040fe200078efcff */
[----:B------:R-:W-:Y:S01]  /*2130*/  STL.64 [R1+0x690], R136 ;  /* 0x0006908801007387 */ /* 0x000fe20000100a00 */
[----:B------:R-:W-:-:S02]  /*2140*/  LOP3.LUT R9, R0, 0x32, RZ, 0xfc, !PT ;  /* 0x0000003200097812 */ /* 0x000fc400078efcff */
[----:B------:R-:W-:Y:S02]  /*2150*/  SEL R41, R6, RZ, !P4 ;  /* 0x000000ff06297207 */ /* 0x000fe40006000000 */
[----:B------:R-:W-:Y:S02]  /*2160*/  LEA.HI.X.SX32 R139, R46, R4, 0x2, P6 ;  /* 0x000000042e8b7211 */ /* 0x000fe400030f16ff */
[----:B------:R-:W-:Y:S02]  /*2170*/  ISETP.GE.AND P4, PT, R8, c[0x0][0x180], PT ;  /* 0x0000600008007a0c */ /* 0x000fe40003f86270 */
[----:B------:R-:W-:Y:S01]  /*2180*/  LEA R140, P6, R47, R5, 0x2 ;  /* 0x000000052f8c7211 */ /* 0x000fe200078c10ff */
[----:B------:R1:W-:Y:S01]  /*2190*/  LDGSTS.E [R12+0x12600], [R138.64], P3 ;  /* 0x126000008a0c7fae */ /* 0x0003e2000992184a */
[----:B------:R-:W-:Y:S02]  /*21a0*/  ISETP.GE.AND P5, PT, R9, c[0x0][0x180], PT ;  /* 0x0000600009007a0c */ /* 0x000fe40003fa6270 */
[C---:B------:R-:W-:Y:S01]  /*21b0*/  LOP3.LUT R8, R0.reuse, 0x3e, RZ, 0xfc, !PT ;  /* 0x0000003e00087812 */ /* 0x040fe200078efcff */
[----:B------:R-:W-:Y:S01]  /*21c0*/  STL.64 [R1+0x698], R138 ;  /* 0x0006988a01007387 */ /* 0x000fe20000100a00 */
[----:B------:R-:W-:-:S02]  /*21d0*/  LOP3.LUT R9, R0, 0x3a, RZ, 0xfc, !PT ;  /* 0x0000003a00097812 */ /* 0x000fc400078efcff */
[----:B------:R-:W-:Y:S02]  /*21e0*/  LEA.HI.X.SX32 R141, R47, R4, 0x2, P6 ;  /* 0x000000042f8d7211 */ /* 0x000fe400030f16ff */
[----:B------:R-:W-:Y:S02]  /*21f0*/  SEL R42, R6, RZ, !P5 ;  /* 0x000000ff062a7207 */ /* 0x000fe40006800000 */
[----:B------:R-:W-:Y:S01]  /*2200*/  ISETP.GE.AND P1, PT, R8, c[0x0][0x180], PT ;  /* 0x0000600008007a0c */ /* 0x000fe20003f26270 */
[----:B------:R1:W-:Y:S01]  /*2210*/  LDGSTS.E [R12+0x12a00], [R140.64], P2 ;  /* 0x12a000008c0c7fae */ /* 0x0003e2000912184a */
[----:B------:R-:W-:Y:S02]  /*2220*/  ISETP.NE.U32.AND P5, PT, R41, RZ, PT ;  /* 0x000000ff2900720c */ /* 0x000fe40003fa5070 */
[----:B------:R-:W-:Y:S01]  /*2230*/  LOP3.LUT R8, R0, 0x42, RZ, 0xfc, !PT ;  /* 0x0000004200087812 */ /* 0x000fe200078efcff */
[----:B------:R-:W-:Y:S01]  /*2240*/  STL.64 [R1+0x6a0], R140 ;  /* 0x0006a08c01007387 */ /* 0x000fe20000100a00 */
[----:B------:R-:W-:-:S02]  /*2250*/  SEL R41, R6, RZ, !P4 ;  /* 0x000000ff06297207 */ /* 0x000fc40006000000 */
[----:B------:R-:W-:Y:S02]  /*2260*/  ISETP.GE.AND P3, PT, R9, c[0x0][0x180], PT ;  /* 0x0000600009007a0c */ /* 0x000fe40003f66270 */
[----:B----4-:R-:W-:Y:S02]  /*2270*/  IADD3 R40, R40, 0xffffffe, RZ ;  /* 0x0ffffffe28287810 */ /* 0x010fe40007ffe0ff */
[----:B------:R-:W-:Y:S02]  /*2280*/  ISETP.GE.AND P2, PT, R8, c[0x0][0x180], PT ;  /* 0x0000600008007a0c */ /* 0x000fe40003f46270 */
[----:B------:R-:W-:Y:S01]  /*2290*/  ISETP.NE.U32.AND P0, PT, R41, RZ, PT ;  /* 0x000000ff2900720c */ /* 0x000fe20003f05070 */
[----:B------:R4:W1:Y:S01]  /*22a0*/  F2I.FTZ.U32.TRUNC.NTZ R249, R40 ;  /* 0x0000002800f97305 */ /* 0x000862000021f000 */
[----:B------:R-:W-:Y:S02]  /*22b0*/  LOP3.LUT R9, R0, 0x46, RZ, 0xfc, !PT ;  /* 0x0000004600097812 */ /* 0x000fe400078efcff */
[----:B------:R-:W-:-:S02]  /*22c0*/  SEL R41, R6, RZ, !P3 ;  /* 0x000000ff06297207 */ /* 0x000fc40005800000 */
[----:B------:R-:W-:Y:S02]  /*22d0*/  LEA R142, P3, R48, R5, 0x2 ;  /* 0x00000005308e7211 */ /* 0x000fe400078610ff */
[----:B------:R-:W-:Y:S02]  /*22e0*/  ISETP.GE.AND P6, PT, R9, c[0x0][0x180], PT ;  /* 0x0000600009007a0c */ /* 0x000fe40003fc6270 */
[----:B----4-:R-:W-:Y:S02]  /*22f0*/  SEL R40, R6, RZ, !P2 ;  /* 0x000000ff06287207 */ /* 0x010fe40005000000 */
[----:B------:R-:W-:Y:S02]  /*2300*/  LEA.HI.X.SX32 R143, R48, R4, 0x2, P3 ;  /* 0x00000004308f7211 */ /* 0x000fe400018f16ff */
[----:B------:R-:W-:Y:S02]  /*2310*/  ISETP.NE.U32.AND P2, PT, R40, RZ, PT ;  /* 0x000000ff2800720c */ /* 0x000fe40003f45070 */
[----:B------:R-:W-:Y:S01]  /*2320*/  ISETP.NE.U32.AND P4, PT, R42, RZ, PT ;  /* 0x000000ff2a00720c */ /* 0x000fe20003f85070 */
[----:B------:R4:W-:Y:S01]  /*2330*/  LDGSTS.E [R12+0x12e00], [R142.64], P5 ;  /* 0x12e000008e0c7fae */ /* 0x0009e2000a92184a */
[----:B------:R-:W-:-:S02]  /*2340*/  SEL R40, R6, RZ, !P6 ;  /* 0x000000ff06287207 */ /* 0x000fc40007000000 */
[----:B------:R-:W-:Y:S01]  /*2350*/  SEL R42, R6, RZ, !P1 ;  /* 0x000000ff062a7207 */ /* 0x000fe20004800000 */
[----:B------:R-:W-:Y:S01]  /*2360*/  STL.64 [R1+0x6a8], R142 ;  /* 0x0006a88e01007387 */ /* 0x000fe20000100a00 */
[CC--:B------:R-:W-:Y:S02]  /*2370*/  LEA R146, P6, R50.reuse, R5.reuse, 0x2 ;  /* 0x0000000532927211 */ /* 0x0c0fe400078c10ff */
[----:B------:R-:W-:Y:S02]  /*2380*/  ISETP.NE.U32.AND P1, PT, R41, RZ, PT ;  /* 0x000000ff2900720c */ /* 0x000fe40003f25070 */
[-C--:B------:R-:W-:Y:S02]  /*2390*/  LEA R144, P5, R49, R5.reuse, 0x2 ;  /* 0x0000000531907211 */ /* 0x080fe400078a10ff */
[----:B------:R-:W-:Y:S02]  /*23a0*/  LEA.HI.X.SX32 R147, R50, R4, 0x2, P6 ;  /* 0x0000000432937211 */ /* 0x000fe400030f16ff */
[----:B------:R-:W-:-:S02]  /*23b0*/  LEA R148, P6, R51, R5, 0x2 ;  /* 0x0000000533947211 */ /* 0x000fc400078c10ff */
[----:B------:R-:W-:Y:S02]  /*23c0*/  LOP3.LUT R8, R0, 0x4a, RZ, 0xfc, !PT ;  /* 0x0000004a00087812 */ /* 0x000fe400078efcff */
[-C--:B------:R-:W-:Y:S02]  /*23d0*/  LEA.HI.X.SX32 R145, R49, R4.reuse, 0x2, P5 ;  /* 0x0000000431917211 */ /* 0x080fe400028f16ff */
[----:B------:R-:W-:Y:S02]  /*23e0*/  LEA.HI.X.SX32 R149, R51, R4, 0x2, P6 ;  /* 0x0000000433957211 */ /* 0x000fe400030f16ff */
[----:B------:R-:W-:Y:S01]  /*23f0*/  ISETP.GE.AND P5, PT, R8, c[0x0][0x180], PT ;  /* 0x0000600008007a0c */ /* 0x000fe20003fa6270 */
[----:B------:R4:W-:Y:S01]  /*2400*/  LDGSTS.E [R12+0x13200], [R144.64], P4 ;  /* 0x13200000900c7fae */ /* 0x0009e2000a12184a */
[----:B------:R-:W-:Y:S02]  /*2410*/  LOP3.LUT R8, R0, 0x4e, RZ, 0xfc, !PT ;  /* 0x0000004e00087812 */ /* 0x000fe400078efcff */
[----:B------:R-:W-:Y:S01]  /*2420*/  ISETP.NE.U32.AND P4, PT, R40, RZ, PT ;  /* 0x000000ff2800720c */ /* 0x000fe20003f85070 */
[----:B------:R4:W-:Y:S01]  /*2430*/  LDGSTS.E [R12+0x13600], [R146.64], P0 ;  /* 0x13600000920c7fae */ /* 0x0009e2000812184a */
[----:B------:R-:W-:-:S02]  /*2440*/  SEL R40, R6, RZ, !P5 ;  /* 0x000000ff06287207 */ /* 0x000fc40006800000 */
[----:B------:R-:W-:Y:S01]  /*2450*/  ISETP.NE.U32.AND P3, PT, R42, RZ, PT ;  /* 0x000000ff2a00720c */ /* 0x000fe20003f65070 */
[----:B------:R4:W-:Y:S01]  /*2460*/  LDGSTS.E [R12+0x13a00], [R148.64], P1 ;  /* 0x13a00000940c7fae */ /* 0x0009e2000892184a */
[----:B------:R-:W-:Y:S01]  /*2470*/  ISETP.GE.AND P1, PT, R8, c[0x0][0x180], PT ;  /* 0x0000600008007a0c */ /* 0x000fe20003f26270 */
[--C-:B-1----:R-:W-:Y:S01]  /*2480*/  IMAD.MOV R42, RZ, RZ, -R249.reuse ;  /* 0x000000ffff2a7224 */ /* 0x102fe200078e0af9 */
[----:B------:R-:W-:Y:S01]  /*2490*/  LOP3.LUT R9, R0, 0x52, RZ, 0xfc, !PT ;  /* 0x0000005200097812 */ /* 0x000fe200078efcff */
[----:B------:R-:W-:Y:S01]  /*24a0*/  STL.64 [R1+0x6b0], R144 ;  /* 0x0006b09001007387 */ /* 0x000fe20000100a00 */
[----:B------:R-:W-:Y:S01]  /*24b0*/  ISETP.NE.U32.AND P5, PT, R40, RZ, PT ;  /* 0x000000ff2800720c */ /* 0x000fe20003fa5070 */
[----:B------:R-:W-:Y:S01]  /*24c0*/  IMAD R41, R42, R247, RZ ;  /* 0x000000f72a297224 */ /* 0x000fe200078e02ff */
[----:B------:R-:W-:Y:S01]  /*24d0*/  LOP3.LUT R8, R0, 0x56, RZ, 0xfc, !PT ;  /* 0x0000005600087812 */ /* 0x000fe200078efcff */
[----:B------:R-:W-:Y:S01]  /*24e0*/  STL.64 [R1+0x6b8], R146 ;  /* 0x0006b89201007387 */ /* 0x000fe20000100a00 */
[----:B------:R-:W-:Y:S01]  /*24f0*/  SEL R40, R6, RZ, !P1 ;  /* 0x000000ff06287207 */ /* 0x000fe20004800000 */
[----:B------:R-:W-:Y:S01]  /*2500*/  IMAD.HI.U32 R248, R249, R41, R248 ;  /* 0x00000029f9f87227 */ /* 0x000fe200078e00f8 */
[----:B------:R-:W-:Y:S01]  /*2510*/  LEA R150, P1, R39, R5, 0x2 ;  /* 0x0000000527967211 */ /* 0x000fe200078210ff */
[----:B------:R-:W-:Y:S01]  /*2520*/  STL.64 [R1+0x6c0], R148 ;  /* 0x0006c09401007387 */ /* 0x000fe20000100a00 */
[----:B------:R-:W-:-:S02]  /*2530*/  ISETP.GE.AND P0, PT, R9, c[0x0][0x180], PT ;  /* 0x0000600009007a0c */ /* 0x000fc40003f06270 */
[----:B------:R-:W-:Y:S02]  /*2540*/  ISETP.GE.AND P6, PT, R8, c[0x0][0x180], PT ;  /* 0x0000600008007a0c */ /* 0x000fe40003fc6270 */
[----:B------:R-:W-:Y:S02]  /*2550*/  LEA.HI.X.SX32 R151, R39, R4, 0x2, P1 ;  /* 0x0000000427977211 */ /* 0x000fe400008f16ff */
[----:B------:R-:W-:Y:S02]  /*2560*/  SEL R41, R6, RZ, !P0 ;  /* 0x000000ff06297207 */ /* 0x000fe40004000000 */
[----:B------:R-:W-:Y:S01]  /*2570*/  ISETP.NE.U32.AND P1, PT, R40, RZ, PT ;  /* 0x000000ff2800720c */ /* 0x000fe20003f25070 */
[----:B------:R4:W-:Y:S01]  /*2580*/  LDGSTS.E [R12+0x13e00], [R150.64], P3 ;  /* 0x13e00000960c7fae */ /* 0x0009e2000992184a */
[-C--:B------:R-:W-:Y:S02]  /*2590*/  LEA R152, P0, R38, R5.reuse, 0x2 ;  /* 0x0000000526987211 */ /* 0x080fe400078010ff */
[----:B------:R-:W-:Y:S01]  /*25a0*/  SEL R40, R6, RZ, !P6 ;  /* 0x000000ff06287207 */ /* 0x000fe20007000000 */
[----:B------:R-:W-:Y:S01]  /*25b0*/  STL.64 [R1+0x6c8], R150 ;  /* 0x0006c89601007387 */ /* 0x000fe20000100a00 */
[----:B------:R-:W-:-:S02]  /*25c0*/  LEA R154, P6, R36, R5, 0x2 ;  /* 0x00000005249a7211 */ /* 0x000fc400078c10ff */
[-C--:B------:R-:W-:Y:S02]  /*25d0*/  LEA.HI.X.SX32 R153, R38, R4.reuse, 0x2, P0 ;  /* 0x0000000426997211 */ /* 0x080fe400000f16ff */
[----:B------:R-:W-:Y:S02]  /*25e0*/  LEA.HI.X.SX32 R155, R36, R4, 0x2, P6 ;  /* 0x00000004249b7211 */ /* 0x000fe400030f16ff */
[----:B------:R-:W-:Y:S01]  /*25f0*/  LOP3.LUT R9, R0, 0x5a, RZ, 0xfc, !PT ;  /* 0x0000005a00097812 */ /* 0x000fe200078efcff */
[----:B------:R4:W-:Y:S01]  /*2600*/  LDGSTS.E [R12+0x14200], [R152.64], P2 ;  /* 0x14200000980c7fae */ /* 0x0009e2000912184a */
[----:B------:R-:W-:Y:S02]  /*2610*/  IADD3 R42, R3, 0x7f, RZ ;  /* 0x0000007f032a7810 */ /* 0x000fe40007ffe0ff */
[----:B------:R-:W-:Y:S01]  /*2620*/  LEA R156, P2, R37, R5, 0x2 ;  /* 0x00000005259c7211 */ /* 0x000fe200078410ff */
[----:B------:R4:W-:Y:S01]  /*2630*/  LDGSTS.E [R12+0x14600], [R154.64], P4 ;  /* 0x146000009a0c7fae */ /* 0x0009e2000a12184a */
[----:B------:R-:W-:-:S02]  /*2640*/  ISETP.GE.AND P4, PT, R9, c[0x0][0x180], PT ;  /* 0x0000600009007a0c */ /* 0x000fc40003f86270 */
[----:B------:R-:W-:Y:S01]  /*2650*/  IABS R245, R42 ;  /* 0x0000002a00f57213 */ /* 0x000fe20000000000 */
[----:B------:R-:W-:Y:S01]  /*2660*/  STL.64 [R1+0x6d0], R152 ;  /* 0x0006d09801007387 */ /* 0x000fe20000100a00 */
[----:B------:R-:W-:Y:S02]  /*2670*/  SEL R36, R6, RZ, !P4 ;  /* 0x000000ff06247207 */ /* 0x000fe40006000000 */
[----:B------:R-:W-:Y:S01]  /*2680*/  LEA R158, P4, R35, R5, 0x2 ;  /* 0x00000005239e7211 */ /* 0x000fe200078810ff */
[----:B------:R-:W-:Y:S01]  /*2690*/  IMAD.HI.U32 R39, R248, R245, RZ ;  /* 0x000000f5f8277227 */ /* 0x000fe200078e00ff */
[-C--:B------:R-:W-:Y:S01]  /*26a0*/  LEA.HI.X.SX32 R157, R37, R4.reuse, 0x2, P2 ;  /* 0x00000004259d7211 */ /* 0x080fe200010f16ff */
[----:B------:R-:W-:Y:S01]  /*26b0*/  STL.64 [R1+0x6d8], R154 ;  /* 0x0006d89a01007387 */ /* 0x000fe20000100a00 */
[----:B------:R-:W-:Y:S01]  /*26c0*/  LEA.HI.X.SX32 R159, R35, R4, 0x2, P4 ;  /* 0x00000004239f7211 */ /* 0x000fe200020f16ff */
[----:B------:R-:W-:Y:S01]  /*26d0*/  IMAD.MOV R38, RZ, RZ, -R39 ;  /* 0x000000ffff267224 */ /* 0x000fe200078e0a27 */
[----:B------:R-:W-:Y:S01]  /*26e0*/  ISETP.NE.U32.AND P0, PT, R41, RZ, PT ;  /* 0x000000ff2900720c */ /* 0x000fe20003f05070 */
[----:B------:R4:W-:Y:S01]  /*26f0*/  LDGSTS.E [R12+0x14a00], [R156.64], P5 ;  /* 0x14a000009c0c7fae */ /* 0x0009e2000a92184a */
[----:B------:R-:W-:Y:S01]  /*2700*/  ISETP.NE.U32.AND P3, PT, R40, RZ, PT ;  /* 0x000000ff2800720c */ /* 0x000fe20003f65070 */
[----:B------:R-:W-:Y:S01]  /*2710*/  IMAD R245, R247, R38, R245 ;  /* 0x00000026f7f57224 */ /* 0x000fe200078e02f5 */
[----:B------:R-:W-:Y:S01]  /*2720*/  IADD3 R38, R3, 0x1, RZ ;  /* 0x0000000103267810 */ /* 0x000fe20007ffe0ff */
[----:B------:R4:W-:Y:S01]  /*2730*/  LDGSTS.E [R12+0x14e00], [R158.64], P1 ;  /* 0x14e000009e0c7fae */ /* 0x0009e2000892184a */
[----:B------:R-:W-:-:S02]  /*2740*/  LEA R160, P1, R34, R5, 0x2 ;  /* 0x0000000522a07211 */ /* 0x000fc400078210ff */
[----:B------:R-:W-:Y:S01]  /*2750*/  IABS R39, R38 ;  /* 0x0000002600277213 */ /* 0x000fe20000000000 */
[----:B------:R-:W-:Y:S01]  /*2760*/  STL.64 [R1+0x6e0], R156 ;  /* 0x0006e09c01007387 */ /* 0x000fe20000100a00 */
[-C--:B------:R-:W-:Y:S02]  /*2770*/  LEA.HI.X.SX32 R161, R34, R4.reuse, 0x2, P1 ;  /* 0x0000000422a17211 */ /* 0x080fe400008f16ff */
[----:B------:R-:W-:Y:S01]  /*2780*/  LOP3.LUT R8, R0, 0x5e, RZ, 0xfc, !PT ;  /* 0x0000005e00087812 */ /* 0x000fe200078efcff */
[----:B------:R-:W-:Y:S01]  /*2790*/  STL.64 [R1+0x6e8], R158 ;  /* 0x0006e89e01007387 */ /* 0x000fe20000100a00 */
[----:B------:R-:W-:Y:S02]  /*27a0*/  ISETP.GT.U32.AND P2, PT, R247, R245, PT ;  /* 0x000000f5f700720c */ /* 0x000fe40003f44070 */
[----:B------:R-:W-:Y:S01]  /*27b0*/  ISETP.NE.U32.AND P5, PT, R36, RZ, PT ;  /* 0x000000ff2400720c */ /* 0x000fe20003fa5070 */
[----:B------:R4:W-:Y:S01]  /*27c0*/  LDGSTS.E [R12+0x15200], [R160.64], P0 ;  /* 0x15200000a00c7fae */ /* 0x0009e2000812184a */
[-C--:B------:R-:W-:Y:S01]  /*27d0*/  LEA R162, P0, R32, R5.reuse, 0x2 ;  /* 0x0000000520a27211 */ /* 0x080fe200078010ff */
[----:B------:R-:W-:Y:S01]  /*27e0*/  IMAD.MOV.U32 R36, RZ, RZ, R39 ;  /* 0x000000ffff247224 */ /* 0x000fe200078e0027 */
[----:B------:R-:W-:Y:S01]  /*27f0*/  ISETP.GE.AND P6, PT, R8, c[0x0][0x180], PT ;  /* 0x0000600008007a0c */ /* 0x000fe20003fc6270 */
[----:B------:R-:W-:Y:S01]  /*2800*/  STL.64 [R1+0x6f0], R160 ;  /* 0x0006f0a001007387 */ /* 0x000fe20000100a00 */
[----:B------:R-:W-:Y:S01]  /*2810*/  LEA.HI.X.SX32 R163, R32, R4, 0x2, P0 ;  /* 0x0000000420a37211 */ /* 0x000fe200000f16ff */
[----:B------:R-:W-:Y:S01]  /*2820*/  IMAD.HI.U32 R35, R248, R36, RZ ;  /* 0x00000024f8237227 */ /* 0x000fe200078e00ff */
[----:B------:R-:W-:-:S02]  /*2830*/  LEA R164, P0, R33, R5, 0x2 ;  /* 0x0000000521a47211 */ /* 0x000fc400078010ff */
[----:B------:R-:W-:Y:S01]  /*2840*/  SEL R37, R6, RZ, !P6 ;  /* 0x000000ff06257207 */ /* 0x000fe20007000000 */
[----:B------:R-:W-:Y:S01]  /*2850*/  IMAD.MOV R35, RZ, RZ, -R35 ;  /* 0x000000ffff237224 */ /* 0x000fe200078e0a23 */
[-C--:B------:R-:W-:Y:S01]  /*2860*/  LEA.HI.X.SX32 R165, R33, R4.reuse, 0x2, P0 ;  /* 0x0000000421a57211 */ /* 0x080fe200000f16ff */
[----:B------:R4:W-:Y:S01]  /*2870*/  LDGSTS.E [R12+0x15600], [R162.64], P3 ;  /* 0x15600000a20c7fae */ /* 0x0009e2000992184a */
[----:B------:R-:W-:Y:S01]  /*2880*/  ISETP.NE.U32.AND P6, PT, R37, RZ, PT ;  /* 0x000000ff2500720c */ /* 0x000fe20003fc5070 */
[----:B------:R-:W-:Y:S01]  /*2890*/  @!P2 IMAD.IADD R245, R245, 0x1, -R247 ;  /* 0x00000001f5f5a824 */ /* 0x000fe200078e0af7 */
[----:B------:R-:W-:Y:S01]  /*28a0*/  LEA R166, P0, R31, R5, 0x2 ;  /* 0x000000051fa67211 */ /* 0x000fe200078010ff */
[----:B------:R4:W-:Y:S01]  /*28b0*/  LDGSTS.E [R12+0x15a00], [R164.64], P5 ;  /* 0x15a00000a40c7fae */ /* 0x0009e2000a92184a */
[----:B------:R-:W-:Y:S01]  /*28c0*/  IMAD R34, R247, R35, R36 ;  /* 0x00000023f7227224 */ /* 0x000fe200078e0224 */
[----:B------:R-:W-:Y:S02]  /*28d0*/  LEA R168, P5, R28, R5, 0x2 ;  /* 0x000000051ca87211 */ /* 0x000fe400078a10ff */
[----:B------:R-:W-:Y:S01]  /*28e0*/  LEA.HI.X.SX32 R167, R31, R4, 0x2, P0 ;  /* 0x000000041fa77211 */ /* 0x000fe200000f16ff */
[----:B------:R-:W-:Y:S01]  /*28f0*/  STL.64 [R1+0x6f8], R162 ;  /* 0x0006f8a201007387 */ /* 0x000fe20000100a00 */
[----:B------:R-:W-:-:S02]  /*2900*/  ISETP.GT.U32.AND P0, PT, R247, R245, PT ;  /* 0x000000f5f700720c */ /* 0x000fc40003f04070 */
[----:B------:R-:W-:Y:S01]  /*2910*/  LEA.HI.X.SX32 R169, R28, R4, 0x2, P5 ;  /* 0x000000041ca97211 */ /* 0x000fe200028f16ff */
[----:B------:R-:W-:Y:S01]  /*2920*/  STL.64 [R1+0x700], R164 ;  /* 0x000700a401007387 */ /* 0x000fe20000100a00 */
[----:B------:R-:W-:Y:S02]  /*2930*/  ISETP.GT.U32.AND P5, PT, R247, R34, PT ;  /* 0x00000022f700720c */ /* 0x000fe40003fa4070 */
[----:B------:R-:W-:Y:S01]  /*2940*/  IADD3 R37, R3, 0x2, RZ ;  /* 0x0000000203257810 */ /* 0x000fe20007ffe0ff */
[----:B------:R4:W-:Y:S01]  /*2950*/  LDGSTS.E [R12+0x15e00], [R166.64], P6 ;  /* 0x15e00000a60c7fae */ /* 0x0009e2000b12184a */
[----:B------:R-:W-:Y:S02]  /*2960*/  ISETP.GE.AND P6, PT, R13, c[0x0][0x180], PT ;  /* 0x000060000d007a0c */ /* 0x000fe40003fc6270 */
[----:B---3--:R-:W-:Y:S01]  /*2970*/  LOP3.LUT R10, R0, 0x6e, RZ, 0xfc, !PT ;  /* 0x0000006e000a7812 */ /* 0x008fe200078efcff */
[----:B------:R-:W-:Y:S01]  /*2980*/  STL.64 [R1+0x708], R166 ;  /* 0x000708a601007387 */ /* 0x000fe20000100a00 */
[----:B------:R-:W-:Y:S01]  /*2990*/  ISETP.GE.AND P2, PT, R38, RZ, PT ;  /* 0x000000ff2600720c */ /* 0x000fe20003f46270 */
[----:B------:R-:W-:Y:S01]  /*29a0*/  @!P0 IMAD.IADD R245, R245, 0x1, -R247 ;  /* 0x00000001f5f58824 */ /* 0x000fe200078e0af7 */
[----:B------:R-:W-:-:S02]  /*29b0*/  IADD3 R38, R3, 0x3, RZ ;  /* 0x0000000303267810 */ /* 0x000fc40007ffe0ff */
[----:B------:R-:W-:Y:S01]  /*29c0*/  IADD3 R39, R3, 0x4, RZ ;  /* 0x0000000403277810 */ /* 0x000fe20007ffe0ff */
[----:B------:R-:W-:Y:S01]  /*29d0*/  @!P5 IMAD.IADD R34, R34, 0x1, -R247 ;  /* 0x000000012222d824 */ /* 0x000fe200078e0af7 */
[----:B------:R-:W-:Y:S02]  /*29e0*/  IABS R102, R37 ;  /* 0x0000002500667213 */ /* 0x000fe40000000000 */
[----:B------:R-:W-:Y:S02]  /*29f0*/  SEL R13, R6, RZ, !P6 ;  /* 0x000000ff060d7207 */ /* 0x000fe40007000000 */
[----:B------:R-:W-:Y:S01]  /*2a00*/  ISETP.GE.AND P6, PT, R10, c[0x0][0x180], PT ;  /* 0x000060000a007a0c */ /* 0x000fe20003fc6270 */
[----:B------:R-:W-:Y:S01]  /*2a10*/  IMAD.HI.U32 R35, R248, R102, RZ ;  /* 0x00000066f8237227 */ /* 0x000fe200078e00ff */
[----:B------:R-:W-:Y:S02]  /*2a20*/  ISETP.GE.AND P4, PT, R42, RZ, PT ;  /* 0x000000ff2a00720c */ /* 0x000fe40003f86270 */
[----:B------:R-:W-:Y:S01]  /*2a30*/  LEA R172, P0, R29, R5, 0x2 ;  /* 0x000000051dac7211 */ /* 0x000fe200078010ff */
[----:B------:R-:W-:Y:S01]  /*2a40*/  IMAD.MOV R35, RZ, RZ, -R35 ;  /* 0x000000ffff237224 */ /* 0x000fe200078e0a23 */
[----:B------:R-:W-:-:S02]  /*2a50*/  IABS R42, R38 ;  /* 0x00000026002a7213 */ /* 0x000fc40000000000 */
[----:B------:R-:W-:Y:S01]  /*2a60*/  IABS R57, R39 ;  /* 0x0000002700397213 */ /* 0x000fe20000000000 */
[----:B------:R-:W-:Y:S01]  /*2a70*/  IMAD R102, R247, R35, R102 ;  /* 0x00000023f7667224 */ /* 0x000fe200078e0266 */
[----:B------:R-:W-:Y:S01]  /*2a80*/  LOP3.LUT R9, R0, 0x72, RZ, 0xfc, !PT ;  /* 0x0000007200097812 */ /* 0x000fe200078efcff */
[----:B------:R-:W-:Y:S01]  /*2a90*/  IMAD.HI.U32 R36, R248, R42, RZ ;  /* 0x0000002af8247227 */ /* 0x000fe200078e00ff */
[----:B------:R-:W-:Y:S02]  /*2aa0*/  SEL R10, R6, RZ, !P6 ;  /* 0x000000ff060a7207 */ /* 0x000fe40007000000 */
[----:B------:R-:W-:Y:S01]  /*2ab0*/  LOP3.LUT R8, R0, 0x62, RZ, 0xfc, !PT ;  /* 0x0000006200087812 */ /* 0x000fe200078efcff */
[----:B------:R-:W-:Y:S01]  /*2ac0*/  IMAD.MOV R36, RZ, RZ, -R36 ;  /* 0x000000ffff247224 */ /* 0x000fe200078e0a24 */
[----:B------:R-:W-:Y:S01]  /*2ad0*/  LEA.HI.X.SX32 R173, R29, R4, 0x2, P0 ;  /* 0x000000041dad7211 */ /* 0x000fe200000f16ff */
[----:B------:R-:W-:Y:S01]  /*2ae0*/  @!P4 IMAD.MOV R245, RZ, RZ, -R245 ;  /* 0x000000fffff5c224 */ /* 0x000fe200078e0af5 */
[----:B------:R-:W-:Y:S01]  /*2af0*/  LEA R128, P6, R25, R5, 0x2 ;  /* 0x0000000519807211 */ /* 0x000fe200078c10ff */
[----:B------:R-:W-:Y:S01]  /*2b00*/  IMAD R42, R247, R36, R42 ;  /* 0x00000024f72a7224 */ /* 0x000fe200078e022a */
[----:B------:R-:W-:Y:S01]  /*2b10*/  ISETP.GE.AND P1, PT, R37, RZ, PT ;  /* 0x000000ff2500720c */ /* 0x000fe20003f26270 */
[----:B------:R-:W-:Y:S01]  /*2b20*/  IMAD.HI.U32 R37, R248, R57, RZ ;  /* 0x00000039f8257227 */ /* 0x000fe200078e00ff */
[----:B------:R-:W-:Y:S01]  /*2b30*/  ISETP.GE.AND P0, PT, R9, c[0x0][0x180], PT ;  /* 0x0000600009007a0c */ /* 0x000fe20003f06270 */
[----:B------:R-:W-:Y:S01]  /*2b40*/  STL [R1+0x780], R128 ;  /* 0x0007808001007387 */ /* 0x000fe20000100800 */
[----:B------:R-:W-:Y:S01]  /*2b50*/  ISETP.GT.U32.AND P5, PT, R247, R34, PT ;  /* 0x00000022f700720c */ /* 0x000fe20003fa4070 */
[----:B------:R-:W-:Y:S01]  /*2b60*/  IMAD.MOV R32, RZ, RZ, -R37 ;  /* 0x000000ffff207224 */ /* 0x000fe200078e0a25 */
[----:B------:R-:W-:-:S02]  /*2b70*/  ISETP.GE.AND P3, PT, R8, c[0x0][0x180], PT ;  /* 0x0000600008007a0c */ /* 0x000fc40003f66270 */
[----:B------:R-:W-:Y:S01]  /*2b80*/  LEA.HI.X.SX32 R129, R25, R4, 0x2, P6 ;  /* 0x0000000419817211 */ /* 0x000fe200030f16ff */
[----:B------:R-:W-:Y:S01]  /*2b90*/  IMAD R57, R247, R32, R57 ;  /* 0x00000020f7397224 */ /* 0x000fe200078e0239 */
[----:B------:R-:W-:Y:S02]  /*2ba0*/  SEL R9, R6, RZ, !P0 ;  /* 0x000000ff06097207 */ /* 0x000fe40004000000 */
[-C--:B------:R-:W-:Y:S01]  /*2bb0*/  LEA R16, P6, R26, R5.reuse, 0x2 ;  /* 0x000000051a107211 */ /* 0x080fe200078c10ff */
[----:B------:R-:W-:Y:S01]  /*2bc0*/  STL [R1+0x77c], R129 ;  /* 0x00077c8101007387 */ /* 0x000fe20000100800 */
[-C--:B------:R-:W-:Y:S02]  /*2bd0*/  LEA R120, P0, R24, R5.reuse, 0x2 ;  /* 0x0000000518787211 */ /* 0x080fe400078010ff */
[----:B------:R-:W-:Y:S01]  /*2be0*/  SEL R15, R6, RZ, !P3 ;  /* 0x000000ff060f7207 */ /* 0x000fe20005800000 */
[----:B------:R-:W-:Y:S01]  /*2bf0*/  @!P5 IMAD.IADD R34, R34, 0x1, -R247 ;  /* 0x000000012222d824 */ /* 0x000fe200078e0af7 */
[----:B------:R-:W-:Y:S01]  /*2c00*/  LEA R170, P3, R27, R5, 0x2 ;  /* 0x000000051baa7211 */ /* 0x000fe200078610ff */
[----:B------:R-:W-:Y:S01]  /*2c10*/  STL [R1+0x788], R120 ;  /* 0x0007887801007387 */ /* 0x000fe20000100800 */
[----:B------:R-:W-:-:S02]  /*2c20*/  LEA.HI.X.SX32 R17, R26, R4, 0x2, P6 ;  /* 0x000000041a117211 */ /* 0x000fc400030f16ff */
[----:B------:R-:W-:Y:S02]  /*2c30*/  LOP3.LUT R11, R0, 0x6a, RZ, 0xfc, !PT ;  /* 0x0000006a000b7812 */ /* 0x000fe400078efcff */
[----:B------:R-:W-:Y:S02]  /*2c40*/  LEA.HI.X.SX32 R121, R24, R4, 0x2, P0 ;  /* 0x0000000418797211 */ /* 0x000fe400000f16ff */
[----:B------:R-:W-:Y:S02]  /*2c50*/  LEA R18, P6, R7, R5, 0x2 ;  /* 0x0000000507127211 */ /* 0x000fe400078c10ff */
[----:B------:R-:W-:Y:S01]  /*2c60*/  ISETP.GT.U32.AND P0, PT, R247, R102, PT ;  /* 0x00000066f700720c */ /* 0x000fe20003f04070 */
[----:B------:R-:W-:Y:S01]  /*2c70*/  STL [R1+0x784], R121 ;  /* 0x0007847901007387 */ /* 0x000fe20000100800 */
[-C--:B------:R-:W-:Y:S01]  /*2c80*/  LEA.HI.X.SX32 R171, R27, R4.reuse, 0x2, P3 ;  /* 0x000000041bab7211 */ /* 0x080fe200018f16ff */
[----:B------:R-:W-:Y:S01]  /*2c90*/  IMAD.MOV.U32 R27, RZ, RZ, R34 ;  /* 0x000000ffff1b7224 */ /* 0x000fe200078e0022 */
[----:B------:R-:W-:Y:S01]  /*2ca0*/  ISETP.GE.AND P3, PT, R11, c[0x0][0x180], PT ;  /* 0x000060000b007a0c */ /* 0x000fe20003f66270 */
[----:B------:R1:W-:Y:S01]  /*2cb0*/  STL.64 [R1+0x158], R16 ;  /* 0x0001581001007387 */ /* 0x0003e20000100a00 */
[----:B------:R-:W-:Y:S01]  /*2cc0*/  LEA.HI.X.SX32 R19, R7, R4, 0x2, P6 ;  /* 0x0000000407137211 */ /* 0x000fe200030f16ff */
[----:B------:R-:W-:Y:S01]  /*2cd0*/  @!P2 IMAD.MOV R27, RZ, RZ, -R27 ;  /* 0x000000ffff1ba224 */ /* 0x000fe200078e0a1b */
[----:B------:R-:W-:-:S02]  /*2ce0*/  LOP3.LUT R8, R0, 0x76, RZ, 0xfc, !PT ;  /* 0x0000007600087812 */ /* 0x000fc400078efcff */
[C---:B------:R-:W-:Y:S01]  /*2cf0*/  ISETP.GT.U32.AND P6, PT, R247.reuse, R42, PT ;  /* 0x0000002af700720c */ /* 0x040fe20003fc4070 */
[----:B------:R3:W-:Y:S01]  /*2d00*/  STL.64 [R1+0x1e8], R18 ;  /* 0x0001e81201007387 */ /* 0x0007e20000100a00 */
[----:B------:R-:W-:Y:S01]  /*2d10*/  ISETP.GT.U32.AND P5, PT, R247, R57, PT ;  /* 0x00000039f700720c */ /* 0x000fe20003fa4070 */
[----:B------:R-:W-:Y:S01]  /*2d20*/  @!P0 IMAD.IADD R102, R102, 0x1, -R247 ;  /* 0x0000000166668824 */ /* 0x000fe200078e0af7 */
[----:B------:R-:W-:Y:S02]  /*2d30*/  SEL R11, R6, RZ, !P3 ;  /* 0x000000ff060b7207 */ /* 0x000fe40005800000 */
[----:B------:R-:W-:Y:S02]  /*2d40*/  ISETP.GE.AND P3, PT, R8, c[0x0][0x180], PT ;  /* 0x0000600008007a0c */ /* 0x000fe40003f66270 */
[----:B------:R-:W-:Y:S02]  /*2d50*/  IADD3 R24, R3, 0x5, RZ ;  /* 0x0000000503187810 */ /* 0x000fe40007ffe0ff */
[----:B------:R-:W-:-:S02]  /*2d60*/  SEL R8, R6, RZ, !P3 ;  /* 0x000000ff06087207 */ /* 0x000fc40005800000 */
[----:B-1----:R-:W-:Y:S01]  /*2d70*/  LEA R16, P3, R30, R5, 0x2 ;  /* 0x000000051e107211 */ /* 0x002fe200078610ff */
[--C-:B------:R-:W-:Y:S01]  /*2d80*/  @!P6 IMAD.IADD R42, R42, 0x1, -R247.reuse ;  /* 0x000000012a2ae824 */ /* 0x100fe200078e0af7 */
[----:B------:R-:W-:Y:S01]  /*2d90*/  IABS R72, R24 ;  /* 0x0000001800487213 */ /* 0x000fe20000000000 */
[--C-:B------:R-:W-:Y:S01]  /*2da0*/  @!P5 IMAD.IADD R57, R57, 0x1, -R247.reuse ;  /* 0x000000013939d824 */ /* 0x100fe200078e0af7 */
[----:B------:R-:W-:Y:S02]  /*2db0*/  IADD3 R7, R3, 0x6, RZ ;  /* 0x0000000603077810 */ /* 0x000fe40007ffe0ff */
[----:B------:R-:W-:Y:S01]  /*2dc0*/  LEA.HI.X.SX32 R17, R30, R4, 0x2, P3 ;  /* 0x000000041e117211 */ /* 0x000fe200018f16ff */
[C---:B------:R-:W-:Y:S01]  /*2dd0*/  IMAD.HI.U32 R4, R248.reuse, R72, RZ ;  /* 0x00000048f8047227 */ /* 0x040fe200078e00ff */
[----:B------:R-:W-:Y:S02]  /*2de0*/  IABS R87, R7 ;  /* 0x0000000700577213 */ /* 0x000fe40000000000 */
[C---:B------:R-:W-:Y:S01]  /*2df0*/  ISETP.GT.U32.AND P6, PT, R247.reuse, R102, PT ;  /* 0x00000066f700720c */ /* 0x040fe20003fc4070 */
[----:B------:R-:W-:Y:S01]  /*2e00*/  IMAD.MOV R5, RZ, RZ, -R4 ;  /* 0x000000ffff057224 */ /* 0x000fe200078e0a04 */
[C---:B------:R-:W-:Y:S01]  /*2e10*/  ISETP.GT.U32.AND P4, PT, R247.reuse, R57, PT ;  /* 0x00000039f700720c */ /* 0x040fe20003f84070 */
[----:B------:R-:W-:Y:S01]  /*2e20*/  IMAD.HI.U32 R4, R248, R87, RZ ;  /* 0x00000057f8047227 */ /* 0x000fe200078e00ff */
[----:B------:R-:W-:Y:S01]  /*2e30*/  ISETP.GT.U32.AND P5, PT, R247, R42, PT ;  /* 0x0000002af700720c */ /* 0x000fe20003fa4070 */
[----:B------:R1:W-:Y:S01]  /*2e40*/  STL.64 [R1+0x210], R16 ;  /* 0x0002101001007387 */ /* 0x0003e20000100a00 */
[----:B------:R-:W-:Y:S01]  /*2e50*/  IADD3 R26, R3, 0x8, RZ ;  /* 0x00000008031a7810 */ /* 0x000fe20007ffe0ff */
[----:B------:R-:W-:Y:S01]  /*2e60*/  IMAD R72, R247, R5, R72 ;  /* 0x00000005f7487224 */ /* 0x000fe200078e0248 */
[----:B------:R-:W-:Y:S01]  /*2e70*/  IADD3 R25, R3, 0x7, RZ ;  /* 0x0000000703197810 */ /* 0x000fe20007ffe0ff */
[----:B------:R-:W-:Y:S01]  /*2e80*/  IMAD.MOV R4, RZ, RZ, -R4 ;  /* 0x000000ffff047224 */ /* 0x000fe200078e0a04 */
[----:B------:R-:W-:Y:S01]  /*2e90*/  IABS R217, R26 ;  /* 0x0000001a00d97213 */ /* 0x000fe20000000000 */
[----:B------:R1:W-:Y:S01]  /*2ea0*/  STL.64 [R1+0x710], R2 ;  /* 0x0007100201007387 */ /* 0x0003e20000100a00 */
[----:B------:R-:W-:Y:S01]  /*2eb0*/  IABS R103, R25 ;  /* 0x0000001900677213 */ /* 0x000fe20000000000 */
[----:B------:R-:W-:Y:S01]  /*2ec0*/  @!P6 IMAD.IADD R102, R102, 0x1, -R247 ;  /* 0x000000016666e824 */ /* 0x000fe200078e0af7 */
[C---:B------:R-:W-:Y:S01]  /*2ed0*/  ISETP.GT.U32.AND P6, PT, R247.reuse, R72, PT ;  /* 0x00000048f700720c */ /* 0x040fe20003fc4070 */
[----:B------:R-:W-:Y:S01]  /*2ee0*/  IMAD R87, R247, R4, R87 ;  /* 0x00000004f7577224 */ /* 0x000fe200078e0257 */
[----:B------:R-:W-:Y:S01]  /*2ef0*/  ISETP.GE.AND P3, PT, R38, RZ, PT ;  /* 0x000000ff2600720c */ /* 0x000fe20003f66270 */
[--C-:B------:R-:W-:Y:S01]  /*2f00*/  @!P4 IMAD.IADD R57, R57, 0x1, -R247.reuse ;  /* 0x000000013939c824 */ /* 0x100fe200078e0af7 */
[----:B------:R-:W-:Y:S01]  /*2f10*/  IADD3 R29, R3, 0x9, RZ ;  /* 0x00000009031d7810 */ /* 0x000fe20007ffe0ff */
[C---:B------:R-:W-:Y:S01]  /*2f20*/  IMAD.HI.U32 R5, R248.reuse, R217, RZ ;  /* 0x000000d9f8057227 */ /* 0x040fe200078e00ff */
[----:B------:R-:W-:Y:S01]  /*2f30*/  ISETP.GT.U32.AND P4, PT, R247, R87, PT ;  /* 0x00000057f700720c */ /* 0x000fe20003f84070 */
[----:B------:R-:W-:Y:S01]  /*2f40*/  STL.64 [R1+0x718], R168 ;  /* 0x000718a801007387 */ /* 0x000fe20000100a00 */
[----:B------:R-:W-:Y:S01]  /*2f50*/  IABS R234, R29 ;  /* 0x0000001d00ea7213 */ /* 0x000fe20000000000 */
[----:B------:R-:W-:Y:S01]  /*2f60*/  IMAD.HI.U32 R4, R248, R103, RZ ;  /* 0x00000067f8047227 */ /* 0x000fe200078e00ff */
[----:B------:R-:W-:Y:S01]  /*2f70*/  ISETP.GE.AND P0, PT, R39, RZ, PT ;  /* 0x000000ff2700720c */ /* 0x000fe20003f06270 */
[----:B------:R-:W-:Y:S01]  /*2f80*/  STL.64 [R1+0x720], R170 ;  /* 0x000720aa01007387 */ /* 0x000fe20000100a00 */
[----:B------:R-:W-:Y:S01]  /*2f90*/  IADD3 R31, R3, 0x12, RZ ;  /* 0x00000012031f7810 */ /* 0x000fe20007ffe0ff */
[--C-:B------:R-:W-:Y:S01]  /*2fa0*/  @!P6 IMAD.IADD R72, R72, 0x1, -R247.reuse ;  /* 0x000000014848e824 */ /* 0x100fe200078e0af7 */
[----:B------:R-:W-:Y:S01]  /*2fb0*/  ISETP.GE.AND P6, PT, R7, RZ, PT ;  /* 0x000000ff0700720c */ /* 0x000fe20003fc6270 */
[----:B------:R-:W-:Y:S01]  /*2fc0*/  @!P5 IMAD.IADD R42, R42, 0x1, -R247 ;  /* 0x000000012a2ad824 */ /* 0x000fe200078e0af7 */
[----:B------:R-:W-:Y:S01]  /*2fd0*/  ISETP.GE.AND P5, PT, R24, RZ, PT ;  /* 0x000000ff1800720c */ /* 0x000fe20003fa6270 */
[----:B------:R-:W-:Y:S01]  /*2fe0*/  IMAD.MOV R24, RZ, RZ, -R5 ;  /* 0x000000ffff187224 */ /* 0x000fe200078e0a05 */
[----:B------:R-:W-:Y:S01]  /*2ff0*/  IADD3 R7, R3, 0xa, RZ ;  /* 0x0000000a03077810 */ /* 0x000fe20007ffe0ff */
[----:B------:R-:W-:Y:S01]  /*3000*/  @!P4 IMAD.IADD R87, R87, 0x1, -R247 ;  /* 0x000000015757c824 */ /* 0x000fe200078e0af7 */
[C---:B------:R-:W-:Y:S01]  /*3010*/  ISETP.GT.U32.AND P4, PT, R247.reuse, R72, PT ;  /* 0x00000048f700720c */ /* 0x040fe20003f84070 */
[----:B------:R-:W-:Y:S01]  /*3020*/  IMAD.MOV R4, RZ, RZ, -R4 ;  /* 0x000000ffff047224 */ /* 0x000fe200078e0a04 */
[----:B------:R-:W-:Y:S01]  /*3030*/  IABS R28, R7 ;  /* 0x00000007001c7213 */ /* 0x000fe20000000000 */
[----:B------:R-:W-:Y:S01]  /*3040*/  IMAD R217, R247, R24, R217 ;  /* 0x00000018f7d97224 */ /* 0x000fe200078e02d9 */
[----:B------:R-:W-:Y:S01]  /*3050*/  IADD3 R24, R3, 0xc, RZ ;  /* 0x0000000c03187810 */ /* 0x000fe20007ffe0ff */
[----:B------:R-:W-:Y:S01]  /*3060*/  @!P1 IMAD.MOV R102, RZ, RZ, -R102 ;  /* 0x000000ffff669224 */ /* 0x000fe200078e0a66 */
[C---:B------:R-:W-:Y:S01]  /*3070*/  ISETP.GT.U32.AND P1, PT, R247.reuse, R87, PT ;  /* 0x00000057f700720c */ /* 0x040fe20003f24070 */
[----:B------:R-:W-:Y:S01]  /*3080*/  IMAD R103, R247, R4, R103 ;  /* 0x00000004f7677224 */ /* 0x000fe200078e0267 */
[----:B------:R-:W-:Y:S01]  /*3090*/  IABS R58, R24 ;  /* 0x00000018003a7213 */ /* 0x000fe20000000000 */
[C---:B------:R-:W-:Y:S01]  /*30a0*/  IMAD.HI.U32 R4, R248.reuse, R234, RZ ;  /* 0x000000eaf8047227 */ /* 0x040fe200078e00ff */
[----:B------:R-:W-:Y:S01]  /*30b0*/  IADD3 R30, R3, 0x13, RZ ;  /* 0x00000013031e7810 */ /* 0x000fe20007ffe0ff */
[----:B------:R-:W-:Y:S01]  /*30c0*/  STL.64 [R1+0x728], R172 ;  /* 0x000728ac01007387 */ /* 0x000fe20000100a00 */
[C---:B------:R-:W-:Y:S01]  /*30d0*/  ISETP.GT.U32.AND P2, PT, R247.reuse, R103, PT ;  /* 0x00000067f700720c */ /* 0x040fe20003f44070 */
[----:B------:R-:W-:Y:S01]  /*30e0*/  @!P3 IMAD.MOV R42, RZ, RZ, -R42 ;  /* 0x000000ffff2ab224 */ /* 0x000fe200078e0a2a */
[----:B------:R-:W-:Y:S01]  /*30f0*/  ISETP.GT.U32.AND P3, PT, R247, R217, PT ;  /* 0x000000d9f700720c */ /* 0x000fe20003f64070 */
[----:B------:R-:W-:Y:S01]  /*3100*/  IMAD.HI.U32 R5, R248, R28, RZ ;  /* 0x0000001cf8057227 */ /* 0x000fe200078e00ff */
[----:B------:R-:W-:-:S02]  /*3110*/  IABS R44, R30 ;  /* 0x0000001e002c7213 */ /* 0x000fc40000000000 */
[C---:B------:R-:W-:Y:S01]  /*3120*/  IADD3 R32, R3.reuse, 0x20, RZ ;  /* 0x0000002003207810 */ /* 0x040fe20007ffe0ff */
[----:B------:R-:W-:Y:S01]  /*3130*/  IMAD.MOV R4, RZ, RZ, -R4 ;  /* 0x000000ffff047224 */ /* 0x000fe200078e0a04 */
[C---:B------:R-:W-:Y:S01]  /*3140*/  IADD3 R47, R3.reuse, 0x2b, RZ ;  /* 0x0000002b032f7810 */ /* 0x040fe20007ffe0ff */
[----:B------:R-:W-:Y:S01]  /*3150*/  @!P4 IMAD.IADD R72, R72, 0x1, -R247 ;  /* 0x000000014848c824 */ /* 0x000fe200078e0af7 */
[----:B------:R-:W-:Y:S01]  /*3160*/  ISETP.GE.AND P4, PT, R26, RZ, PT ;  /* 0x000000ff1a00720c */ /* 0x000fe20003f86270 */
[----:B------:R-:W-:Y:S01]  /*3170*/  IMAD.MOV R5, RZ, RZ, -R5 ;  /* 0x000000ffff057224 */ /* 0x000fe200078e0a05 */
[----:B------:R-:W-:Y:S01]  /*3180*/  IADD3 R26, R3, 0xf, RZ ;  /* 0x0000000f031a7810 */ /* 0x000fe20007ffe0ff */
[----:B------:R-:W-:Y:S01]  /*3190*/  IMAD R234, R247, R4, R234 ;  /* 0x00000004f7ea7224 */ /* 0x000fe200078e02ea */
[----:B------:R-:W-:Y:S01]  /*31a0*/  IABS R220, R32 ;  /* 0x0000002000dc7213 */ /* 0x000fe20000000000 */
[--C-:B------:R-:W-:Y:S01]  /*31b0*/  @!P1 IMAD.IADD R87, R87, 0x1, -R247.reuse ;  /* 0x0000000157579824 */ /* 0x100fe200078e0af7 */
[----:B------:R-:W-:Y:S01]  /*31c0*/  ISETP.GE.AND P1, PT, R29, RZ, PT ;  /* 0x000000ff1d00720c */ /* 0x000fe20003f26270 */
[----:B------:R-:W-:Y:S01]  /*31d0*/  IMAD R28, R247, R5, R28 ;  /* 0x00000005f71c7224 */ /* 0x000fe200078e021c */
[----:B------:R-:W-:Y:S01]  /*31e0*/  IADD3 R5, R3, 0xb, RZ ;  /* 0x0000000b03057810 */ /* 0x000fe20007ffe0ff */
[----:B------:R-:W-:Y:S01]  /*31f0*/  @!P5 IMAD.MOV R72, RZ, RZ, -R72 ;  /* 0x000000ffff48d224 */ /* 0x000fe200078e0a48 */
[----:B------:R-:W-:Y:S01]  /*3200*/  ISETP.GT.U32.AND P5, PT, R247, R234, PT ;  /* 0x000000eaf700720c */ /* 0x000fe20003fa4070 */
[----:B------:R-:W-:Y:S01]  /*3210*/  @!P3 IMAD.IADD R217, R217, 0x1, -R247 ;  /* 0x00000001d9d9b824 */ /* 0x000fe200078e0af7 */
[----:B------:R-:W-:Y:S01]  /*3220*/  IABS R43, R5 ;  /* 0x00000005002b7213 */ /* 0x000fe20000000000 */
[----:B------:R-:W-:Y:S01]  /*3230*/  @!P6 IMAD.MOV R87, RZ, RZ, -R87 ;  /* 0x000000ffff57e224 */ /* 0x000fe200078e0a57 */
[----:B------:R-:W-:Y:S01]  /*3240*/  ISETP.GT.U32.AND P6, PT, R247, R28, PT ;  /* 0x0000001cf700720c */ /* 0x000fe20003fc4070 */
[----:B------:R-:W-:Y:S01]  /*3250*/  @!P2 IMAD.IADD R103, R103, 0x1, -R247 ;  /* 0x000000016767a824 */ /* 0x000fe200078e0af7 */
[----:B------:R-:W-:Y:S01]  /*3260*/  ISETP.GT.U32.AND P3, PT, R247, R217, PT ;  /* 0x000000d9f700720c */ /* 0x000fe20003f64070 */
[----:B------:R-:W-:Y:S01]  /*3270*/  IMAD.HI.U32 R4, R248, R43, RZ ;  /* 0x0000002bf8047227 */ /* 0x000fe200078e00ff */
[----:B------:R-:W-:-:S02]  /*3280*/  IADD3 R29, R3, 0x10, RZ ;  /* 0x00000010031d7810 */ /* 0x000fc40007ffe0ff */
[----:B------:R-:W-:Y:S01]  /*3290*/  ISETP.GT.U32.AND P2, PT, R247, R103, PT ;  /* 0x00000067f700720c */ /* 0x000fe20003f44070 */
[----:B------:R-:W-:Y:S01]  /*32a0*/  IMAD.MOV R4, RZ, RZ, -R4 ;  /* 0x000000ffff047224 */ /* 0x000fe200078e0a04 */
[----:B------:R-:W-:Y:S01]  /*32b0*/  IABS R218, R29 ;  /* 0x0000001d00da7213 */ /* 0x000fe20000000000 */
[----:B------:R-:W-:Y:S01]  /*32c0*/  @!P5 IMAD.IADD R234, R234, 0x1, -R247 ;  /* 0x00000001eaead824 */ /* 0x000fe200078e0af7 */
[----:B------:R-:W-:Y:S01]  /*32d0*/  IABS R104, R26 ;  /* 0x0000001a00687213 */ /* 0x000fe20000000000 */
[----:B------:R-:W-:Y:S01]  /*32e0*/  @!P0 IMAD.MOV R57, RZ, RZ, -R57 ;  /* 0x000000ffff398224 */ /* 0x000fe200078e0a39 */
[----:B------:R-:W-:Y:S01]  /*32f0*/  ISETP.GE.AND P0, PT, R25, RZ, PT ;  /* 0x000000ff1900720c */ /* 0x000fe20003f06270 */
[--C-:B------:R-:W-:Y:S01]  /*3300*/  @!P6 IMAD.IADD R28, R28, 0x1, -R247.reuse ;  /* 0x000000011c1ce824 */ /* 0x100fe200078e0af7 */
[----:B------:R-:W-:Y:S01]  /*3310*/  ISETP.GT.U32.AND P5, PT, R247, R234, PT ;  /* 0x000000eaf700720c */ /* 0x000fe20003fa4070 */
[----:B------:R-:W-:Y:S01]  /*3320*/  @!P3 IMAD.IADD R217, R217, 0x1, -R247 ;  /* 0x00000001d9d9b824 */ /* 0x000fe200078e0af7 */
[----:B------:R-:W-:Y:S01]  /*3330*/  ISETP.GE.AND P3, PT, R5, RZ, PT ;  /* 0x000000ff0500720c */ /* 0x000fe20003f66270 */
[----:B------:R-:W-:Y:S01]  /*3340*/  IMAD.HI.U32 R5, R248, R58, RZ ;  /* 0x0000003af8057227 */ /* 0x000fe200078e00ff */
[----:B------:R-:W-:-:S02]  /*3350*/  ISETP.GT.U32.AND P6, PT, R247, R28, PT ;  /* 0x0000001cf700720c */ /* 0x000fc40003fc4070 */
[C---:B------:R-:W-:Y:S01]  /*3360*/  IADD3 R25, R3.reuse, 0xd, RZ ;  /* 0x0000000d03197810 */ /* 0x040fe20007ffe0ff */
[----:B------:R-:W-:Y:S01]  /*3370*/  IMAD.MOV R5, RZ, RZ, -R5 ;  /* 0x000000ffff057224 */ /* 0x000fe200078e0a05 */
[----:B------:R-:W-:Y:S01]  /*3380*/  IADD3 R37, R3, 0x4c, RZ ;  /* 0x0000004c03257810 */ /* 0x000fe20007ffe0ff */
[C---:B------:R-:W-:Y:S01]  /*3390*/  IMAD R43, R247.reuse, R4, R43 ;  /* 0x00000004f72b7224 */ /* 0x040fe200078e022b */
[----:B------:R-:W-:Y:S01]  /*33a0*/  IABS R73, R25 ;  /* 0x0000001900497213 */ /* 0x000fe20000000000 */
[C---:B------:R-:W-:Y:S01]  /*33b0*/  IMAD R58, R247.reuse, R5, R58 ;  /* 0x00000005f73a7224 */ /* 0x040fe200078e023a */
[----:B------:R-:W-:Y:S01]  /*33c0*/  IABS R66, R37 ;  /* 0x0000002500427213 */ /* 0x000fe20000000000 */
[--C-:B------:R-:W-:Y:S01]  /*33d0*/  @!P5 IMAD.IADD R234, R234, 0x1, -R247.reuse ;  /* 0x00000001eaead824 */ /* 0x100fe200078e0af7 */
[----:B------:R-:W-:Y:S01]  /*33e0*/  ISETP.GT.U32.AND P5, PT, R247, R43, PT ;  /* 0x0000002bf700720c */ /* 0x000fe20003fa4070 */
[--C-:B------:R-:W-:Y:S01]  /*33f0*/  @!P2 IMAD.IADD R103, R103, 0x1, -R247.reuse ;  /* 0x000000016767a824 */ /* 0x100fe200078e0af7 */
[----:B------:R-:W-:Y:S01]  /*3400*/  ISETP.GE.AND P2, PT, R7, RZ, PT ;  /* 0x000000ff0700720c */ /* 0x000fe20003f46270 */
[----:B------:R-:W-:Y:S01]  /*3410*/  @!P6 IMAD.IADD R28, R28, 0x1, -R247 ;  /* 0x000000011c1ce824 */ /* 0x000fe200078e0af7 */
[----:B------:R-:W-:Y:S01]  /*3420*/  ISETP.GT.U32.AND P6, PT, R247, R58, PT ;  /* 0x0000003af700720c */ /* 0x000fe20003fc4070 */
[----:B------:R-:W-:Y:S01]  /*3430*/  @!P0 IMAD.MOV R103, RZ, RZ, -R103 ;  /* 0x000000ffff678224 */ /* 0x000fe200078e0a67 */
[----:B------:R-:W-:Y:S01]  /*3440*/  ISETP.GE.AND P0, PT, R24, RZ, PT ;  /* 0x000000ff1800720c */ /* 0x000fe20003f06270 */
[----:B------:R-:W-:Y:S01]  /*3450*/  IMAD.HI.U32 R4, R248, R73, RZ ;  /* 0x00000049f8047227 */ /* 0x000fe200078e00ff */
[----:B------:R-:W-:-:S02]  /*3460*/  IADD3 R24, R3, 0xe, RZ ;  /* 0x0000000e03187810 */ /* 0x000fc40007ffe0ff */
[----:B------:R-:W-:Y:S01]  /*3470*/  IADD3 R7, R3, 0x11, RZ ;  /* 0x0000001103077810 */ /* 0x000fe20007ffe0ff */
[----:B------:R-:W-:Y:S01]  /*3480*/  IMAD.MOV R4, RZ, RZ, -R4 ;  /* 0x000000ffff047224 */ /* 0x000fe200078e0a04 */
[----:B------:R-:W-:Y:S01]  /*3490*/  IABS R88, R24 ;  /* 0x0000001800587213 */ /* 0x000fe20000000000 */
[----:B------:R-:W-:Y:S01]  /*34a0*/  @!P5 IMAD.IADD R43, R43, 0x1, -R247 ;  /* 0x000000012b2bd824 */ /* 0x000fe200078e0af7 */
[----:B------:R-:W-:Y:S01]  /*34b0*/  IABS R235, R7 ;  /* 0x0000000700eb7213 */ /* 0x000fe20000000000 */
[----:B------:R-:W-:Y:S01]  /*34c0*/  IMAD R73, R247, R4, R73 ;  /* 0x00000004f7497224 */ /* 0x000fe200078e0249 */
[----:B------:R-:W-:Y:S01]  /*34d0*/  IADD3 R41, R3, 0x72, RZ ;  /* 0x0000007203297810 */ /* 0x000fe20007ffe0ff */
[----:B------:R-:W-:Y:S01]  /*34e0*/  @!P6 IMAD.IADD R58, R58, 0x1, -R247 ;  /* 0x000000013a3ae824 */ /* 0x000fe200078e0af7 */
[C---:B------:R-:W-:Y:S01]  /*34f0*/  ISETP.GT.U32.AND P6, PT, R247.reuse, R43, PT ;  /* 0x0000002bf700720c */ /* 0x040fe20003fc4070 */
[----:B------:R-:W-:Y:S01]  /*3500*/  IMAD.HI.U32 R4, R248, R88, RZ ;  /* 0x00000058f8047227 */ /* 0x000fe200078e00ff */
[----:B------:R-:W-:-:S02]  /*3510*/  ISETP.GT.U32.AND P5, PT, R247, R73, PT ;  /* 0x00000049f700720c */ /* 0x000fc40003fa4070 */
[----:B------:R-:W-:Y:S01]  /*3520*/  IABS R246, R41 ;  /* 0x0000002900f67213 */ /* 0x000fe20000000000 */
[----:B------:R-:W-:Y:S01]  /*3530*/  IMAD.MOV R4, RZ, RZ, -R4 ;  /* 0x000000ffff047224 */ /* 0x000fe200078e0a04 */
[----:B---3--:R-:W-:Y:S01]  /*3540*/  IADD3 R19, R3, 0x7a, RZ ;  /* 0x0000007a03137810 */ /* 0x008fe20007ffe0ff */
[----:B------:R-:W-:Y:S01]  /*3550*/  @!P1 IMAD.MOV R234, RZ, RZ, -R234 ;  /* 0x000000ffffea9224 */ /* 0x000fe200078e0aea */
[C---:B------:R-:W-:Y:S01]  /*3560*/  ISETP.GT.U32.AND P1, PT, R247.reuse, R58, PT ;  /* 0x0000003af700720c */ /* 0x040fe20003f24070 */
[----:B------:R-:W-:Y:S01]  /*3570*/  IMAD R88, R247, R4, R88 ;  /* 0x00000004f7587224 */ /* 0x000fe200078e0258 */
[----:B------:R-:W-:Y:S01]  /*3580*/  IABS R250, R19 ;  /* 0x0000001300fa7213 */ /* 0x000fe20000000000 */
[C---:B------:R-:W-:Y:S01]  /*3590*/  IMAD.HI.U32 R4, R248.reuse, R218, RZ ;  /* 0x000000daf8047227 */ /* 0x040fe200078e00ff */
[C---:B------:R-:W-:Y:S02]  /*35a0*/  IADD3 R18, R3.reuse, 0x7b, RZ ;  /* 0x0000007b03127810 */ /* 0x040fe40007ffe0ff */
[----:B-1----:R-:W-:Y:S01]  /*35b0*/  IADD3 R17, R3, 0x7c, RZ ;  /* 0x0000007c03117810 */ /* 0x002fe20007ffe0ff */
[--C-:B------:R-:W-:Y:S01]  /*35c0*/  @!P6 IMAD.IADD R43, R43, 0x1, -R247.reuse ;  /* 0x000000012b2be824 */ /* 0x100fe200078e0af7 */
[----:B------:R-:W-:Y:S01]  /*35d0*/  ISETP.GT.U32.AND P6, PT, R247, R88, PT ;  /* 0x00000058f700720c */ /* 0x000fe20003fc4070 */
[----:B------:R-:W-:Y:S01]  /*35e0*/  IMAD.MOV R4, RZ, RZ, -R4 ;  /* 0x000000ffff047224 */ /* 0x000fe200078e0a04 */
[----:B------:R-:W-:Y:S01]  /*35f0*/  IADD3 R16, R3, 0x7d, RZ ;  /* 0x0000007d03107810 */ /* 0x000fe20007ffe0ff */
[----:B------:R-:W-:Y:S01]  /*3600*/  @!P5 IMAD.IADD R73, R73, 0x1, -R247 ;  /* 0x000000014949d824 */ /* 0x000fe200078e0af7 */
[----:B------:R-:W-:Y:S01]  /*3610*/  IABS R252, R17 ;  /* 0x0000001100fc7213 */ /* 0x000fe20000000000 */
[C---:B------:R-:W-:Y:S01]  /*3620*/  IMAD R218, R247.reuse, R4, R218 ;  /* 0x00000004f7da7224 */ /* 0x040fe200078e02da */
[----:B------:R-:W-:Y:S01]  /*3630*/  IABS R109, R14 ;  /* 0x0000000e006d7213 */ /* 0x000fe20000000000 */
[----:B------:R-:W-:Y:S01]  /*3640*/  IMAD.HI.U32 R5, R248, R104, RZ ;  /* 0x00000068f8057227 */ /* 0x000fe200078e00ff */
[----:B------:R-:W-:-:S03]  /*3650*/  ISETP.GT.U32.AND P5, PT, R247, R73, PT ;  /* 0x00000049f700720c */ /* 0x000fc60003fa4070 */
[----:B------:R-:W-:Y:S02]  /*3660*/  IMAD.MOV R5, RZ, RZ, -R5 ;  /* 0x000000ffff057224 */ /* 0x000fe400078e0a05 */
[--C-:B------:R-:W-:Y:S01]  /*3670*/  @!P6 IMAD.IADD R88, R88, 0x1, -R247.reuse ;  /* 0x000000015858e824 */ /* 0x100fe200078e0af7 */
[C---:B------:R-:W-:Y:S01]  /*3680*/  ISETP.GT.U32.AND P6, PT, R247.reuse, R218, PT ;  /* 0x000000daf700720c */ /* 0x040fe20003fc4070 */
[C---:B------:R-:W-:Y:S02]  /*3690*/  IMAD R104, R247.reuse, R5, R104 ;  /* 0x00000005f7687224 */ /* 0x040fe400078e0268 */
[----:B------:R-:W-:Y:S01]  /*36a0*/  @!P1 IMAD.IADD R58, R58, 0x1, -R247 ;  /* 0x000000013a3a9824 */ /* 0x000fe200078e0af7 */
[----:B------:R-:W-:Y:S01]  /*36b0*/  ISETP.GE.AND P1, PT, R26, RZ, PT ;  /* 0x000000ff1a00720c */ /* 0x000fe20003f26270 */
[----:B------:R-:W-:Y:S01]  /*36c0*/  @!P3 IMAD.MOV R43, RZ, RZ, -R43 ;  /* 0x000000ffff2bb224 */ /* 0x000fe200078e0a2b */
[----:B------:R-:W-:Y:S01]  /*36d0*/  ISETP.GT.U32.AND P3, PT, R247, R104, PT ;  /* 0x00000068f700720c */ /* 0x000fe20003f64070 */
[----:B------:R-:W-:Y:S01]  /*36e0*/  @!P5 IMAD.IADD R73, R73, 0x1, -R247 ;  /* 0x000000014949d824 */ /* 0x000fe200078e0af7 */
[----:B------:R-:W-:Y:S01]  /*36f0*/  ISETP.GE.AND P5, PT, R29, RZ, PT ;  /* 0x000000ff1d00720c */ /* 0x000fe20003fa6270 */
[----:B------:R-:W-:Y:S01]  /*3700*/  @!P0 IMAD.MOV R58, RZ, RZ, -R58 ;  /* 0x000000ffff3a8224 */ /* 0x000fe200078e0a3a */
[----:B------:R-:W-:Y:S01]  /*3710*/  IABS R29, R31 ;  /* 0x0000001f001d7213 */ /* 0x000fe20000000000 */
[----:B------:R-:W-:Y:S01]  /*3720*/  IMAD.HI.U32 R5, R248, R235, RZ ;  /* 0x000000ebf8057227 */ /* 0x000fe200078e00ff */
[----:B------:R-:W-:-:S02]  /*3730*/  ISETP.GT.U32.AND P0, PT, R247, R88, PT ;  /* 0x00000058f700720c */ /* 0x000fc40003f04070 */
[----:B------:R-:W-:Y:S01]  /*3740*/  IADD3 R26, R3, 0x15, RZ ;  /* 0x00000015031a7810 */ /* 0x000fe20007ffe0ff */
[----:B------:R-:W-:Y:S02]  /*3750*/  @!P6 IMAD.IADD R218, R218, 0x1, -R247 ;  /* 0x00000001dadae824 */ /* 0x000fe400078e0af7 */
[----:B------:R-:W-:Y:S01]  /*3760*/  @!P2 IMAD.MOV R28, RZ, RZ, -R28 ;  /* 0x000000ffff1ca224 */ /* 0x000fe200078e0a1c */
[----:B------:R-:W-:Y:S01]  /*3770*/  ISETP.GE.AND P2, PT, R24, RZ, PT ;  /* 0x000000ff1800720c */ /* 0x000fe20003f46270 */
[----:B------:R-:W-:Y:S01]  /*3780*/  IMAD.MOV R24, RZ, RZ, -R5 ;  /* 0x000000ffff187224 */ /* 0x000fe200078e0a05 */
[----:B------:R-:W-:Y:S01]  /*3790*/  ISETP.GT.U32.AND P6, PT, R247, R218, PT ;  /* 0x000000daf700720c */ /* 0x000fe20003fc4070 */
[----:B------:R-:W-:Y:S01]  /*37a0*/  IMAD.HI.U32 R4, R248, R29, RZ ;  /* 0x0000001df8047227 */ /* 0x000fe200078e00ff */
[----:B------:R-:W-:-:S03]  /*37b0*/  IABS R74, R26 ;  /* 0x0000001a004a7213 */ /* 0x000fc60000000000 */
[C---:B------:R-:W-:Y:S02]  /*37c0*/  IMAD R235, R247.reuse, R24, R235 ;  /* 0x00000018f7eb7224 */ /* 0x040fe400078e02eb */
[----:B------:R-:W-:Y:S02]  /*37d0*/  IMAD.MOV R4, RZ, RZ, -R4 ;  /* 0x000000ffff047224 */ /* 0x000fe400078e0a04 */
[--C-:B------:R-:W-:Y:S02]  /*37e0*/  @!P3 IMAD.IADD R104, R104, 0x1, -R247.reuse ;  /* 0x000000016868b824 */ /* 0x100fe400078e0af7 */
[----:B------:R-:W-:Y:S01]  /*37f0*/  @!P0 IMAD.IADD R88, R88, 0x1, -R247 ;  /* 0x0000000158588824 */ /* 0x000fe200078e0af7 */
[C---:B------:R-:W-:Y:S01]  /*3800*/  ISETP.GT.U32.AND P0, PT, R247.reuse, R235, PT ;  /* 0x000000ebf700720c */ /* 0x040fe20003f04070 */
[C---:B------:R-:W-:Y:S01]  /*3810*/  IMAD R29, R247.reuse, R4, R29 ;  /* 0x00000004f71d7224 */ /* 0x040fe200078e021d */
[----:B------:R-:W-:Y:S01]  /*3820*/  ISETP.GT.U32.AND P3, PT, R247, R104, PT ;  /* 0x00000068f700720c */ /* 0x000fe20003f64070 */
[----:B------:R-:W-:-:S02]  /*3830*/  @!P6 IMAD.IADD R218, R218, 0x1, -R247 ;  /* 0x00000001dadae824 */ /* 0x000fc400078e0af7 */
[----:B------:R-:W-:Y:S01]  /*3840*/  @!P4 IMAD.MOV R217, RZ, RZ, -R217 ;  /* 0x000000ffffd9c224 */ /* 0x000fe200078e0ad9 */
[----:B------:R-:W-:Y:S01]  /*3850*/  ISETP.GT.U32.AND P6, PT, R247, R29, PT ;  /* 0x0000001df700720c */ /* 0x000fe20003fc4070 */
[----:B------:R-:W-:Y:S01]  /*3860*/  IMAD.HI.U32 R4, R248, R44, RZ ;  /* 0x0000002cf8047227 */ /* 0x000fe200078e00ff */
[----:B------:R-:W-:Y:S02]  /*3870*/  ISETP.GE.AND P4, PT, R25, RZ, PT ;  /* 0x000000ff1900720c */ /* 0x000fe40003f86270 */
[----:B------:R-:W-:Y:S01]  /*3880*/  IADD3 R25, R3, 0x14, RZ ;  /* 0x0000001403197810 */ /* 0x000fe20007ffe0ff */
[----:B------:R-:W-:Y:S02]  /*3890*/  IMAD.MOV R4, RZ, RZ, -R4 ;  /* 0x000000ffff047224 */ /* 0x000fe400078e0a04 */
[--C-:B------:R-:W-:Y:S01]  /*38a0*/  @!P0 IMAD.IADD R235, R235, 0x1, -R247.reuse ;  /* 0x00000001ebeb8824 */ /* 0x100fe200078e0af7 */
[----:B------:R-:W-:Y:S01]  /*38b0*/  IABS R59, R25 ;  /* 0x00000019003b7213 */ /* 0x000fe20000000000 */
[----:B------:R-:W-:Y:S01]  /*38c0*/  @!P3 IMAD.IADD R104, R104, 0x1, -R247 ;  /* 0x000000016868b824 */ /* 0x000fe200078e0af7 */
[----:B------:R-:W-:Y:S01]  /*38d0*/  ISETP.GE.AND P3, PT, R7, RZ, PT ;  /* 0x000000ff0700720c */ /* 0x000fe20003f66270 */
[----:B------:R-:W-:Y:S01]  /*38e0*/  IMAD.HI.U32 R7, R248, R74, RZ ;  /* 0x0000004af8077227 */ /* 0x000fe200078e00ff */
[----:B------:R-:W-:-:S02]  /*38f0*/  ISETP.GE.AND P0, PT, R31, RZ, PT ;  /* 0x000000ff1f00720c */ /* 0x000fc40003f06270 */
[----:B------:R-:W-:Y:S01]  /*3900*/  IADD3 R31, R3, 0x16, RZ ;  /* 0x00000016031f7810 */ /* 0x000fe20007ffe0ff */
[----:B------:R-:W-:-:S03]  /*3910*/  IMAD.HI.U32 R5, R248, R59, RZ ;  /* 0x0000003bf8057227 */ /* 0x000fc600078e00ff */
[----:B------:R-:W-:Y:S01]  /*3920*/  IABS R89, R31 ;  /* 0x0000001f00597213 */ /* 0x000fe20000000000 */
[----:B------:R-:W-:Y:S01]  /*3930*/  @!P6 IMAD.IADD R29, R29, 0x1, -R247 ;  /* 0x000000011d1de824 */ /* 0x000fe200078e0af7 */
[----:B------:R-:W-:Y:S01]  /*3940*/  ISETP.GT.U32.AND P6, PT, R247, R235, PT ;  /* 0x000000ebf700720c */ /* 0x000fe20003fc4070 */
[----:B------:R-:W-:Y:S01]  /*3950*/  IMAD.MOV R24, RZ, RZ, -R5 ;  /* 0x000000ffff187224 */ /* 0x000fe200078e0a05 */
[----:B------:R-:W-:Y:S01]  /*3960*/  IADD3 R5, R3, 0x17, RZ ;  /* 0x0000001703057810 */ /* 0x000fe20007ffe0ff */
[C---:B------:R-:W-:Y:S02]  /*3970*/  IMAD R44, R247.reuse, R4, R44 ;  /* 0x00000004f72c7224 */ /* 0x040fe400078e022c */
[----:B------:R-:W-:Y:S01]  /*3980*/  IMAD.MOV R7, RZ, RZ, -R7 ;  /* 0x000000ffff077224 */ /* 0x000fe200078e0a07 */
[----:B------:R-:W-:Y:S01]  /*3990*/  IABS R105, R5 ;  /* 0x0000000500697213 */ /* 0x000fe20000000000 */
[C---:B------:R-:W-:Y:S02]  /*39a0*/  IMAD R59, R247.reuse, R24, R59 ;  /* 0x00000018f73b7224 */ /* 0x040fe400078e023b */
[----:B------:R-:W-:Y:S01]  /*39b0*/  @!P4 IMAD.MOV R73, RZ, RZ, -R73 ;  /* 0x000000ffff49c224 */ /* 0x000fe200078e0a49 */
[C---:B------:R-:W-:Y:S01]  /*39c0*/  ISETP.GT.U32.AND P4, PT, R247.reuse, R44, PT ;  /* 0x0000002cf700720c */ /* 0x040fe20003f84070 */
[----:B------:R-:W-:Y:S01]  /*39d0*/  @!P2 IMAD.MOV R88, RZ, RZ, -R88 ;  /* 0x000000ffff58a224 */ /* 0x000fe200078e0a58 */
[C---:B------:R-:W-:Y:S01]  /*39e0*/  ISETP.GT.U32.AND P2, PT, R247.reuse, R29, PT ;  /* 0x0000001df700720c */ /* 0x040fe20003f44070 */
[----:B------:R-:W-:Y:S01]  /*39f0*/  IMAD R74, R247, R7, R74 ;  /* 0x00000007f74a7224 */ /* 0x000fe200078e024a */
[----:B------:R-:W-:Y:S01]  /*3a00*/  IADD3 R7, R3, 0x18, RZ ;  /* 0x0000001803077810 */ /* 0x000fe20007ffe0ff */
[----:B------:R-:W-:Y:S01]  /*3a10*/  @!P1 IMAD.MOV R104, RZ, RZ, -R104 ;  /* 0x000000ffff689224 */ /* 0x000fe200078e0a68 */
[----:B------:R-:W-:Y:S01]  /*3a20*/  ISETP.GT.U32.AND P1, PT, R247, R59, PT ;  /* 0x0000003bf700720c */ /* 0x000fe20003f24070 */
[----:B------:R-:W-:Y:S01]  /*3a30*/  IMAD.HI.U32 R4, R248, R89, RZ ;  /* 0x00000059f8047227 */ /* 0x000fe200078e00ff */
[----:B------:R-:W-:-:S03]  /*3a40*/  IABS R219, R7 ;  /* 0x0000000700db7213 */ /* 0x000fc60000000000 */
[--C-:B------:R-:W-:Y:S01]  /*3a50*/  @!P6 IMAD.IADD R235, R235, 0x1, -R247.reuse ;  /* 0x00000001ebebe824 */ /* 0x100fe200078e0af7 */
[----:B------:R-:W-:Y:S01]  /*3a60*/  ISETP.GT.U32.AND P6, PT, R247, R74, PT ;  /* 0x0000004af700720c */ /* 0x000fe20003fc4070 */
[----:B------:R-:W-:Y:S02]  /*3a70*/  IMAD.MOV R24, RZ, RZ, -R4 ;  /* 0x000000ffff187224 */ /* 0x000fe400078e0a04 */
[--C-:B------:R-:W-:Y:S01]  /*3a80*/  @!P2 IMAD.IADD R29, R29, 0x1, -R247.reuse ;  /* 0x000000011d1da824 */ /* 0x100fe200078e0af7 */
[----:B------:R-:W-:Y:S01]  /*3a90*/  ISETP.GE.AND P2, PT, R25, RZ, PT ;  /* 0x000000ff1900720c */ /* 0x000fe20003f46270 */
[----:B------:R-:W-:Y:S01]  /*3aa0*/  @!P4 IMAD.IADD R44, R44, 0x1, -R247 ;  /* 0x000000012c2cc824 */ /* 0x000fe200078e0af7 */
[----:B------:R-:W-:Y:S01]  /*3ab0*/  IADD3 R25, R3, 0x1a, RZ ;  /* 0x0000001a03197810 */ /* 0x000fe20007ffe0ff */
[----:B------:R-:W-:Y:S01]  /*3ac0*/  IMAD R89, R247, R24, R89 ;  /* 0x00000018f7597224 */ /* 0x000fe200078e0259 */
[----:B------:R-:W-:Y:S01]  /*3ad0*/  IADD3 R24, R3, 0x19, RZ ;  /* 0x0000001903187810 */ /* 0x000fe20007ffe0ff */
[----:B------:R-:W-:Y:S01]  /*3ae0*/  @!P1 IMAD.IADD R59, R59, 0x1, -R247 ;  /* 0x000000013b3b9824 */ /* 0x000fe200078e0af7 */
[C---:B------:R-:W-:Y:S01]  /*3af0*/  ISETP.GT.U32.AND P1, PT, R247.reuse, R44, PT ;  /* 0x0000002cf700720c */ /* 0x040fe20003f24070 */
[----:B------:R-:W-:Y:S01]  /*3b00*/  @!P0 IMAD.MOV R29, RZ, RZ, -R29 ;  /* 0x000000ffff1d8224 */ /* 0x000fe200078e0a1d */
[C---:B------:R-:W-:Y:S01]  /*3b10*/  ISETP.GT.U32.AND P0, PT, R247.reuse, R89, PT ;  /* 0x00000059f700720c */ /* 0x040fe20003f04070 */
[----:B------:R-:W-:Y:S01]  /*3b20*/  @!P5 IMAD.MOV R218, RZ, RZ, -R218 ;  /* 0x000000ffffdad224 */ /* 0x000fe200078e0ada */
[----:B------:R-:W-:Y:S01]  /*3b30*/  ISETP.GE.AND P5, PT, R30, RZ, PT ;  /* 0x000000ff1e00720c */ /* 0x000fe20003fa6270 */
[----:B------:R-:W-:Y:S01]  /*3b40*/  @!P6 IMAD.IADD R74, R74, 0x1, -R247 ;  /* 0x000000014a4ae824 */ /* 0x000fe200078e0af7 */
[----:B------:R-:W-:Y:S01]  /*3b50*/  ISETP.GT.U32.AND P6, PT, R247, R59, PT ;  /* 0x0000003bf700720c */ /* 0x000fe20003fc4070 */
[----:B------:R-:W-:Y:S01]  /*3b60*/  IMAD.HI.U32 R4, R248, R105, RZ ;  /* 0x00000069f8047227 */ /* 0x000fe200078e00ff */
[----:B------:R-:W-:-:S02]  /*3b70*/  IABS R30, R25 ;  /* 0x00000019001e7213 */ /* 0x000fc40000000000 */
[----:B------:R-:W-:Y:S01]  /*3b80*/  ISETP.GE.AND P4, PT, R26, RZ, PT ;  /* 0x000000ff1a00720c */ /* 0x000fe20003f86270 */
[----:B------:R-:W-:Y:S01]  /*3b90*/  IMAD.MOV R4, RZ, RZ, -R4 ;  /* 0x000000ffff047224 */ /* 0x000fe200078e0a04 */
[----:B------:R-:W-:Y:S01]  /*3ba0*/  IABS R236, R24 ;  /* 0x0000001800ec7213 */ /* 0x000fe20000000000 */
[----:B------:R-:W-:Y:S01]  /*3bb0*/  @!P1 IMAD.IADD R44, R44, 0x1, -R247 ;  /* 0x000000012c2c9824 */ /* 0x000fe200078e0af7 */
[----:B------:R-:W-:Y:S01]  /*3bc0*/  ISETP.GE.AND P1, PT, R31, RZ, PT ;  /* 0x000000ff1f00720c */ /* 0x000fe20003f26270 */
[----:B------:R-:W-:Y:S01]  /*3bd0*/  IMAD R105, R247, R4, R105 ;  /* 0x00000004f7697224 */ /* 0x000fe200078e0269 */
[----:B------:R-:W-:Y:S01]  /*3be0*/  IADD3 R26, R3, 0x1f, RZ ;  /* 0x0000001f031a7810 */ /* 0x000fe20007ffe0ff */
[----:B------:R-:W-:Y:S01]  /*3bf0*/  @!P0 IMAD.IADD R89, R89, 0x1, -R247 ;  /* 0x0000000159598824 */ /* 0x000fe200078e0af7 */
[----:B------:R-:W-:Y:S01]  /*3c00*/  ISETP.GE.AND P0, PT, R7, RZ, PT ;  /* 0x000000ff0700720c */ /* 0x000fe20003f06270 */
[----:B------:R-:W-:Y:S01]  /*3c10*/  IMAD.HI.U32 R4, R248, R219, RZ ;  /* 0x000000dbf8047227 */ /* 0x000fe200078e00ff */
[----:B------:R-:W-:-:S03]  /*3c20*/  IABS R106, R26 ;  /* 0x0000001a006a7213 */ /* 0x000fc60000000000 */
[----:B------:R-:W-:Y:S01]  /*3c30*/  @!P6 IMAD.IADD R59, R59, 0x1, -R247 ;  /* 0x000000013b3be824 */ /* 0x000fe200078e0af7 */
[C---:B------:R-:W-:Y:S01]  /*3c40*/  ISETP.GT.U32.AND P6, PT, R247.reuse, R105, PT ;  /* 0x00000069f700720c */ /* 0x040fe20003fc4070 */
[----:B------:R-:W-:Y:S01]  /*3c50*/  @!P5 IMAD.MOV R44, RZ, RZ, -R44 ;  /* 0x000000ffff2cd224 */ /* 0x000fe200078e0a2c */
[C---:B------:R-:W-:Y:S01]  /*3c60*/  ISETP.GT.U32.AND P5, PT, R247.reuse, R89, PT ;  /* 0x00000059f700720c */ /* 0x040fe20003fa4070 */
[----:B------:R-:W-:Y:S02]  /*3c70*/  IMAD.MOV R4, RZ, RZ, -R4 ;  /* 0x000000ffff047224 */ /* 0x000fe400078e0a04 */
[----:B------:R-:W-:Y:S01]  /*3c80*/  @!P3 IMAD.MOV R235, RZ, RZ, -R235 ;  /* 0x000000ffffebb224 */ /* 0x000fe200078e0aeb */
[C---:B------:R-:W-:Y:S01]  /*3c90*/  ISETP.GT.U32.AND P3, PT, R247.reuse, R74, PT ;  /* 0x0000004af700720c */ /* 0x040fe20003f64070 */
[----:B------:R-:W-:Y:S02]  /*3ca0*/  IMAD R219, R247, R4, R219 ;  /* 0x00000004f7db7224 */ /* 0x000fe400078e02db */
[----:B------:R-:W-:-:S04]  /*3cb0*/  IMAD.HI.U32 R4, R248, R30, RZ ;  /* 0x0000001ef8047227 */ /* 0x000fc800078e00ff */
[----:B------:R-:W-:Y:S02]  /*3cc0*/  IMAD.MOV R4, RZ, RZ, -R4 ;  /* 0x000000ffff047224 */ /* 0x000fe400078e0a04 */
[--C-:B------:R-:W-:Y:S02]  /*3cd0*/  @!P6 IMAD.IADD R105, R105, 0x1, -R247.reuse ;  /* 0x000000016969e824 */ /* 0x100fe400078e0af7 */
[--C-:B------:R-:W-:Y:S02]  /*3ce0*/  @!P5 IMAD.IADD R89, R89, 0x1, -R247.reuse ;  /* 0x000000015959d824 */ /* 0x100fe400078e0af7 */
[C---:B------:R-:W-:Y:S01]  /*3cf0*/  IMAD R30, R247.reuse, R4, R30 ;  /* 0x00000004f71e7224 */ /* 0x040fe200078e021e */
[----:B------:R-:W-:Y:S01]  /*3d00*/  ISETP.GT.U32.AND P6, PT, R247, R105, PT ;  /* 0x00000069f700720c */ /* 0x000fe20003fc4070 */
[----:B------:R-:W-:Y:S01]  /*3d10*/  @!P3 IMAD.IADD R74, R74, 0x1, -R247 ;  /* 0x000000014a4ab824 */ /* 0x000fe200078e0af7 */
[----:B------:R-:W-:Y:S01]  /*3d20*/  ISETP.GE.AND P3, PT, R5, RZ, PT ;  /* 0x000000ff0500720c */ /* 0x000fe20003f66270 */
[----:B------:R-:W-:Y:S01]  /*3d30*/  @!P1 IMAD.MOV R89, RZ, RZ, -R89 ;  /* 0x000000ffff599224 */ /* 0x000fe200078e0a59 */
[----:B------:R-:W-:Y:S01]  /*3d40*/  ISETP.GT.U32.AND P1, PT, R247, R30, PT ;  /* 0x0000001ef700720c */ /* 0x000fe20003f24070 */
[----:B------:R-:W-:-:S04]  /*3d50*/  IMAD.HI.U32 R5, R248, R236, RZ ;  /* 0x000000ecf8057227 */ /* 0x000fc800078e00ff */
[----:B------:R-:W-:Y:S01]  /*3d60*/  @!P2 IMAD.MOV R59, RZ, RZ, -R59 ;  /* 0x000000ffff3ba224 */ /* 0x000fe200078e0a3b */
[C---:B------:R-:W-:Y:S01]  /*3d70*/  ISETP.GT.U32.AND P2, PT, R247.reuse, R219, PT ;  /* 0x000000dbf700720c */ /* 0x040fe20003f44070 */
[----:B------:R-:W-:Y:S02]  /*3d80*/  IMAD.MOV R5, RZ, RZ, -R5 ;  /* 0x000000ffff057224 */ /* 0x000fe400078e0a05 */
[----:B------:R-:W-:Y:S01]  /*3d90*/  @!P4 IMAD.MOV R74, RZ, RZ, -R74 ;  /* 0x000000ffff4ac224 */ /* 0x000fe200078e0a4a */
[----:B------:R-:W-:Y:S01]  /*3da0*/  ISETP.GE.AND P4, PT, R24, RZ, PT ;  /* 0x000000ff1800720c */ /* 0x000fe20003f86270 */
[----:B------:R-:W-:Y:S01]  /*3db0*/  IMAD R236, R247, R5, R236 ;  /* 0x00000005f7ec7224 */ /* 0x000fe200078e02ec */
[----:B------:R-:W-:Y:S01]  /*3dc0*/  IADD3 R24, R3, 0x1c, RZ ;  /* 0x0000001c03187810 */ /* 0x000fe20007ffe0ff */
[--C-:B------:R-:W-:Y:S01]  /*3dd0*/  @!P6 IMAD.IADD R105, R105, 0x1, -R247.reuse ;  /* 0x000000016969e824 */ /* 0x100fe200078e0af7 */
[----:B------:R-:W-:Y:S01]  /*3de0*/  IADD3 R5, R3, 0x1b, RZ ;  /* 0x0000001b03057810 */ /* 0x000fe20007ffe0ff */
[----:B------:R-:W-:Y:S01]  /*3df0*/  @!P1 IMAD.IADD R30, R30, 0x1, -R247 ;  /* 0x000000011e1e9824 */ /* 0x000fe200078e0af7 */
[----:B------:R-:W-:Y:S01]  /*3e00*/  ISETP.GT.U32.AND P5, PT, R247, R236, PT ;  /* 0x000000ecf700720c */ /* 0x000fe20003fa4070 */
[----:B------:R-:W-:Y:S01]  /*3e10*/  @!P3 IMAD.MOV R105, RZ, RZ, -R105 ;  /* 0x000000ffff69b224 */ /* 0x000fe200078e0a69 */
[----:B------:R-:W-:Y:S01]  /*3e20*/  IABS R60, R24 ;  /* 0x00000018003c7213 */ /* 0x000fe20000000000 */
[----:B------:R-:W-:Y:S01]  /*3e30*/  @!P2 IMAD.IADD R219, R219, 0x1, -R247 ;  /* 0x00000001dbdba824 */ /* 0x000fe200078e0af7 */
[----:B------:R-:W-:Y:S01]  /*3e40*/  IABS R45, R5 ;  /* 0x00000005002d7213 */ /* 0x000fe20000000000 */
[----:B------:R-:W-:Y:S01]  /*3e50*/  IMAD.HI.U32 R39, R248, R66, RZ ;  /* 0x00000042f8277227 */ /* 0x000fe200078e00ff */
[----:B------:R-:W-:-:S02]  /*3e60*/  ISETP.GE.AND P3, PT, R5, RZ, PT ;  /* 0x000000ff0500720c */ /* 0x000fc40003f66270 */
[C---:B------:R-:W-:Y:S01]  /*3e70*/  ISETP.GT.U32.AND P1, PT, R247.reuse, R30, PT ;  /* 0x0000001ef700720c */ /* 0x040fe20003f24070 */
[----:B------:R-:W-:Y:S01]  /*3e80*/  IMAD.HI.U32 R5, R248, R60, RZ ;  /* 0x0000003cf8057227 */ /* 0x000fe200078e00ff */
[----:B------:R-:W-:Y:S02]  /*3e90*/  ISETP.GT.U32.AND P2, PT, R247, R219, PT ;  /* 0x000000dbf700720c */ /* 0x000fe40003f44070 */
[----:B------:R-:W-:Y:S01]  /*3ea0*/  ISETP.GE.AND P6, PT, R25, RZ, PT ;  /* 0x000000ff1900720c */ /* 0x000fe20003fc6270 */
[----:B------:R-:W-:Y:S01]  /*3eb0*/  IMAD.MOV R5, RZ, RZ, -R5 ;  /* 0x000000ffff057224 */ /* 0x000fe200078e0a05 */
[----:B------:R-:W-:Y:S01]  /*3ec0*/  IADD3 R25, R3, 0x1d, RZ ;  /* 0x0000001d03197810 */ /* 0x000fe20007ffe0ff */
[----:B------:R-:W-:Y:S02]  /*3ed0*/  @!P5 IMAD.IADD R236, R236, 0x1, -R247 ;  /* 0x00000001ececd824 */ /* 0x000fe400078e0af7 */
[C---:B------:R-:W-:Y:S01]  /*3ee0*/  IMAD R60, R247.reuse, R5, R60 ;  /* 0x00000005f73c7224 */ /* 0x040fe200078e023c */
[----:B------:R-:W-:Y:S01]  /*3ef0*/  IABS R75, R25 ;  /* 0x00000019004b7213 */ /* 0x000fe20000000000 */
[----:B------:R-:W-:Y:S01]  /*3f00*/  IMAD.HI.U32 R4, R248, R45, RZ ;  /* 0x0000002df8047227 */ /* 0x000fe200078e00ff */
[----:B------:R-:W-:-:S02]  /*3f10*/  ISETP.GT.U32.AND P5, PT, R247, R236, PT ;  /* 0x000000ecf700720c */ /* 0x000fc40003fa4070 */
[----:B------:R-:W-:Y:S01]  /*3f20*/  IADD3 R5, R3, 0x21, RZ ;  /* 0x0000002103057810 */ /* 0x000fe20007ffe0ff */
[--C-:B------:R-:W-:Y:S01]  /*3f30*/  @!P1 IMAD.IADD R30, R30, 0x1, -R247.reuse ;  /* 0x000000011e1e9824 */ /* 0x100fe200078e0af7 */
[----:B------:R-:W-:Y:S01]  /*3f40*/  ISETP.GT.U32.AND P1, PT, R247, R60, PT ;  /* 0x0000003cf700720c */ /* 0x000fe20003f24070 */
[----:B------:R-:W-:Y:S01]  /*3f50*/  IMAD.MOV R4, RZ, RZ, -R4 ;  /* 0x000000ffff047224 */ /* 0x000fe200078e0a04 */
[----:B------:R-:W-:Y:S01]  /*3f60*/  IABS R237, R5 ;  /* 0x0000000500ed7213 */ /* 0x000fe20000000000 */
[----:B------:R-:W-:Y:S01]  /*3f70*/  @!P2 IMAD.IADD R219, R219, 0x1, -R247 ;  /* 0x00000001dbdba824 */ /* 0x000fe200078e0af7 */
[----:B------:R-:W-:Y:S01]  /*3f80*/  ISETP.GE.AND P2, PT, R24, RZ, PT ;  /* 0x000000ff1800720c */ /* 0x000fe20003f46270 */
[----:B------:R-:W-:Y:S01]  /*3f90*/  IMAD R45, R247, R4, R45 ;  /* 0x00000004f72d7224 */ /* 0x000fe200078e022d */
[----:B------:R-:W-:Y:S01]  /*3fa0*/  IADD3 R4, R3, 0x1e, RZ ;  /* 0x0000001e03047810 */ /* 0x000fe20007ffe0ff */
[----:B------:R-:W-:-:S03]  /*3fb0*/  IMAD.HI.U32 R7, R248, R75, RZ ;  /* 0x0000004bf8077227 */ /* 0x000fc600078e00ff */
[----:B------:R-:W-:Y:S01]  /*3fc0*/  IABS R90, R4 ;  /* 0x00000004005a7213 */ /* 0x000fe20000000000 */
[----:B------:R-:W-:Y:S01]  /*3fd0*/  @!P0 IMAD.MOV R219, RZ, RZ, -R219 ;  /* 0x000000ffffdb8224 */ /* 0x000fe200078e0adb */
[----:B------:R-:W-:Y:S01]  /*3fe0*/  ISETP.GT.U32.AND P0, PT, R247, R45, PT ;  /* 0x0000002df700720c */ /* 0x000fe20003f04070 */
[----:B------:R-:W-:Y:S02]  /*3ff0*/  IMAD.MOV R24, RZ, RZ, -R7 ;  /* 0x000000ffff187224 */ /* 0x000fe400078e0a07 */
[----:B------:R-:W-:Y:S01]  /*4000*/  @!P5 IMAD.IADD R236, R236, 0x1, -R247 ;  /* 0x00000001ececd824 */ /* 0x000fe200078e0af7 */
[----:B------:R-:W-:Y:S01]  /*4010*/  ISETP.GE.AND P5, PT, R25, RZ, PT ;  /* 0x000000ff1900720c */ /* 0x000fe20003fa6270 */
[C---:B------:R-:W-:Y:S02]  /*4020*/  IMAD R75, R247.reuse, R24, R75 ;  /* 0x00000018f74b7224 */ /* 0x040fe400078e024b */
[----:B------:R-:W-:Y:S02]  /*4030*/  @!P1 IMAD.IADD R60, R60, 0x1, -R247 ;  /* 0x000000013c3c9824 */ /* 0x000fe400078e0af7 */
[----:B------:R-:W-:Y:S01]  /*4040*/  @!P4 IMAD.MOV R236, RZ, RZ, -R236 ;  /* 0x000000ffffecc224 */ /* 0x000fe200078e0aec */
[----:B------:R-:W-:Y:S01]  /*4050*/  ISETP.GE.AND P4, PT, R4, RZ, PT ;  /* 0x000000ff0400720c */ /* 0x000fe20003f86270 */
[----:B------:R-:W-:Y:S01]  /*4060*/  @!P6 IMAD.MOV R30, RZ, RZ, -R30 ;  /* 0x000000ffff1ee224 */ /* 0x000fe200078e0a1e */
[C---:B------:R-:W-:Y:S01]  /*4070*/  ISETP.GT.U32.AND P1, PT, R247.reuse, R60, PT ;  /* 0x0000003cf700720c */ /* 0x040fe20003f24070 */
[----:B------:R-:W-:Y:S01]  /*4080*/  IMAD.HI.U32 R4, R248, R90, RZ ;  /* 0x0000005af8047227 */ /* 0x000fe200078e00ff */
[----:B------:R-:W-:-:S03]  /*4090*/  ISETP.GT.U32.AND P6, PT, R247, R75, PT ;  /* 0x0000004bf700720c */ /* 0x000fc60003fc4070 */
[----:B------:R-:W-:-:S04]  /*40a0*/  IMAD.HI.U32 R7, R248, R106, RZ ;  /* 0x0000006af8077227 */ /* 0x000fc800078e00ff */
[----:B------:R-:W-:Y:S02]  /*40b0*/  @!P0 IMAD.IADD R45, R45, 0x1, -R247 ;  /* 0x000000012d2d8824 */ /* 0x000fe400078e0af7 */
[----:B------:R-:W-:Y:S02]  /*40c0*/  IMAD.MOV R4, RZ, RZ, -R4 ;  /* 0x000000ffff047224 */ /* 0x000fe400078e0a04 */
[----:B------:R-:W-:Y:S01]  /*40d0*/  IMAD.MOV R7, RZ, RZ, -R7 ;  /* 0x000000ffff077224 */ /* 0x000fe200078e0a07 */
[C---:B------:R-:W-:Y:S01]  /*40e0*/  ISETP.GT.U32.AND P0, PT, R247.reuse, R45, PT ;  /* 0x0000002df700720c */ /* 0x040fe20003f04070 */
[C---:B------:R-:W-:Y:S02]  /*40f0*/  IMAD R90, R247.reuse, R4, R90 ;  /* 0x00000004f75a7224 */ /* 0x040fe400078e025a */
[----:B------:R-:W-:Y:S01]  /*4100*/  IMAD R106, R247, R7, R106 ;  /* 0x00000007f76a7224 */ /* 0x000fe200078e026a */
[----:B------:R-:W-:Y:S01]  /*4110*/  IADD3 R7, R3, 0x23, RZ ;  /* 0x0000002303077810 */ /* 0x000fe20007ffe0ff */
[--C-:B------:R-:W-:Y:S01]  /*4120*/  @!P1 IMAD.IADD R60, R60, 0x1, -R247.reuse ;  /* 0x000000013c3c9824 */ /* 0x100fe200078e0af7 */
[----:B------:R-:W-:Y:S01]  /*4130*/  ISETP.GT.U32.AND P1, PT, R247, R90, PT ;  /* 0x0000005af700720c */ /* 0x000fe20003f24070 */
[----:B------:R-:W-:Y:S01]  /*4140*/  @!P6 IMAD.IADD R75, R75, 0x1, -R247 ;  /* 0x000000014b4be824 */ /* 0x000fe200078e0af7 */
[----:B------:R-:W-:Y:S01]  /*4150*/  ISETP.GT.U32.AND P6, PT, R247, R106, PT ;  /* 0x0000006af700720c */ /* 0x000fe20003fc4070 */
[----:B------:R-:W-:Y:S01]  /*4160*/  IMAD.HI.U32 R25, R248, R237, RZ ;  /* 0x000000edf8197227 */ /* 0x000fe200078e00ff */
[----:B------:R-:W-:-:S03]  /*4170*/  IABS R4, R7 ;  /* 0x0000000700047213 */ /* 0x000fc60000000000 */
[----:B------:R-:W-:Y:S01]  /*4180*/  @!P0 IMAD.IADD R45, R45, 0x1, -R247 ;  /* 0x000000012d2d8824 */ /* 0x000fe200078e0af7 */
[----:B------:R-:W-:Y:S01]  /*4190*/  ISETP.GE.AND P0, PT, R26, RZ, PT ;  /* 0x000000ff1a00720c */ /* 0x000fe20003f06270 */
[----:B------:R-:W-:Y:S01]  /*41a0*/  IMAD.MOV R34, RZ, RZ, -R25 ;  /* 0x000000ffff227224 */ /* 0x000fe200078e0a19 */
[C---:B------:R-:W-:Y:S01]  /*41b0*/  IADD3 R26, R3.reuse, 0x22, RZ ;  /* 0x00000022031a7810 */ /* 0x040fe20007ffe0ff */
[----:B------:R-:W-:Y:S01]  /*41c0*/  IMAD.HI.U32 R24, R248, R220, RZ ;  /* 0x000000dcf8187227 */ /* 0x000fe200078e00ff */
[----:B------:R-:W-:Y:S02]  /*41d0*/  IADD3 R25, R3, 0x25, RZ ;  /* 0x0000002503197810 */ /* 0x000fe40007ffe0ff */
[----:B------:R-:W-:Y:S01]  /*41e0*/  IABS R31, R26 ;  /* 0x0000001a001f7213 */ /* 0x000fe20000000000 */
[--C-:B------:R-:W-:Y:S01]  /*41f0*/  @!P1 IMAD.IADD R90, R90, 0x1, -R247.reuse ;  /* 0x000000015a5a9824 */ /* 0x100fe200078e0af7 */
[C---:B------:R-:W-:Y:S01]  /*4200*/  ISETP.GT.U32.AND P1, PT, R247.reuse, R75, PT ;  /* 0x0000004bf700720c */ /* 0x040fe20003f24070 */
[----:B------:R-:W-:Y:S01]  /*4210*/  @!P6 IMAD.IADD R106, R106, 0x1, -R247 ;  /* 0x000000016a6ae824 */ /* 0x000fe200078e0af7 */
[----:B------:R-:W-:Y:S01]  /*4220*/  IABS R76, R25 ;  /* 0x00000019004c7213 */ /* 0x000fe20000000000 */
[----:B------:R-:W-:Y:S01]  /*4230*/  @!P3 IMAD.MOV R45, RZ, RZ, -R45 ;  /* 0x000000ffff2db224 */ /* 0x000fe200078e0a2d */
[C---:B------:R-:W-:Y:S01]  /*4240*/  ISETP.GT.U32.AND P3, PT, R247.reuse, R90, PT ;  /* 0x0000005af700720c */ /* 0x040fe20003f64070 */
[C---:B------:R-:W-:Y:S01]  /*4250*/  IMAD R237, R247.reuse, R34, R237 ;  /* 0x00000022f7ed7224 */ /* 0x040fe200078e02ed */
[----:B------:R-:W-:Y:S01]  /*4260*/  ISETP.GT.U32.AND P6, PT, R247, R106, PT ;  /* 0x0000006af700720c */ /* 0x000fe20003fc4070 */
[----:B------:R-:W-:-:S02]  /*4270*/  IMAD.MOV R24, RZ, RZ, -R24 ;  /* 0x000000ffff187224 */ /* 0x000fc400078e0a18 */
[----:B------:R-:W-:-:S04]  /*4280*/  IMAD.HI.U32 R34, R248, R31, RZ ;  /* 0x0000001ff8227227 */ /* 0x000fc800078e00ff */
[----:B------:R-:W-:-:S04]  /*4290*/  IMAD.HI.U32 R46, R248, R4, RZ ;  /* 0x00000004f82e7227 */ /* 0x000fc800078e00ff */
[----:B------:R-:W-:Y:S01]  /*42a0*/  IMAD R220, R247, R24, R220 ;  /* 0x00000018f7dc7224 */ /* 0x000fe200078e02dc */
[----:B------:R-:W-:Y:S01]  /*42b0*/  IADD3 R24, R3, 0x24, RZ ;  /* 0x0000002403187810 */ /* 0x000fe20007ffe0ff */
[----:B------:R-:W-:Y:S02]  /*42c0*/  IMAD.MOV R34, RZ, RZ, -R34 ;  /* 0x000000ffff227224 */ /* 0x000fe400078e0a22 */
[----:B------:R-:W-:Y:S01]  /*42d0*/  IMAD.MOV R46, RZ, RZ, -R46 ;  /* 0x000000ffff2e7224 */ /* 0x000fe200078e0a2e */
[----:B------:R-:W-:Y:S01]  /*42e0*/  IABS R61, R24 ;  /* 0x00000018003d7213 */ /* 0x000fe20000000000 */
[----:B------:R-:W-:Y:S01]  /*42f0*/  @!P2 IMAD.MOV R60, RZ, RZ, -R60 ;  /* 0x000000ffff3ca224 */ /* 0x000fe200078e0a3c */
[C---:B------:R-:W-:Y:S01]  /*4300*/  ISETP.GT.U32.AND P2, PT, R247.reuse, R220, PT ;  /* 0x000000dcf700720c */ /* 0x040fe20003f44070 */
[C---:B------:R-:W-:Y:S02]  /*4310*/  IMAD R31, R247.reuse, R34, R31 ;  /* 0x00000022f71f7224 */ /* 0x040fe400078e021f */
[----:B------:R-:W-:Y:S01]  /*4320*/  IMAD R46, R247, R46, R4 ;  /* 0x0000002ef72e7224 */ /* 0x000fe200078e0204 */
[----:B------:R-:W-:Y:S01]  /*4330*/  IADD3 R4, R3, 0x27, RZ ;  /* 0x0000002703047810 */ /* 0x000fe20007ffe0ff */
[--C-:B------:R-:W-:Y:S01]  /*4340*/  @!P3 IMAD.IADD R90, R90, 0x1, -R247.reuse ;  /* 0x000000015a5ab824 */ /* 0x100fe200078e0af7 */
[C---:B------:R-:W-:Y:S01]  /*4350*/  ISETP.GT.U32.AND P3, PT, R247.reuse, R31, PT ;  /* 0x0000001ff700720c */ /* 0x040fe20003f64070 */
[--C-:B------:R-:W-:Y:S01]  /*4360*/  @!P6 IMAD.IADD R106, R106, 0x1, -R247.reuse ;  /* 0x000000016a6ae824 */ /* 0x100fe200078e0af7 */
[----:B------:R-:W-:Y:S01]  /*4370*/  ISETP.GT.U32.AND P6, PT, R247, R46, PT ;  /* 0x0000002ef700720c */ /* 0x000fe20003fc4070 */
[----:B------:R-:W-:Y:S01]  /*4380*/  @!P1 IMAD.IADD R75, R75, 0x1, -R247 ;  /* 0x000000014b4b9824 */ /* 0x000fe200078e0af7 */
[----:B------:R-:W-:Y:S01]  /*4390*/  ISETP.GT.U32.AND P1, PT, R247, R237, PT ;  /* 0x000000edf700720c */ /* 0x000fe20003f24070 */
[----:B------:R-:W-:Y:S01]  /*43a0*/  IMAD.HI.U32 R33, R248, R61, RZ ;  /* 0x0000003df8217227 */ /* 0x000fe200078e00ff */
[----:B------:R-:W-:-:S03]  /*43b0*/  IABS R107, R4 ;  /* 0x00000004006b7213 */ /* 0x000fc60000000000 */
[--C-:B------:R-:W-:Y:S01]  /*43c0*/  @!P2 IMAD.IADD R220, R220, 0x1, -R247.reuse ;  /* 0x00000001dcdca824 */ /* 0x100fe200078e0af7 */
[----:B------:R-:W-:Y:S01]  /*43d0*/  ISETP.GE.AND P2, PT, R32, RZ, PT ;  /* 0x000000ff2000720c */ /* 0x000fe20003f46270 */
[----:B------:R-:W-:Y:S01]  /*43e0*/  @!P4 IMAD.MOV R90, RZ, RZ, -R90 ;  /* 0x000000ffff5ac224 */ /* 0x000fe200078e0a5a */
[----:B------:R-:W-:Y:S01]  /*43f0*/  IADD3 R32, R3, 0x2a, RZ ;  /* 0x0000002a03207810 */ /* 0x000fe20007ffe0ff */
[--C-:B------:R-:W-:Y:S01]  /*4400*/  @!P3 IMAD.IADD R31, R31, 0x1, -R247.reuse ;  /* 0x000000011f1fb824 */ /* 0x100fe200078e0af7 */
[----:B------:R-:W-:Y:S01]  /*4410*/  ISETP.GT.U32.AND P3, PT, R247, R220, PT ;  /* 0x000000dcf700720c */ /* 0x000fe20003f64070 */
[--C-:B------:R-:W-:Y:S02]  /*4420*/  @!P6 IMAD.IADD R46, R46, 0x1, -R247.reuse ;  /* 0x000000012e2ee824 */ /* 0x100fe400078e0af7 */
[----:B------:R-:W-:Y:S01]  /*4430*/  @!P1 IMAD.IADD R237, R237, 0x1, -R247 ;  /* 0x00000001eded9824 */ /* 0x000fe200078e0af7 */
[C---:B------:R-:W-:Y:S01]  /*4440*/  ISETP.GT.U32.AND P6, PT, R247.reuse, R31, PT ;  /* 0x0000001ff700720c */ /* 0x040fe20003fc4070 */
[----:B------:R-:W-:Y:S01]  /*4450*/  IMAD.MOV R33, RZ, RZ, -R33 ;  /* 0x000000ffff217224 */ /* 0x000fe200078e0a21 */
[----:B------:R-:W-:Y:S01]  /*4460*/  ISETP.GT.U32.AND P4, PT, R247, R46, PT ;  /* 0x0000002ef700720c */ /* 0x000fe20003f84070 */
[----:B------:R-:W-:Y:S01]  /*4470*/  @!P0 IMAD.MOV R106, RZ, RZ, -R106 ;  /* 0x000000ffff6a8224 */ /* 0x000fe200078e0a6a */
[----:B------:R-:W-:Y:S01]  /*4480*/  ISETP.GE.AND P1, PT, R5, RZ, PT ;  /* 0x000000ff0500720c */ /* 0x000fe20003f26270 */
[----:B------:R-:W-:Y:S01]  /*4490*/  IMAD R61, R247, R33, R61 ;  /* 0x00000021f73d7224 */ /* 0x000fe200078e023d */
[----:B------:R-:W-:Y:S01]  /*44a0*/  IADD3 R5, R3, 0x26, RZ ;  /* 0x0000002603057810 */ /* 0x000fe20007ffe0ff */
[----:B------:R-:W-:Y:S01]  /*44b0*/  @!P5 IMAD.MOV R75, RZ, RZ, -R75 ;  /* 0x000000ffff4bd224 */ /* 0x000fe200078e0a4b */
[C---:B------:R-:W-:Y:S01]  /*44c0*/  ISETP.GT.U32.AND P5, PT, R247.reuse, R237, PT ;  /* 0x000000edf700720c */ /* 0x040fe20003fa4070 */
[----:B------:R-:W-:Y:S01]  /*44d0*/  @!P3 IMAD.IADD R220, R220, 0x1, -R247 ;  /* 0x00000001dcdcb824 */ /* 0x000fe200078e0af7 */
[----:B------:R-:W-:Y:S01]  /*44e0*/  IABS R91, R5 ;  /* 0x00000005005b7213 */ /* 0x000fe20000000000 */
[----:B------:R-:W-:Y:S01]  /*44f0*/  IMAD.HI.U32 R34, R248, R76, RZ ;  /* 0x0000004cf8227227 */ /* 0x000fe200078e00ff */
[----:B------:R-:W-:-:S02]  /*4500*/  ISETP.GT.U32.AND P0, PT, R247, R61, PT ;  /* 0x0000003df700720c */ /* 0x000fc40003f04070 */
[----:B------:R-:W-:Y:S01]  /*4510*/  ISETP.GE.AND P3, PT, R26, RZ, PT ;  /* 0x000000ff1a00720c */ /* 0x000fe20003f66270 */
[----:B------:R-:W-:Y:S01]  /*4520*/  IMAD.HI.U32 R26, R248, R91, RZ ;  /* 0x0000005bf81a7227 */ /* 0x000fe200078e00ff */
[----:B------:R-:W-:-:S03]  /*4530*/  IADD3 R33, R3, 0x2e, RZ ;  /* 0x0000002e03217810 */ /* 0x000fc60007ffe0ff */
[--C-:B------:R-:W-:Y:S01]  /*4540*/  @!P6 IMAD.IADD R31, R31, 0x1, -R247.reuse ;  /* 0x000000011f1fe824 */ /* 0x100fe200078e0af7 */
[----:B------:R-:W-:Y:S01]  /*4550*/  ISETP.GE.AND P6, PT, R7, RZ, PT ;  /* 0x000000ff0700720c */ /* 0x000fe20003fc6270 */
[----:B------:R-:W-:Y:S01]  /*4560*/  @!P4 IMAD.IADD R46, R46, 0x1, -R247 ;  /* 0x000000012e2ec824 */ /* 0x000fe200078e0af7 */
[----:B------:R-:W-:Y:S01]  /*4570*/  ISETP.GE.AND P4, PT, R24, RZ, PT ;  /* 0x000000ff1800720c */ /* 0x000fe20003f86270 */
[----:B------:R-:W-:Y:S01]  /*4580*/  IMAD.HI.U32 R24, R248, R107, RZ ;  /* 0x0000006bf8187227 */ /* 0x000fe200078e00ff */
[----:B------:R-:W-:Y:S02]  /*4590*/  IADD3 R7, R3, 0x28, RZ ;  /* 0x0000002803077810 */ /* 0x000fe40007ffe0ff */
[----:B------:R-:W-:Y:S01]  /*45a0*/  IABS R92, R33 ;  /* 0x00000021005c7213 */ /* 0x000fe20000000000 */
[----:B------:R-:W-:Y:S01]  /*45b0*/  IMAD.MOV R26, RZ, RZ, -R26 ;  /* 0x000000ffff1a7224 */ /* 0x000fe200078e0a1a */
[----:B------:R-:W-:Y:S01]  /*45c0*/  IABS R221, R7 ;  /* 0x0000000700dd7213 */ /* 0x000fe20000000000 */
[----:B------:R-:W-:-:S02]  /*45d0*/  IMAD.MOV R24, RZ, RZ, -R24 ;  /* 0x000000ffff187224 */ /* 0x000fc400078e0a18 */
[----:B------:R-:W-:Y:S01]  /*45e0*/  IMAD R91, R247, R26, R91 ;  /* 0x0000001af75b7224 */ /* 0x000fe200078e025b */
[----:B------:R-:W-:Y:S01]  /*45f0*/  IADD3 R26, R3, 0x2f, RZ ;  /* 0x0000002f031a7810 */ /* 0x000fe20007ffe0ff */
[----:B------:R-:W-:Y:S02]  /*4600*/  IMAD.MOV R34, RZ, RZ, -R34 ;  /* 0x000000ffff227224 */ /* 0x000fe400078e0a22 */
[----:B------:R-:W-:Y:S01]  /*4610*/  @!P0 IMAD.IADD R61, R61, 0x1, -R247 ;  /* 0x000000013d3d8824 */ /* 0x000fe200078e0af7 */
[----:B------:R-:W-:Y:S01]  /*4620*/  ISETP.GE.AND P0, PT, R25, RZ, PT ;  /* 0x000000ff1900720c */ /* 0x000fe20003f06270 */
[C---:B------:R-:W-:Y:S01]  /*4630*/  IMAD R107, R247.reuse, R24, R107 ;  /* 0x00000018f76b7224 */ /* 0x040fe200078e026b */
[----:B------:R-:W-:Y:S01]  /*4640*/  IABS R112, R26 ;  /* 0x0000001a00707213 */ /* 0x000fe20000000000 */
[----:B------:R-:W-:Y:S01]  /*4650*/  @!P3 IMAD.MOV R31, RZ, RZ, -R31 ;  /* 0x000000ffff1fb224 */ /* 0x000fe200078e0a1f */
[C---:B------:R-:W-:Y:S01]  /*4660*/  ISETP.GT.U32.AND P3, PT, R247.reuse, R91, PT ;  /* 0x0000005bf700720c */ /* 0x040fe20003f64070 */
[----:B------:R-:W-:Y:S01]  /*4670*/  IMAD R76, R247, R34, R76 ;  /* 0x00000022f74c7224 */ /* 0x000fe200078e024c */
[----:B------:R-:W-:Y:S01]  /*4680*/  IADD3 R24, R3, 0x30, RZ ;  /* 0x0000003003187810 */ /* 0x000fe20007ffe0ff */
[----:B------:R-:W-:Y:S01]  /*4690*/  @!P2 IMAD.MOV R220, RZ, RZ, -R220 ;  /* 0x000000ffffdca224 */ /* 0x000fe200078e0adc */
[C---:B------:R-:W-:Y:S01]  /*46a0*/  ISETP.GT.U32.AND P2, PT, R247.reuse, R61, PT ;  /* 0x0000003df700720c */ /* 0x040fe20003f44070 */
[----:B------:R-:W-:Y:S01]  /*46b0*/  @!P6 IMAD.MOV R46, RZ, RZ, -R46 ;  /* 0x000000ffff2ee224 */ /* 0x000fe200078e0a2e */
[----:B------:R-:W-:Y:S01]  /*46c0*/  ISETP.GT.U32.AND P6, PT, R247, R107, PT ;  /* 0x0000006bf700720c */ /* 0x000fe20003fc4070 */
[----:B------:R-:W-:Y:S01]  /*46d0*/  @!P5 IMAD.IADD R237, R237, 0x1, -R247 ;  /* 0x00000001ededd824 */ /* 0x000fe200078e0af7 */
[----:B------:R-:W-:Y:S01]  /*46e0*/  ISETP.GT.U32.AND P5, PT, R247, R76, PT ;  /* 0x0000004cf700720c */ /* 0x000fe20003fa4070 */
[----:B------:R-:W-:Y:S01]  /*46f0*/  IMAD.MOV R39, RZ, RZ, -R39 ;  /* 0x000000ffff277224 */ /* 0x000fe200078e0a27 */
[----:B------:R-:W-:Y:S01]  /*4700*/  IABS R222, R24 ;  /* 0x0000001800de7213 */ /* 0x000fe20000000000 */
[----:B------:R-:W-:-:S02]  /*4710*/  @!P1 IMAD.MOV R237, RZ, RZ, -R237 ;  /* 0x000000ffffed9224 */ /* 0x000fc400078e0aed */
[----:B------:R-:W-:Y:S02]  /*4720*/  @!P3 IMAD.IADD R91, R91, 0x1, -R247 ;  /* 0x000000015b5bb824 */ /* 0x000fe400078e0af7 */
[----:B------:R-:W-:-:S04]  /*4730*/  IMAD.HI.U32 R25, R248, R222, RZ ;  /* 0x000000def8197227 */ /* 0x000fc800078e00ff */
[--C-:B------:R-:W-:Y:S01]  /*4740*/  @!P2 IMAD.IADD R61, R61, 0x1, -R247.reuse ;  /* 0x000000013d3da824 */ /* 0x100fe200078e0af7 */
[----:B------:R-:W-:Y:S01]  /*4750*/  ISETP.GE.AND P2, PT, R4, RZ, PT ;  /* 0x000000ff0400720c */ /* 0x000fe20003f46270 */
[--C-:B------:R-:W-:Y:S01]  /*4760*/  @!P6 IMAD.IADD R107, R107, 0x1, -R247.reuse ;  /* 0x000000016b6be824 */ /* 0x100fe200078e0af7 */
[----:B------:R-:W-:Y:S01]  /*4770*/  ISETP.GT.U32.AND P6, PT, R247, R91, PT ;  /* 0x0000005bf700720c */ /* 0x000fe20003fc4070 */
[----:B------:R-:W-:Y:S01]  /*4780*/  @!P5 IMAD.IADD R76, R76, 0x1, -R247 ;  /* 0x000000014c4cd824 */ /* 0x000fe200078e0af7 */
[----:B------:R-:W-:Y:S01]  /*4790*/  ISETP.GE.AND P5, PT, R5, RZ, PT ;  /* 0x000000ff0500720c */ /* 0x000fe20003fa6270 */
[C---:B------:R-:W-:Y:S01]  /*47a0*/  IMAD.HI.U32 R4, R248.reuse, R221, RZ ;  /* 0x000000ddf8047227 */ /* 0x040fe200078e00ff */
[----:B------:R-:W-:Y:S02]  /*47b0*/  IADD3 R5, R3, 0x29, RZ ;  /* 0x0000002903057810 */ /* 0x000fe40007ffe0ff */
[----:B------:R-:W-:Y:S01]  /*47c0*/  ISETP.GT.U32.AND P1, PT, R247, R76, PT ;  /* 0x0000004cf700720c */ /* 0x000fe20003f24070 */
[----:B------:R-:W-:Y:S01]  /*47d0*/  IMAD.MOV R4, RZ, RZ, -R4 ;  /* 0x000000ffff047224 */ /* 0x000fe200078e0a04 */
[----:B------:R-:W-:Y:S01]  /*47e0*/  IABS R238, R5 ;  /* 0x0000000500ee7213 */ /* 0x000fe20000000000 */
[----:B------:R-:W-:Y:S01]  /*47f0*/  @!P4 IMAD.MOV R61, RZ, RZ, -R61 ;  /* 0x000000ffff3dc224 */ /* 0x000fe200078e0a3d */
[----:B------:R-:W-:Y:S01]  /*4800*/  ISETP.GE.AND P3, PT, R5, RZ, PT ;  /* 0x000000ff0500720c */ /* 0x000fe20003f66270 */
[C---:B------:R-:W-:Y:S01]  /*4810*/  IMAD R221, R247.reuse, R4, R221 ;  /* 0x00000004f7dd7224 */ /* 0x040fe200078e02dd */
[----:B------:R-:W-:Y:S01]  /*4820*/  ISETP.GT.U32.AND P4, PT, R247, R107, PT ;  /* 0x0000006bf700720c */ /* 0x000fe20003f84070 */
[----:B------:R-:W-:Y:S01]  /*4830*/  IMAD.HI.U32 R5, R248, R238, RZ ;  /* 0x000000eef8057227 */ /* 0x000fe200078e00ff */
[----:B------:R-:W-:-:S03]  /*4840*/  IADD3 R4, R3, 0x2d, RZ ;  /* 0x0000002d03047810 */ /* 0x000fc60007ffe0ff */
[----:B------:R-:W-:Y:S01]  /*4850*/  @!P6 IMAD.IADD R91, R91, 0x1, -R247 ;  /* 0x000000015b5be824 */ /* 0x000fe200078e0af7 */
[----:B------:R-:W-:Y:S01]  /*4860*/  ISETP.GT.U32.AND P6, PT, R247, R221, PT ;  /* 0x000000ddf700720c */ /* 0x000fe20003fc4070 */
[----:B------:R-:W-:Y:S01]  /*4870*/  IMAD.MOV R5, RZ, RZ, -R5 ;  /* 0x000000ffff057224 */ /* 0x000fe200078e0a05 */
[----:B------:R-:W-:Y:S01]  /*4880*/  IABS R77, R4 ;  /* 0x00000004004d7213 */ /* 0x000fe20000000000 */
[----:B------:R-:W-:Y:S01]  /*4890*/  @!P1 IMAD.IADD R76, R76, 0x1, -R247 ;  /* 0x000000014c4c9824 */ /* 0x000fe200078e0af7 */
[----:B------:R-:W-:Y:S01]  /*48a0*/  ISETP.GE.AND P1, PT, R7, RZ, PT ;  /* 0x000000ff0700720c */ /* 0x000fe20003f26270 */
[C---:B------:R-:W-:Y:S02]  /*48b0*/  IMAD R238, R247.reuse, R5, R238 ;  /* 0x00000005f7ee7224 */ /* 0x040fe400078e02ee */
[----:B------:R-:W-:Y:S02]  /*48c0*/  @!P5 IMAD.MOV R91, RZ, RZ, -R91 ;  /* 0x000000ffff5bd224 */ /* 0x000fe400078e0a5b */
[----:B------:R-:W-:Y:S01]  /*48d0*/  @!P0 IMAD.MOV R76, RZ, RZ, -R76 ;  /* 0x000000ffff4c8224 */ /* 0x000fe200078e0a4c */
[----:B------:R-:W-:Y:S01]  /*48e0*/  ISETP.GT.U32.AND P5, PT, R247, R238, PT ;  /* 0x000000eef700720c */ /* 0x000fe20003fa4070 */
[--C-:B------:R-:W-:Y:S01]  /*48f0*/  @!P4 IMAD.IADD R107, R107, 0x1, -R247.reuse ;  /* 0x000000016b6bc824 */ /* 0x100fe200078e0af7 */
[----:B------:R-:W-:Y:S01]  /*4900*/  ISETP.GE.AND P0, PT, R32, RZ, PT ;  /* 0x000000ff2000720c */ /* 0x000fe20003f06270 */
[----:B------:R-:W-:Y:S01]  /*4910*/  @!P6 IMAD.IADD R221, R221, 0x1, -R247 ;  /* 0x00000001dddde824 */ /* 0x000fe200078e0af7 */
[----:B------:R-:W-:Y:S01]  /*4920*/  IABS R32, R32 ;  /* 0x0000002000207213 */ /* 0x000fe20000000000 */
[----:B------:R-:W-:Y:S01]  /*4930*/  @!P2 IMAD.MOV R107, RZ, RZ, -R107 ;  /* 0x000000ffff6ba224 */ /* 0x000fe200078e0a6b */
[----:B------:R-:W-:Y:S01]  /*4940*/  ISETP.GE.AND P4, PT, R47, RZ, PT ;  /* 0x000000ff2f00720c */ /* 0x000fe20003f86270 */
[----:B------:R-:W-:Y:S01]  /*4950*/  IMAD.MOV R25, RZ, RZ, -R25 ;  /* 0x000000ffff197224 */ /* 0x000fe200078e0a19 */
[----:B------:R-:W-:Y:S01]  /*4960*/  IABS R47, R47 ;  /* 0x0000002f002f7213 */ /* 0x000fe20000000000 */
[----:B------:R-:W-:Y:S01]  /*4970*/  IMAD.HI.U32 R7, R248, R32, RZ ;  /* 0x00000020f8077227 */ /* 0x000fe200078e00ff */
[----:B------:R-:W-:-:S02]  /*4980*/  ISETP.GT.U32.AND P6, PT, R247, R221, PT ;  /* 0x000000ddf700720c */ /* 0x000fc40003fc4070 */
[----:B------:R-:W-:Y:S01]  /*4990*/  ISETP.GE.AND P2, PT, R62, RZ, PT ;  /* 0x000000ff3e00720c */ /* 0x000fe20003f46270 */
[----:B------:R-:W-:Y:S01]  /*49a0*/  IMAD.HI.U32 R5, R248, R47, RZ ;  /* 0x0000002ff8057227 */ /* 0x000fe200078e00ff */
[----:B------:R-:W-:-:S03]  /*49b0*/  IABS R62, R62 ;  /* 0x0000003e003e7213 */ /* 0x000fc60000000000 */
[----:B------:R-:W-:Y:S02]  /*49c0*/  IMAD.MOV R7, RZ, RZ, -R7 ;  /* 0x000000ffff077224 */ /* 0x000fe400078e0a07 */
[----:B------:R-:W-:Y:S02]  /*49d0*/  @!P5 IMAD.IADD R238, R238, 0x1, -R247 ;  /* 0x00000001eeeed824 */ /* 0x000fe400078e0af7 */
[----:B------:R-:W-:Y:S02]  /*49e0*/  IMAD.MOV R5, RZ, RZ, -R5 ;  /* 0x000000ffff057224 */ /* 0x000fe400078e0a05 */
[C---:B------:R-:W-:Y:S01]  /*49f0*/  IMAD R32, R247.reuse, R7, R32 ;  /* 0x00000007f7207224 */ /* 0x040fe200078e0220 */
[C---:B------:R-:W-:Y:S01]  /*4a00*/  ISETP.GT.U32.AND P5, PT, R247.reuse, R238, PT ;  /* 0x000000eef700720c */ /* 0x040fe20003fa4070 */
[----:B------:R-:W-:Y:S02]  /*4a10*/  IMAD R47, R247, R5, R47 ;  /* 0x00000005f72f7224 */ /* 0x000fe400078e022f */
[----:B------:R-:W-:-:S04]  /*4a20*/  IMAD.HI.U32 R5, R248, R62, RZ ;  /* 0x0000003ef8057227 */ /* 0x000fc800078e00ff */
[----:B------:R-:W-:Y:S01]  /*4a30*/  @!P6 IMAD.IADD R221, R221, 0x1, -R247 ;  /* 0x00000001dddde824 */ /* 0x000fe200078e0af7 */
[----:B------:R-:W-:Y:S01]  /*4a40*/  ISETP.GT.U32.AND P6, PT, R247, R32, PT ;  /* 0x00000020f700720c */ /* 0x000fe20003fc4070 */
[----:B------:R-:W-:-:S04]  /*4a50*/  IMAD.HI.U32 R7, R248, R77, RZ ;  /* 0x0000004df8077227 */ /* 0x000fc800078e00ff */
[----:B------:R-:W-:Y:S02]  /*4a60*/  IMAD.MOV R5, RZ, RZ, -R5 ;  /* 0x000000ffff057224 */ /* 0x000fe400078e0a05 */
[----:B------:R-:W-:Y:S02]  /*4a70*/  IMAD.MOV R7, RZ, RZ, -R7 ;  /* 0x000000ffff077224 */ /* 0x000fe400078e0a07 */
[C---:B------:R-:W-:Y:S02]  /*4a80*/  IMAD R62, R247.reuse, R5, R62 ;  /* 0x00000005f73e7224 */ /* 0x040fe400078e023e */
[----:B------:R-:W-:Y:S01]  /*4a90*/  IMAD R77, R247, R7, R77 ;  /* 0x00000007f74d7224 */ /* 0x000fe200078e024d */
[----:B------:R-:W-:Y:S01]  /*4aa0*/  IADD3 R7, R3, 0x31, RZ ;  /* 0x0000003103077810 */ /* 0x000fe20007ffe0ff */
[--C-:B------:R-:W-:Y:S01]  /*4ab0*/  @!P5 IMAD.IADD R238, R238, 0x1, -R247.reuse ;  /* 0x00000001eeeed824 */ /* 0x100fe200078e0af7 */
[C---:B------:R-:W-:Y:S01]  /*4ac0*/  ISETP.GT.U32.AND P5, PT, R247.reuse, R62, PT ;  /* 0x0000003ef700720c */ /* 0x040fe20003fa4070 */
[----:B------:R-:W-:Y:S01]  /*4ad0*/  @!P6 IMAD.IADD R32, R32, 0x1, -R247 ;  /* 0x000000012020e824 */ /* 0x000fe200078e0af7 */
[----:B------:R-:W-:Y:S01]  /*4ae0*/  ISETP.GT.U32.AND P6, PT, R247, R77, PT ;  /* 0x0000004df700720c */ /* 0x000fe20003fc4070 */
[----:B------:R-:W-:Y:S01]  /*4af0*/  IMAD.HI.U32 R5, R248, R92, RZ ;  /* 0x0000005cf8057227 */ /* 0x000fe200078e00ff */
[----:B------:R-:W-:-:S03]  /*4b00*/  IABS R239, R7 ;  /* 0x0000000700ef7213 */ /* 0x000fc60000000000 */
[----:B------:R-:W-:Y:S02]  /*4b10*/  IMAD.MOV R5, RZ, RZ, -R5 ;  /* 0x000000ffff057224 */ /* 0x000fe400078e0a05 */
[----:B------:R-:W-:Y:S01]  /*4b20*/  @!P1 IMAD.MOV R221, RZ, RZ, -R221 ;  /* 0x000000ffffdd9224 */ /* 0x000fe200078e0add */
[C---:B------:R-:W-:Y:S01]  /*4b30*/  ISETP.GT.U32.AND P1, PT, R247.reuse, R47, PT ;  /* 0x0000002ff700720c */ /* 0x040fe20003f24070 */
[----:B------:R-:W-:Y:S02]  /*4b40*/  IMAD R92, R247, R5, R92 ;  /* 0x00000005f75c7224 */ /* 0x000fe400078e025c */
[--C-:B------:R-:W-:Y:S02]  /*4b50*/  @!P5 IMAD.IADD R62, R62, 0x1, -R247.reuse ;  /* 0x000000013e3ed824 */ /* 0x100fe400078e0af7 */
[----:B------:R-:W-:Y:S02]  /*4b60*/  @!P6 IMAD.IADD R77, R77, 0x1, -R247 ;  /* 0x000000014d4de824 */ /* 0x000fe400078e0af7 */
[----:B------:R-:W-:Y:S01]  /*4b70*/  IMAD.HI.U32 R5, R248, R112, RZ ;  /* 0x00000070f8057227 */ /* 0x000fe200078e00ff */
[----:B------:R-:W-:-:S03]  /*4b80*/  ISETP.GT.U32.AND P6, PT, R247, R62, PT ;  /* 0x0000003ef700720c */ /* 0x000fc60003fc4070 */
[----:B------:R-:W-:Y:S02]  /*4b90*/  IMAD.MOV R5, RZ, RZ, -R5 ;  /* 0x000000ffff057224 */ /* 0x000fe400078e0a05 */
[----:B------:R-:W-:Y:S01]  /*4ba0*/  @!P3 IMAD.MOV R238, RZ, RZ, -R238 ;  /* 0x000000ffffeeb224 */ /* 0x000fe200078e0aee */
[C---:B------:R-:W-:Y:S01]  /*4bb0*/  ISETP.GT.U32.AND P3, PT, R247.reuse, R77, PT ;  /* 0x0000004df700720c */ /* 0x040fe20003f64070 */
[----:B------:R-:W-:Y:S01]  /*4bc0*/  IMAD R112, R247, R5, R112 ;  /* 0x00000005f7707224 */ /* 0x000fe200078e0270 */
[----:B------:R-:W-:Y:S01]  /*4bd0*/  IADD3 R5, R3, 0x32, RZ ;  /* 0x0000003203057810 */ /* 0x000fe20007ffe0ff */
[--C-:B------:R-:W-:Y:S01]  /*4be0*/  @!P1 IMAD.IADD R47, R47, 0x1, -R247.reuse ;  /* 0x000000012f2f9824 */ /* 0x100fe200078e0af7 */
[C---:B------:R-:W-:Y:S01]  /*4bf0*/  ISETP.GT.U32.AND P1, PT, R247.reuse, R32, PT ;  /* 0x00000020f700720c */ /* 0x040fe20003f24070 */
[C---:B------:R-:W-:Y:S02]  /*4c00*/  IMAD R222, R247.reuse, R25, R222 ;  /* 0x00000019f7de7224 */ /* 0x040fe400078e02de */
[--C-:B------:R-:W-:Y:S01]  /*4c10*/  @!P6 IMAD.IADD R62, R62, 0x1, -R247.reuse ;  /* 0x000000013e3ee824 */ /* 0x100fe200078e0af7 */
[C---:B------:R-:W-:Y:S01]  /*4c20*/  ISETP.GT.U32.AND P6, PT, R247.reuse, R112, PT ;  /* 0x00000070f700720c */ /* 0x040fe20003fc4070 */
[C---:B------:R-:W-:Y:S01]  /*4c30*/  IMAD R66, R247.reuse, R39, R66 ;  /* 0x00000027f7427224 */ /* 0x040fe200078e0242 */
[----:B------:R-:W-:Y:S01]  /*4c40*/  ISETP.GT.U32.AND P5, PT, R247, R47, PT ;  /* 0x0000002ff700720c */ /* 0x000fe20003fa4070 */
[----:B------:R-:W-:Y:S01]  /*4c50*/  @!P2 IMAD.MOV R62, RZ, RZ, -R62 ;  /* 0x000000ffff3ea224 */ /* 0x000fe200078e0a3e */
[----:B------:R-:W-:Y:S01]  /*4c60*/  ISETP.GE.AND P2, PT, R24, RZ, PT ;  /* 0x000000ff1800720c */ /* 0x000fe20003f46270 */
[----:B------:R-:W-:Y:S01]  /*4c70*/  @!P3 IMAD.IADD R77, R77, 0x1, -R247 ;  /* 0x000000014d4db824 */ /* 0x000fe200078e0af7 */
[----:B------:R-:W-:Y:S01]  /*4c80*/  ISETP.GE.AND P3, PT, R33, RZ, PT ;  /* 0x000000ff2100720c */ /* 0x000fe20003f66270 */
[----:B------:R-:W-:Y:S01]  /*4c90*/  IMAD.HI.U32 R108, R248, R252, RZ ;  /* 0x000000fcf86c7227 */ /* 0x000fe200078e00ff */
[----:B------:R-:W-:-:S02]  /*4ca0*/  IABS R33, R5 ;  /* 0x0000000500217213 */ /* 0x000fc40000000000 */
[----:B------:R-:W-:Y:S01]  /*4cb0*/  IADD3 R24, R3, 0x34, RZ ;  /* 0x0000003403187810 */ /* 0x000fe20007ffe0ff */
[--C-:B------:R-:W-:Y:S01]  /*4cc0*/  @!P1 IMAD.IADD R32, R32, 0x1, -R247.reuse ;  /* 0x0000000120209824 */ /* 0x100fe200078e0af7 */
[----:B------:R-:W-:Y:S01]  /*4cd0*/  ISETP.GT.U32.AND P1, PT, R247, R92, PT ;  /* 0x0000005cf700720c */ /* 0x000fe20003f24070 */
[----:B------:R-:W-:Y:S01]  /*4ce0*/  @!P6 IMAD.IADD R112, R112, 0x1, -R247 ;  /* 0x000000017070e824 */ /* 0x000fe200078e0af7 */
[----:B------:R-:W-:Y:S01]  /*4cf0*/  IABS R63, R24 ;  /* 0x00000018003f7213 */ /* 0x000fe20000000000 */
[----:B------:R-:W-:-:S03]  /*4d00*/  IMAD.HI.U32 R25, R248, R33, RZ ;  /* 0x00000021f8197227 */ /* 0x000fc600078e00ff */
[----:B------:R-:W-:Y:S01]  /*4d10*/  ISETP.GT.U32.AND P6, PT, R247, R112, PT ;  /* 0x00000070f700720c */ /* 0x000fe20003fc4070 */
[----:B------:R-:W-:Y:S02]  /*4d20*/  IMAD.MOV R25, RZ, RZ, -R25 ;  /* 0x000000ffff197224 */ /* 0x000fe400078e0a19 */
[----:B------:R-:W-:Y:S01]  /*4d30*/  @!P5 IMAD.IADD R47, R47, 0x1, -R247 ;  /* 0x000000012f2fd824 */ /* 0x000fe200078e0af7 */
[----:B------:R-:W-:Y:S01]  /*4d40*/  ISETP.GE.AND P5, PT, R4, RZ, PT ;  /* 0x000000ff0400720c */ /* 0x000fe20003fa6270 */
[----:B------:R-:W-:Y:S02]  /*4d50*/  IMAD R33, R247, R25, R33 ;  /* 0x00000019f7217224 */ /* 0x000fe400078e0221 */
[----:B------:R-:W-:-:S04]  /*4d60*/  IMAD.HI.U32 R4, R248, R239, RZ ;  /* 0x000000eff8047227 */ /* 0x000fc800078e00ff */
[----:B------:R-:W-:Y:S02]  /*4d70*/  IMAD.MOV R4, RZ, RZ, -R4 ;  /* 0x000000ffff047224 */ /* 0x000fe400078e0a04 */
[--C-:B------:R-:W-:Y:S01]  /*4d80*/  @!P6 IMAD.IADD R112, R112, 0x1, -R247.reuse ;  /* 0x000000017070e824 */ /* 0x100fe200078e0af7 */
[C---:B------:R-:W-:Y:S01]  /*4d90*/  ISETP.GT.U32.AND P6, PT, R247.reuse, R33, PT ;  /* 0x00000021f700720c */ /* 0x040fe20003fc4070 */
[----:B------:R-:W-:Y:S01]  /*4da0*/  @!P1 IMAD.IADD R92, R92, 0x1, -R247 ;  /* 0x000000015c5c9824 */ /* 0x000fe200078e0af7 */
[----:B------:R-:W-:Y:S01]  /*4db0*/  ISETP.GE.AND P1, PT, R26, RZ, PT ;  /* 0x000000ff1a00720c */ /* 0x000fe20003f26270 */
[----:B------:R-:W-:Y:S01]  /*4dc0*/  IMAD R239, R247, R4, R239 ;  /* 0x00000004f7ef7224 */ /* 0x000fe200078e02ef */
[----:B------:R-:W-:Y:S01]  /*4dd0*/  IADD3 R4, R3, 0x33, RZ ;  /* 0x0000003303047810 */ /* 0x000fe20007ffe0ff */
[----:B------:R-:W-:Y:S01]  /*4de0*/  @!P0 IMAD.MOV R32, RZ, RZ, -R32 ;  /* 0x000000ffff208224 */ /* 0x000fe200078e0a20 */
[C---:B------:R-:W-:Y:S01]  /*4df0*/  ISETP.GT.U32.AND P0, PT, R247.reuse, R92, PT ;  /* 0x0000005cf700720c */ /* 0x040fe20003f04070 */
[----:B------:R-:W-:Y:S01]  /*4e00*/  @!P4 IMAD.MOV R47, RZ, RZ, -R47 ;  /* 0x000000ffff2fc224 */ /* 0x000fe200078e0a2f */
[C---:B------:R-:W-:Y:S01]  /*4e10*/  ISETP.GT.U32.AND P4, PT, R247.reuse, R222, PT ;  /* 0x000000def700720c */ /* 0x040fe20003f84070 */
[----:B------:R-:W-:Y:S01]  /*4e20*/  @!P5 IMAD.MOV R77, RZ, RZ, -R77 ;  /* 0x000000ffff4dd224 */ /* 0x000fe200078e0a4d */
[----:B------:R-:W-:Y:S01]  /*4e30*/  ISETP.GT.U32.AND P5, PT, R247, R239, PT ;  /* 0x000000eff700720c */ /* 0x000fe20003fa4070 */
[----:B------:R-:W-:Y:S01]  /*4e40*/  IMAD.HI.U32 R25, R248, R63, RZ ;  /* 0x0000003ff8197227 */ /* 0x000fe200078e00ff */
[----:B------:R-:W-:-:S03]  /*4e50*/  IABS R48, R4 ;  /* 0x0000000400307213 */ /* 0x000fc60000000000 */
[----:B------:R-:W-:Y:S02]  /*4e60*/  @!P6 IMAD.IADD R33, R33, 0x1, -R247 ;  /* 0x000000012121e824 */ /* 0x000fe400078e0af7 */
[----:B------:R-:W-:Y:S02]  /*4e70*/  IMAD.MOV R25, RZ, RZ, -R25 ;  /* 0x000000ffff197224 */ /* 0x000fe400078e0a19 */
[--C-:B------:R-:W-:Y:S01]  /*4e80*/  @!P0 IMAD.IADD R92, R92, 0x1, -R247.reuse ;  /* 0x000000015c5c8824 */ /* 0x100fe200078e0af7 */
[----:B------:R-:W-:Y:S01]  /*4e90*/  ISETP.GT.U32.AND P6, PT, R247, R33, PT ;  /* 0x00000021f700720c */ /* 0x000fe20003fc4070 */
[--C-:B------:R-:W-:Y:S01]  /*4ea0*/  @!P4 IMAD.IADD R222, R222, 0x1, -R247.reuse ;  /* 0x00000001dedec824 */ /* 0x100fe200078e0af7 */
[----:B------:R-:W-:Y:S01]  /*4eb0*/  ISETP.GE.AND P4, PT, R5, RZ, PT ;  /* 0x000000ff0500720c */ /* 0x000fe20003f86270 */
[----:B------:R-:W-:Y:S01]  /*4ec0*/  @!P5 IMAD.IADD R239, R239, 0x1, -R247 ;  /* 0x00000001efefd824 */ /* 0x000fe200078e0af7 */
[----:B------:R-:W-:Y:S01]  /*4ed0*/  IADD3 R5, R3, 0x36, RZ ;  /* 0x0000003603057810 */ /* 0x000fe20007ffe0ff */
[----:B------:R-:W-:Y:S01]  /*4ee0*/  @!P3 IMAD.MOV R92, RZ, RZ, -R92 ;  /* 0x000000ffff5cb224 */ /* 0x000fe200078e0a5c */
[C---:B------:R-:W-:Y:S01]  /*4ef0*/  ISETP.GT.U32.AND P5, PT, R247.reuse, R222, PT ;  /* 0x000000def700720c */ /* 0x040fe20003fa4070 */
[C---:B------:R-:W-:Y:S01]  /*4f00*/  IMAD R63, R247.reuse, R25, R63 ;  /* 0x00000019f73f7224 */ /* 0x040fe200078e023f */
[----:B------:R-:W-:Y:S01]  /*4f10*/  ISETP.GT.U32.AND P3, PT, R247, R239, PT ;  /* 0x000000eff700720c */ /* 0x000fe20003f64070 */
[----:B------:R-:W-:Y:S01]  /*4f20*/  IMAD.HI.U32 R26, R248, R48, RZ ;  /* 0x00000030f81a7227 */ /* 0x000fe200078e00ff */
[----:B------:R-:W-:-:S02]  /*4f30*/  IABS R93, R5 ;  /* 0x00000005005d7213 */ /* 0x000fc40000000000 */
[----:B------:R-:W-:Y:S01]  /*4f40*/  ISETP.GE.AND P0, PT, R7, RZ, PT ;  /* 0x000000ff0700720c */ /* 0x000fe20003f06270 */
[----:B------:R-:W-:Y:S01]  /*4f50*/  @!P6 IMAD.IADD R33, R33, 0x1, -R247 ;  /* 0x000000012121e824 */ /* 0x000fe200078e0af7 */
[----:B------:R-:W-:Y:S01]  /*4f60*/  ISETP.GT.U32.AND P6, PT, R247, R63, PT ;  /* 0x0000003ff700720c */ /* 0x000fe20003fc4070 */
[----:B------:R-:W-:Y:S01]  /*4f70*/  IMAD.MOV R26, RZ, RZ, -R26 ;  /* 0x000000ffff1a7224 */ /* 0x000fe200078e0a1a */
[----:B------:R-:W-:Y:S01]  /*4f80*/  IADD3 R7, R3, 0x35, RZ ;  /* 0x0000003503077810 */ /* 0x000fe20007ffe0ff */
[----:B------:R-:W-:-:S03]  /*4f90*/  IMAD.HI.U32 R25, R248, R93, RZ ;  /* 0x0000005df8197227 */ /* 0x000fc600078e00ff */
[----:B------:R-:W-:Y:S01]  /*4fa0*/  IABS R78, R7 ;  /* 0x00000007004e7213 */ /* 0x000fe20000000000 */
[----:B------:R-:W-:Y:S02]  /*4fb0*/  IMAD R48, R247, R26, R48 ;  /* 0x0000001af7307224 */ /* 0x000fe400078e0230 */
[--C-:B------:R-:W-:Y:S02]  /*4fc0*/  @!P5 IMAD.IADD R222, R222, 0x1, -R247.reuse ;  /* 0x00000001deded824 */ /* 0x100fe400078e0af7 */
[--C-:B------:R-:W-:Y:S01]  /*4fd0*/  @!P3 IMAD.IADD R239, R239, 0x1, -R247.reuse ;  /* 0x00000001efefb824 */ /* 0x100fe200078e0af7 */
[----:B------:R-:W-:Y:S01]  /*4fe0*/  ISETP.GT.U32.AND P5, PT, R247, R48, PT ;  /* 0x00000030f700720c */ /* 0x000fe20003fa4070 */
[----:B------:R-:W-:Y:S01]  /*4ff0*/  @!P6 IMAD.IADD R63, R63, 0x1, -R247 ;  /* 0x000000013f3fe824 */ /* 0x000fe200078e0af7 */
[----:B------:R-:W-:Y:S01]  /*5000*/  ISETP.GE.AND P3, PT, R4, RZ, PT ;  /* 0x000000ff0400720c */ /* 0x000fe20003f66270 */
[----:B------:R-:W-:Y:S01]  /*5010*/  IMAD.MOV R25, RZ, RZ, -R25 ;  /* 0x000000ffff197224 */ /* 0x000fe200078e0a19 */
[----:B------:R-:W-:Y:S01]  /*5020*/  IADD3 R4, R3, 0x37, RZ ;  /* 0x0000003703047810 */ /* 0x000fe20007ffe0ff */
[----:B------:R-:W-:Y:S01]  /*5030*/  IMAD.HI.U32 R26, R248, R78, RZ ;  /* 0x0000004ef81a7227 */ /* 0x000fe200078e00ff */
[----:B------:R-:W-:-:S02]  /*5040*/  ISETP.GT.U32.AND P6, PT, R247, R63, PT ;  /* 0x0000003ff700720c */ /* 0x000fc40003fc4070 */
[----:B------:R-:W-:Y:S01]  /*5050*/  IABS R113, R4 ;  /* 0x0000000400717213 */ /* 0x000fe20000000000 */
[----:B------:R-:W-:Y:S02]  /*5060*/  IMAD R93, R247, R25, R93 ;  /* 0x00000019f75d7224 */ /* 0x000fe400078e025d */
[----:B------:R-:W-:Y:S02]  /*5070*/  @!P1 IMAD.MOV R112, RZ, RZ, -R112 ;  /* 0x000000ffff709224 */ /* 0x000fe400078e0a70 */
[----:B------:R-:W-:-:S04]  /*5080*/  IMAD.HI.U32 R25, R248, R113, RZ ;  /* 0x00000071f8197227 */ /* 0x000fc800078e00ff */
[----:B------:R-:W-:Y:S01]  /*5090*/  @!P5 IMAD.IADD R48, R48, 0x1, -R247 ;  /* 0x000000013030d824 */ /* 0x000fe200078e0af7 */
[----:B------:R-:W-:Y:S01]  /*50a0*/  ISETP.GE.AND P5, PT, R24, RZ, PT ;  /* 0x000000ff1800720c */ /* 0x000fe20003fa6270 */
[----:B------:R-:W-:Y:S01]  /*50b0*/  IMAD.MOV R25, RZ, RZ, -R25 ;  /* 0x000000ffff197224 */ /* 0x000fe200078e0a19 */
[----:B------:R-:W-:Y:S01]  /*50c0*/  IADD3 R24, R3, 0x38, RZ ;  /* 0x0000003803187810 */ /* 0x000fe20007ffe0ff */
[----:B------:R-:W-:Y:S01]  /*50d0*/  IMAD.MOV R26, RZ, RZ, -R26 ;  /* 0x000000ffff1a7224 */ /* 0x000fe200078e0a1a */
[C---:B------:R-:W-:Y:S01]  /*50e0*/  ISETP.GT.U32.AND P1, PT, R247.reuse, R48, PT ;  /* 0x00000030f700720c */ /* 0x040fe20003f24070 */
[----:B------:R-:W-:Y:S01]  /*50f0*/  IMAD R113, R247, R25, R113 ;  /* 0x00000019f7717224 */ /* 0x000fe200078e0271 */
[----:B------:R-:W-:Y:S01]  /*5100*/  IABS R223, R24 ;  /* 0x0000001800df7213 */ /* 0x000fe20000000000 */
[----:B------:R-:W-:Y:S01]  /*5110*/  @!P6 IMAD.IADD R63, R63, 0x1, -R247 ;  /* 0x000000013f3fe824 */ /* 0x000fe200078e0af7 */
[----:B------:R-:W-:Y:S01]  /*5120*/  IADD3 R25, R3, 0x41, RZ ;  /* 0x0000004103197810 */ /* 0x000fe20007ffe0ff */
[C---:B------:R-:W-:Y:S01]  /*5130*/  IMAD R78, R247.reuse, R26, R78 ;  /* 0x0000001af74e7224 */ /* 0x040fe200078e024e */
[C---:B------:R-:W-:Y:S01]  /*5140*/  ISETP.GT.U32.AND P6, PT, R247.reuse, R113, PT ;  /* 0x00000071f700720c */ /* 0x040fe20003fc4070 */
[----:B------:R-:W-:Y:S01]  /*5150*/  @!P2 IMAD.MOV R222, RZ, RZ, -R222 ;  /* 0x000000ffffdea224 */ /* 0x000fe200078e0ade */
[----:B------:R-:W-:Y:S01]  /*5160*/  IABS R241, R25 ;  /* 0x0000001900f17213 */ /* 0x000fe20000000000 */
[----:B------:R-:W-:Y:S01]  /*5170*/  @!P0 IMAD.MOV R239, RZ, RZ, -R239 ;  /* 0x000000ffffef8224 */ /* 0x000fe200078e0aef */
[----:B------:R-:W-:Y:S01]  /*5180*/  ISETP.GT.U32.AND P2, PT, R247, R78, PT ;  /* 0x0000004ef700720c */ /* 0x000fe20003f44070 */
[----:B------:R-:W-:Y:S01]  /*5190*/  @!P4 IMAD.MOV R33, RZ, RZ, -R33 ;  /* 0x000000ffff21c224 */ /* 0x000fe200078e0a21 */
[----:B------:R-:W-:Y:S01]  /*51a0*/  ISETP.GE.AND P0, PT, R7, RZ, PT ;  /* 0x000000ff0700720c */ /* 0x000fe20003f06270 */
[----:B------:R-:W-:Y:S01]  /*51b0*/  @!P1 IMAD.IADD R48, R48, 0x1, -R247 ;  /* 0x0000000130309824 */ /* 0x000fe200078e0af7 */
[----:B------:R-:W-:Y:S01]  /*51c0*/  ISETP.GT.U32.AND P4, PT, R247, R93, PT ;  /* 0x0000005df700720c */ /* 0x000fe20003f84070 */
[----:B------:R-:W-:Y:S01]  /*51d0*/  IMAD.HI.U32 R7, R248, R223, RZ ;  /* 0x000000dff8077227 */ /* 0x000fe200078e00ff */
[----:B------:R-:W-:-:S02]  /*51e0*/  ISETP.GE.AND P1, PT, R5, RZ, PT ;  /* 0x000000ff0500720c */ /* 0x000fc40003f26270 */
[----:B------:R-:W-:Y:S01]  /*51f0*/  IADD3 R5, R3, 0x39, RZ ;  /* 0x0000003903057810 */ /* 0x000fe20007ffe0ff */
[----:B------:R-:W-:Y:S02]  /*5200*/  @!P6 IMAD.IADD R113, R113, 0x1, -R247 ;  /* 0x000000017171e824 */ /* 0x000fe400078e0af7 */
[----:B------:R-:W-:Y:S01]  /*5210*/  IMAD.MOV R7, RZ, RZ, -R7 ;  /* 0x000000ffff077224 */ /* 0x000fe200078e0a07 */
[----:B------:R-:W-:Y:S01]  /*5220*/  IABS R240, R5 ;  /* 0x0000000500f07213 */ /* 0x000fe20000000000 */
[----:B------:R-:W-:Y:S01]  /*5230*/  @!P2 IMAD.IADD R78, R78, 0x1, -R247 ;  /* 0x000000014e4ea824 */ /* 0x000fe200078e0af7 */
[C---:B------:R-:W-:Y:S01]  /*5240*/  ISETP.GT.U32.AND P6, PT, R247.reuse, R113, PT ;  /* 0x00000071f700720c */ /* 0x040fe20003fc4070 */
[----:B------:R-:W-:Y:S01]  /*5250*/  IMAD R223, R247, R7, R223 ;  /* 0x00000007f7df7224 */ /* 0x000fe200078e02df */
[----:B------:R-:W-:Y:S01]  /*5260*/  ISETP.GE.AND P2, PT, R4, RZ, PT ;  /* 0x000000ff0400720c */ /* 0x000fe20003f46270 */
[----:B------:R-:W-:Y:S01]  /*5270*/  IMAD.HI.U32 R7, R248, R240, RZ ;  /* 0x000000f0f8077227 */ /* 0x000fe200078e00ff */
[----:B------:R-:W-:-:S03]  /*5280*/  IADD3 R4, R3, 0x3a, RZ ;  /* 0x0000003a03047810 */ /* 0x000fc60007ffe0ff */
[----:B------:R-:W-:Y:S01]  /*5290*/  @!P4 IMAD.IADD R93, R93, 0x1, -R247 ;  /* 0x000000015d5dc824 */ /* 0x000fe200078e0af7 */
[C---:B------:R-:W-:Y:S01]  /*52a0*/  ISETP.GT.U32.AND P4, PT, R247.reuse, R78, PT ;  /* 0x0000004ef700720c */ /* 0x040fe20003f84070 */
[----:B------:R-:W-:Y:S01]  /*52b0*/  IMAD.MOV R7, RZ, RZ, -R7 ;  /* 0x000000ffff077224 */ /* 0x000fe200078e0a07 */
[----:B------:R-:W-:Y:S01]  /*52c0*/  IABS R34, R4 ;  /* 0x0000000400227213 */ /* 0x000fe20000000000 */
[----:B------:R-:W-:Y:S01]  /*52d0*/  @!P3 IMAD.MOV R48, RZ, RZ, -R48 ;  /* 0x000000ffff30b224 */ /* 0x000fe200078e0a30 */
[C---:B------:R-:W-:Y:S01]  /*52e0*/  ISETP.GT.U32.AND P3, PT, R247.reuse, R93, PT ;  /* 0x0000005df700720c */ /* 0x040fe20003f64070 */
[----:B------:R-:W-:Y:S01]  /*52f0*/  IMAD R240, R247, R7, R240 ;  /* 0x00000007f7f07224 */ /* 0x000fe200078e02f0 */
[----:B------:R-:W-:Y:S01]  /*5300*/  IADD3 R7, R3, 0x3c, RZ ;  /* 0x0000003c03077810 */ /* 0x000fe20007ffe0ff */
[----:B------:R-:W-:Y:S02]  /*5310*/  @!P6 IMAD.IADD R113, R113, 0x1, -R247 ;  /* 0x000000017171e824 */ /* 0x000fe400078e0af7 */
[----:B------:R-:W-:Y:S01]  /*5320*/  @!P5 IMAD.MOV R63, RZ, RZ, -R63 ;  /* 0x000000ffff3fd224 */ /* 0x000fe200078e0a3f */
[C---:B------:R-:W-:Y:S01]  /*5330*/  ISETP.GT.U32.AND P6, PT, R247.reuse, R240, PT ;  /* 0x000000f0f700720c */ /* 0x040fe20003fc4070 */
[----:B------:R-:W-:Y:S01]  /*5340*/  @!P2 IMAD.MOV R113, RZ, RZ, -R113 ;  /* 0x000000ffff71a224 */ /* 0x000fe200078e0a71 */
[----:B------:R-:W-:Y:S01]  /*5350*/  ISETP.GE.AND P5, PT, R24, RZ, PT ;  /* 0x000000ff1800720c */ /* 0x000fe20003fa6270 */
[----:B------:R-:W-:Y:S01]  /*5360*/  @!P4 IMAD.IADD R78, R78, 0x1, -R247 ;  /* 0x000000014e4ec824 */ /* 0x000fe200078e0af7 */
[----:B------:R-:W-:Y:S01]  /*5370*/  ISETP.GT.U32.AND P4, PT, R247, R223, PT ;  /* 0x000000dff700720c */ /* 0x000fe20003f84070 */
[----:B------:R-:W-:Y:S01]  /*5380*/  IMAD.HI.U32 R24, R248, R34, RZ ;  /* 0x00000022f8187227 */ /* 0x000fe200078e00ff */
[----:B------:R-:W-:-:S03]  /*5390*/  IABS R64, R7 ;  /* 0x0000000700407213 */ /* 0x000fc60000000000 */
[--C-:B------:R-:W-:Y:S01]  /*53a0*/  @!P3 IMAD.IADD R93, R93, 0x1, -R247.reuse ;  /* 0x000000015d5db824 */ /* 0x100fe200078e0af7 */
[----:B------:R-:W-:Y:S01]  /*53b0*/  ISETP.GE.AND P3, PT, R5, RZ, PT ;  /* 0x000000ff0500720c */ /* 0x000fe20003f66270 */
[----:B------:R-:W-:Y:S01]  /*53c0*/  IMAD.MOV R24, RZ, RZ, -R24 ;  /* 0x000000ffff187224 */ /* 0x000fe200078e0a18 */
[----:B------:R-:W-:Y:S01]  /*53d0*/  IADD3 R5, R3, 0x3b, RZ ;  /* 0x0000003b03057810 */ /* 0x000fe20007ffe0ff */
[--C-:B------:R-:W-:Y:S02]  /*53e0*/  @!P6 IMAD.IADD R240, R240, 0x1, -R247.reuse ;  /* 0x00000001f0f0e824 */ /* 0x100fe400078e0af7 */
[----:B------:R-:W-:Y:S01]  /*53f0*/  IMAD R34, R247, R24, R34 ;  /* 0x00000018f7227224 */ /* 0x000fe200078e0222 */
[----:B------:R-:W-:Y:S01]  /*5400*/  IABS R49, R5 ;  /* 0x0000000500317213 */ /* 0x000fe20000000000 */
[----:B------:R-:W-:Y:S01]  /*5410*/  @!P4 IMAD.IADD R223, R223, 0x1, -R247 ;  /* 0x00000001dfdfc824 */ /* 0x000fe200078e0af7 */
[C---:B------:R-:W-:Y:S01]  /*5420*/  ISETP.GT.U32.AND P6, PT, R247.reuse, R240, PT ;  /* 0x000000f0f700720c */ /* 0x040fe20003fc4070 */
[----:B------:R-:W-:Y:S01]  /*5430*/  @!P1 IMAD.MOV R93, RZ, RZ, -R93 ;  /* 0x000000ffff5d9224 */ /* 0x000fe200078e0a5d */
[----:B------:R-:W-:Y:S01]  /*5440*/  ISETP.GT.U32.AND P1, PT, R247, R34, PT ;  /* 0x00000022f700720c */ /* 0x000fe20003f24070 */
[----:B------:R-:W-:Y:S01]  /*5450*/  IMAD.HI.U32 R24, R248, R49, RZ ;  /* 0x00000031f8187227 */ /* 0x000fe200078e00ff */
[----:B------:R-:W-:-:S02]  /*5460*/  ISETP.GE.AND P2, PT, R5, RZ, PT ;  /* 0x000000ff0500720c */ /* 0x000fc40003f46270 */
[----:B------:R-:W-:Y:S01]  /*5470*/  ISETP.GE.AND P4, PT, R4, RZ, PT ;  /* 0x000000ff0400720c */ /* 0x000fe20003f86270 */
[----:B------:R-:W-:Y:S01]  /*5480*/  @!P0 IMAD.MOV R78, RZ, RZ, -R78 ;  /* 0x000000ffff4e8224 */ /* 0x000fe200078e0a4e */
[----:B------:R-:W-:Y:S01]  /*5490*/  ISETP.GT.U32.AND P0, PT, R247, R223, PT ;  /* 0x000000dff700720c */ /* 0x000fe20003f04070 */
[----:B------:R-:W-:Y:S02]  /*54a0*/  IMAD.MOV R5, RZ, RZ, -R24 ;  /* 0x000000ffff057224 */ /* 0x000fe400078e0a18 */
[----:B------:R-:W-:-:S04]  /*54b0*/  IMAD.HI.U32 R4, R248, R64, RZ ;  /* 0x00000040f8047227 */ /* 0x000fc800078e00ff */
[----:B------:R-:W-:Y:S01]  /*54c0*/  IMAD R49, R247, R5, R49 ;  /* 0x00000005f7317224 */ /* 0x000fe200078e0231 */
[----:B------:R-:W-:Y:S01]  /*54d0*/  IADD3 R5, R3, 0x3e, RZ ;  /* 0x0000003e03057810 */ /* 0x000fe20007ffe0ff */
[--C-:B------:R-:W-:Y:S02]  /*54e0*/  @!P6 IMAD.IADD R240, R240, 0x1, -R247.reuse ;  /* 0x00000001f0f0e824 */ /* 0x100fe400078e0af7 */
[----:B------:R-:W-:Y:S01]  /*54f0*/  IMAD.MOV R4, RZ, RZ, -R4 ;  /* 0x000000ffff047224 */ /* 0x000fe200078e0a04 */
[----:B------:R-:W-:Y:S01]  /*5500*/  ISETP.GT.U32.AND P6, PT, R247, R49, PT ;  /* 0x00000031f700720c */ /* 0x000fe20003fc4070 */
[--C-:B------:R-:W-:Y:S01]  /*5510*/  @!P1 IMAD.IADD R34, R34, 0x1, -R247.reuse ;  /* 0x0000000122229824 */ /* 0x100fe200078e0af7 */
[----:B------:R-:W-:Y:S01]  /*5520*/  IABS R94, R5 ;  /* 0x00000005005e7213 */ /* 0x000fe20000000000 */
[----:B------:R-:W-:Y:S01]  /*5530*/  @!P0 IMAD.IADD R223, R223, 0x1, -R247 ;  /* 0x00000001dfdf8824 */ /* 0x000fe200078e0af7 */
[----:B------:R-:W-:Y:S01]  /*5540*/  ISETP.GE.AND P0, PT, R7, RZ, PT ;  /* 0x000000ff0700720c */ /* 0x000fe20003f06270 */
[C---:B------:R-:W-:Y:S01]  /*5550*/  IMAD R64, R247.reuse, R4, R64 ;  /* 0x00000004f7407224 */ /* 0x040fe200078e0240 */
[----:B------:R-:W-:Y:S01]  /*5560*/  ISETP.GT.U32.AND P1, PT, R247, R34, PT ;  /* 0x00000022f700720c */ /* 0x000fe20003f24070 */
[----:B------:R-:W-:Y:S01]  /*5570*/  @!P5 IMAD.MOV R223, RZ, RZ, -R223 ;  /* 0x000000ffffdfd224 */ /* 0x000fe200078e0adf */
[----:B------:R-:W-:Y:S01]  /*5580*/  IADD3 R7, R3, 0x3d, RZ ;  /* 0x0000003d03077810 */ /* 0x000fe20007ffe0ff */
[----:B------:R-:W-:Y:S01]  /*5590*/  @!P3 IMAD.MOV R240, RZ, RZ, -R240 ;  /* 0x000000fffff0b224 */ /* 0x000fe200078e0af0 */
[----:B------:R-:W-:Y:S01]  /*55a0*/  ISETP.GT.U32.AND P5, PT, R247, R64, PT ;  /* 0x00000040f700720c */ /* 0x000fe20003fa4070 */
[----:B------:R-:W-:Y:S01]  /*55b0*/  IMAD.MOV R108, RZ, RZ, -R108 ;  /* 0x000000ffff6c7224 */ /* 0x000fe200078e0a6c */
[----:B------:R-:W-:Y:S01]  /*55c0*/  IADD3 R4, R3, 0x3f, RZ ;  /* 0x0000003f03047810 */ /* 0x000fe20007ffe0ff */
[----:B------:R-:W-:Y:S01]  /*55d0*/  @!P6 IMAD.IADD R49, R49, 0x1, -R247 ;  /* 0x000000013131e824 */ /* 0x000fe200078e0af7 */
[----:B------:R-:W-:Y:S01]  /*55e0*/  IABS R79, R7 ;  /* 0x00000007004f7213 */ /* 0x000fe20000000000 */
[----:B------:R-:W-:Y:S01]  /*55f0*/  IMAD R252, R247, R108, R252 ;  /* 0x0000006cf7fc7224 */ /* 0x000fe200078e02fc */
[----:B------:R-:W-:-:S02]  /*5600*/  IABS R210, R4 ;  /* 0x0000000400d27213 */ /* 0x000fc40000000000 */
[----:B------:R-:W-:Y:S01]  /*5610*/  ISETP.GT.U32.AND P6, PT, R247, R49, PT ;  /* 0x00000031f700720c */ /* 0x000fe20003fc4070 */
[----:B------:R-:W-:Y:S01]  /*5620*/  @!P1 IMAD.IADD R34, R34, 0x1, -R247 ;  /* 0x0000000122229824 */ /* 0x000fe200078e0af7 */
[----:B------:R-:W-:Y:S01]  /*5630*/  ISETP.GE.AND P1, PT, R5, RZ, PT ;  /* 0x000000ff0500720c */ /* 0x000fe20003f26270 */
[----:B------:R-:W-:Y:S01]  /*5640*/  IMAD.HI.U32 R5, R248, R94, RZ ;  /* 0x0000005ef8057227 */ /* 0x000fe200078e00ff */
[----:B------:R-:W-:-:S03]  /*5650*/  ISETP.GE.AND P3, PT, R7, RZ, PT ;  /* 0x000000ff0700720c */ /* 0x000fc60003f66270 */
[----:B------:R-:W-:Y:S02]  /*5660*/  @!P5 IMAD.IADD R64, R64, 0x1, -R247 ;  /* 0x000000014040d824 */ /* 0x000fe400078e0af7 */
[----:B------:R-:W-:Y:S02]  /*5670*/  IMAD.MOV R5, RZ, RZ, -R5 ;  /* 0x000000ffff057224 */ /* 0x000fe400078e0a05 */
[----:B------:R-:W-:Y:S01]  /*5680*/  IMAD.HI.U32 R24, R248, R79, RZ ;  /* 0x0000004ff8187227 */ /* 0x000fe200078e00ff */
[----:B------:R-:W-:-:S03]  /*5690*/  ISETP.GT.U32.AND P5, PT, R247, R64, PT ;  /* 0x00000040f700720c */ /* 0x000fc60003fa4070 */
[----:B------:R-:W-:Y:S02]  /*56a0*/  @!P6 IMAD.IADD R49, R49, 0x1, -R247 ;  /* 0x000000013131e824 */ /* 0x000fe400078e0af7 */
[----:B------:R-:W-:Y:S02]  /*56b0*/  IMAD R94, R247, R5, R94 ;  /* 0x00000005f75e7224 */ /* 0x000fe400078e025e */
[----:B------:R-:W-:-:S04]  /*56c0*/  IMAD.HI.U32 R7, R248, R210, RZ ;  /* 0x000000d2f8077227 */ /* 0x000fc800078e00ff */
[----:B------:R-:W-:Y:S01]  /*56d0*/  @!P2 IMAD.MOV R49, RZ, RZ, -R49 ;  /* 0x000000ffff31a224 */ /* 0x000fe200078e0a31 */
[C---:B------:R-:W-:Y:S01]  /*56e0*/  ISETP.GT.U32.AND P2, PT, R247.reuse, R94, PT ;  /* 0x0000005ef700720c */ /* 0x040fe20003f44070 */
[----:B------:R-:W-:Y:S02]  /*56f0*/  IMAD.MOV R24, RZ, RZ, -R24 ;  /* 0x000000ffff187224 */ /* 0x000fe400078e0a18 */
[----:B------:R-:W-:Y:S02]  /*5700*/  IMAD.MOV R7, RZ, RZ, -R7 ;  /* 0x000000ffff077224 */ /* 0x000fe400078e0a07 */
[----:B------:R-:W-:Y:S01]  /*5710*/  IMAD R79, R247, R24, R79 ;  /* 0x00000018f74f7224 */ /* 0x000fe200078e024f */
[----:B------:R-:W-:Y:S01]  /*5720*/  IADD3 R24, R3, 0x43, RZ ;  /* 0x0000004303187810 */ /* 0x000fe20007ffe0ff */
[C---:B------:R-:W-:Y:S02]  /*5730*/  IMAD R210, R247.reuse, R7, R210 ;  /* 0x00000007f7d27224 */ /* 0x040fe400078e02d2 */
[----:B------:R-:W-:Y:S01]  /*5740*/  @!P5 IMAD.IADD R64, R64, 0x1, -R247 ;  /* 0x000000014040d824 */ /* 0x000fe200078e0af7 */
[----:B------:R-:W-:Y:S01]  /*5750*/  ISETP.GT.U32.AND P6, PT, R247, R79, PT ;  /* 0x0000004ff700720c */ /* 0x000fe20003fc4070 */
[----:B------:R-:W-:Y:S01]  /*5760*/  IMAD.HI.U32 R5, R248, R241, RZ ;  /* 0x000000f1f8057227 */ /* 0x000fe200078e00ff */
[----:B------:R-:W-:-:S02]  /*5770*/  ISETP.GE.AND P5, PT, R224, RZ, PT ;  /* 0x000000ffe000720c */ /* 0x000fc40003fa6270 */
[----:B------:R-:W-:Y:S01]  /*5780*/  IABS R224, R224 ;  /* 0x000000e000e07213 */ /* 0x000fe20000000000 */
[----:B------:R-:W-:Y:S01]  /*5790*/  @!P0 IMAD.MOV R64, RZ, RZ, -R64 ;  /* 0x000000ffff408224 */ /* 0x000fe200078e0a40 */
[----:B------:R-:W-:Y:S01]  /*57a0*/  ISETP.GT.U32.AND P0, PT, R247, R210, PT ;  /* 0x000000d2f700720c */ /* 0x000fe20003f04070 */
[----:B------:R-:W-:Y:S01]  /*57b0*/  @!P2 IMAD.IADD R94, R94, 0x1, -R247 ;  /* 0x000000015e5ea824 */ /* 0x000fe200078e0af7 */
[----:B------:R-:W-:Y:S01]  /*57c0*/  IABS R50, R24 ;  /* 0x0000001800327213 */ /* 0x000fe20000000000 */
[----:B------:R-:W-:-:S03]  /*57d0*/  IMAD.HI.U32 R26, R248, R224, RZ ;  /* 0x000000e0f81a7227 */ /* 0x000fc600078e00ff */
[----:B------:R-:W-:Y:S01]  /*57e0*/  ISETP.GT.U32.AND P2, PT, R247, R94, PT ;  /* 0x0000005ef700720c */ /* 0x000fe20003f44070 */
[----:B------:R-:W-:Y:S02]  /*57f0*/  @!P6 IMAD.IADD R79, R79, 0x1, -R247 ;  /* 0x000000014f4fe824 */ /* 0x000fe400078e0af7 */
[----:B------:R-:W-:Y:S02]  /*5800*/  IMAD.MOV R26, RZ, RZ, -R26 ;  /* 0x000000ffff1a7224 */ /* 0x000fe400078e0a1a */
[----:B------:R-:W-:Y:S01]  /*5810*/  IMAD.MOV R5, RZ, RZ, -R5 ;  /* 0x000000ffff057224 */ /* 0x000fe200078e0a05 */
[C---:B------:R-:W-:Y:S01]  /*5820*/  ISETP.GT.U32.AND P6, PT, R247.reuse, R79, PT ;  /* 0x0000004ff700720c */ /* 0x040fe20003fc4070 */
[--C-:B------:R-:W-:Y:S02]  /*5830*/  @!P0 IMAD.IADD R210, R210, 0x1, -R247.reuse ;  /* 0x00000001d2d28824 */ /* 0x100fe400078e0af7 */
[----:B------:R-:W-:Y:S01]  /*5840*/  IMAD R224, R247, R26, R224 ;  /* 0x0000001af7e07224 */ /* 0x000fe200078e02e0 */
[----:B------:R-:W-:Y:S01]  /*5850*/  IADD3 R26, R3, 0x4b, RZ ;  /* 0x0000004b031a7810 */ /* 0x000fe20007ffe0ff */
[----:B------:R-:W-:Y:S01]  /*5860*/  @!P4 IMAD.MOV R34, RZ, RZ, -R34 ;  /* 0x000000ffff22c224 */ /* 0x000fe200078e0a22 */
[C---:B------:R-:W-:Y:S01]  /*5870*/  ISETP.GT.U32.AND P0, PT, R247.reuse, R210, PT ;  /* 0x000000d2f700720c */ /* 0x040fe20003f04070 */
[----:B------:R-:W-:Y:S01]  /*5880*/  @!P2 IMAD.IADD R94, R94, 0x1, -R247 ;  /* 0x000000015e5ea824 */ /* 0x000fe200078e0af7 */
[----:B------:R-:W-:Y:S01]  /*5890*/  ISETP.GE.AND P4, PT, R4, RZ, PT ;  /* 0x000000ff0400720c */ /* 0x000fe20003f86270 */
[C---:B------:R-:W-:Y:S01]  /*58a0*/  IMAD R241, R247.reuse, R5, R241 ;  /* 0x00000005f7f17224 */ /* 0x040fe200078e02f1 */
[----:B------:R-:W-:Y:S01]  /*58b0*/  ISETP.GT.U32.AND P2, PT, R247, R224, PT ;  /* 0x000000e0f700720c */ /* 0x000fe20003f44070 */
[----:B------:R-:W-:Y:S01]  /*58c0*/  IMAD.HI.U32 R5, R248, R50, RZ ;  /* 0x00000032f8057227 */ /* 0x000fe200078e00ff */
[----:B------:R-:W-:-:S02]  /*58d0*/  IADD3 R4, R3, 0x42, RZ ;  /* 0x0000004203047810 */ /* 0x000fc40007ffe0ff */
[----:B------:R-:W-:Y:S01]  /*58e0*/  IABS R51, R26 ;  /* 0x0000001a00337213 */ /* 0x000fe20000000000 */
[----:B------:R-:W-:Y:S01]  /*58f0*/  IMAD.MOV R5, RZ, RZ, -R5 ;  /* 0x000000ffff057224 */ /* 0x000fe200078e0a05 */
[----:B------:R-:W-:Y:S01]  /*5900*/  IABS R35, R4 ;  /* 0x0000000400237213 */ /* 0x000fe20000000000 */
[--C-:B------:R-:W-:Y:S01]  /*5910*/  @!P6 IMAD.IADD R79, R79, 0x1, -R247.reuse ;  /* 0x000000014f4fe824 */ /* 0x100fe200078e0af7 */
[----:B------:R-:W-:Y:S01]  /*5920*/  ISETP.GE.AND P6, PT, R25, RZ, PT ;  /* 0x000000ff1900720c */ /* 0x000fe20003fc6270 */
[----:B------:R-:W-:Y:S01]  /*5930*/  IMAD R50, R247, R5, R50 ;  /* 0x00000005f7327224 */ /* 0x000fe200078e0232 */
[----:B------:R-:W-:Y:S01]  /*5940*/  IADD3 R5, R3, 0x45, RZ ;  /* 0x0000004503057810 */ /* 0x000fe20007ffe0ff */
[----:B------:R-:W-:Y:S02]  /*5950*/  @!P0 IMAD.IADD R210, R210, 0x1, -R247 ;  /* 0x00000001d2d28824 */ /* 0x000fe400078e0af7 */
[----:B------:R-:W-:Y:S01]  /*5960*/  @!P3 IMAD.MOV R79, RZ, RZ, -R79 ;  /* 0x000000ffff4fb224 */ /* 0x000fe200078e0a4f */
[C---:B------:R-:W-:Y:S01]  /*5970*/  ISETP.GT.U32.AND P3, PT, R247.reuse, R241, PT ;  /* 0x000000f1f700720c */ /* 0x040fe20003f64070 */
[----:B------:R-:W-:Y:S01]  /*5980*/  @!P2 IMAD.IADD R224, R224, 0x1, -R247 ;  /* 0x00000001e0e0a824 */ /* 0x000fe200078e0af7 */
[----:B------:R-:W-:Y:S01]  /*5990*/  IABS R80, R5 ;  /* 0x0000000500507213 */ /* 0x000fe20000000000 */
[----:B------:R-:W-:Y:S01]  /*59a0*/  @!P4 IMAD.MOV R210, RZ, RZ, -R210 ;  /* 0x000000ffffd2c224 */ /* 0x000fe200078e0ad2 */
[C---:B------:R-:W-:Y:S01]  /*59b0*/  ISETP.GT.U32.AND P4, PT, R247.reuse, R50, PT ;  /* 0x00000032f700720c */ /* 0x040fe20003f84070 */
[----:B------:R-:W-:Y:S01]  /*59c0*/  IMAD.HI.U32 R7, R248, R35, RZ ;  /* 0x00000023f8077227 */ /* 0x000fe200078e00ff */
[----:B------:R-:W-:-:S03]  /*59d0*/  ISETP.GT.U32.AND P2, PT, R247, R224, PT ;  /* 0x000000e0f700720c */ /* 0x000fc60003f44070 */
[----:B------:R-:W-:Y:S01]  /*59e0*/  @!P1 IMAD.MOV R94, RZ, RZ, -R94 ;  /* 0x000000ffff5e9224 */ /* 0x000fe200078e0a5e */
[----:B------:R-:W-:Y:S01]  /*59f0*/  ISETP.GE.AND P1, PT, R4, RZ, PT ;  /* 0x000000ff0400720c */ /* 0x000fe20003f26270 */
[----:B------:R-:W-:Y:S01]  /*5a00*/  IMAD.MOV R7, RZ, RZ, -R7 ;  /* 0x000000ffff077224 */ /* 0x000fe200078e0a07 */
[----:B------:R-:W-:Y:S01]  /*5a10*/  IADD3 R4, R3, 0x44, RZ ;  /* 0x0000004403047810 */ /* 0x000fe20007ffe0ff */
[----:B------:R-:W-:Y:S02]  /*5a20*/  @!P3 IMAD.IADD R241, R241, 0x1, -R247 ;  /* 0x00000001f1f1b824 */ /* 0x000fe400078e0af7 */
[C---:B------:R-:W-:Y:S01]  /*5a30*/  IMAD R35, R247.reuse, R7, R35 ;  /* 0x00000007f7237224 */ /* 0x040fe200078e0223 */
[----:B------:R-:W-:Y:S01]  /*5a40*/  IABS R65, R4 ;  /* 0x0000000400417213 */ /* 0x000fe20000000000 */
[--C-:B------:R-:W-:Y:S01]  /*5a50*/  @!P4 IMAD.IADD R50, R50, 0x1, -R247.reuse ;  /* 0x000000013232c824 */ /* 0x100fe200078e0af7 */
[C---:B------:R-:W-:Y:S01]  /*5a60*/  ISETP.GT.U32.AND P3, PT, R247.reuse, R241, PT ;  /* 0x000000f1f700720c */ /* 0x040fe20003f64070 */
[----:B------:R-:W-:Y:S01]  /*5a70*/  @!P2 IMAD.IADD R224, R224, 0x1, -R247 ;  /* 0x00000001e0e0a824 */ /* 0x000fe200078e0af7 */
[----:B------:R-:W-:Y:S01]  /*5a80*/  ISETP.GT.U32.AND P0, PT, R247, R35, PT ;  /* 0x00000023f700720c */ /* 0x000fe20003f04070 */
[----:B------:R-:W-:Y:S01]  /*5a90*/  IMAD.HI.U32 R25, R248, R65, RZ ;  /* 0x00000041f8197227 */ /* 0x000fe200078e00ff */
[----:B------:R-:W-:-:S02]  /*5aa0*/  ISETP.GE.AND P2, PT, R24, RZ, PT ;  /* 0x000000ff1800720c */ /* 0x000fc40003f46270 */
[----:B------:R-:W-:Y:S01]  /*5ab0*/  ISETP.GT.U32.AND P4, PT, R247, R50, PT ;  /* 0x00000032f700720c */ /* 0x000fe20003f84070 */
[----:B------:R-:W-:Y:S01]  /*5ac0*/  IMAD.HI.U32 R24, R248, R80, RZ ;  /* 0x00000050f8187227 */ /* 0x000fe200078e00ff */
[----:B------:R-:W-:-:S03]  /*5ad0*/  IADD3 R7, R3, 0x46, RZ ;  /* 0x0000004603077810 */ /* 0x000fc60007ffe0ff */
[----:B------:R-:W-:Y:S01]  /*5ae0*/  IMAD.MOV R25, RZ, RZ, -R25 ;  /* 0x000000ffff197224 */ /* 0x000fe200078e0a19 */
[----:B------:R-:W-:Y:S01]  /*5af0*/  IABS R95, R7 ;  /* 0x00000007005f7213 */ /* 0x000fe20000000000 */
[----:B------:R-:W-:Y:S02]  /*5b00*/  IMAD.MOV R24, RZ, RZ, -R24 ;  /* 0x000000ffff187224 */ /* 0x000fe400078e0a18 */
[C---:B------:R-:W-:Y:S02]  /*5b10*/  IMAD R65, R247.reuse, R25, R65 ;  /* 0x00000019f7417224 */ /* 0x040fe400078e0241 */
[----:B------:R-:W-:Y:S02]  /*5b20*/  IMAD R80, R247, R24, R80 ;  /* 0x00000018f7507224 */ /* 0x000fe400078e0250 */
[--C-:B------:R-:W-:Y:S02]  /*5b30*/  @!P0 IMAD.IADD R35, R35, 0x1, -R247.reuse ;  /* 0x0000000123238824 */ /* 0x100fe400078e0af7 */
[--C-:B------:R-:W-:Y:S01]  /*5b40*/  @!P3 IMAD.IADD R241, R241, 0x1, -R247.reuse ;  /* 0x00000001f1f1b824 */ /* 0x100fe200078e0af7 */
[C---:B------:R-:W-:Y:S01]  /*5b50*/  ISETP.GT.U32.AND P3, PT, R247.reuse, R65, PT ;  /* 0x00000041f700720c */ /* 0x040fe20003f64070 */
[----:B------:R-:W-:Y:S01]  /*5b60*/  @!P4 IMAD.IADD R50, R50, 0x1, -R247 ;  /* 0x000000013232c824 */ /* 0x000fe200078e0af7 */
[C---:B------:R-:W-:Y:S01]  /*5b70*/  ISETP.GT.U32.AND P4, PT, R247.reuse, R80, PT ;  /* 0x00000050f700720c */ /* 0x040fe20003f84070 */
[----:B------:R-:W-:Y:S01]  /*5b80*/  @!P5 IMAD.MOV R224, RZ, RZ, -R224 ;  /* 0x000000ffffe0d224 */ /* 0x000fe200078e0ae0 */
[----:B------:R-:W-:Y:S01]  /*5b90*/  ISETP.GT.U32.AND P0, PT, R247, R35, PT ;  /* 0x00000023f700720c */ /* 0x000fe20003f04070 */
[----:B------:R-:W-:Y:S01]  /*5ba0*/  @!P6 IMAD.MOV R241, RZ, RZ, -R241 ;  /* 0x000000fffff1e224 */ /* 0x000fe200078e0af1 */
[----:B------:R-:W-:Y:S01]  /*5bb0*/  ISETP.GE.AND P5, PT, R4, RZ, PT ;  /* 0x000000ff0400720c */ /* 0x000fe20003fa6270 */
[----:B------:R-:W-:Y:S01]  /*5bc0*/  @!P2 IMAD.MOV R50, RZ, RZ, -R50 ;  /* 0x000000ffff32a224 */ /* 0x000fe200078e0a32 */
[----:B------:R-:W-:Y:S01]  /*5bd0*/  IADD3 R4, R3, 0x47, RZ ;  /* 0x0000004703047810 */ /* 0x000fe20007ffe0ff */
[----:B------:R-:W-:Y:S01]  /*5be0*/  IMAD.HI.U32 R25, R248, R95, RZ ;  /* 0x0000005ff8197227 */ /* 0x000fe200078e00ff */
[----:B------:R-:W-:-:S02]  /*5bf0*/  ISETP.GE.AND P6, PT, R5, RZ, PT ;  /* 0x000000ff0500720c */ /* 0x000fc40003fc6270 */
[----:B------:R-:W-:Y:S01]  /*5c00*/  IADD3 R5, R3, 0x48, RZ ;  /* 0x0000004803057810 */ /* 0x000fe20007ffe0ff */
[--C-:B------:R-:W-:Y:S01]  /*5c10*/  @!P3 IMAD.IADD R65, R65, 0x1, -R247.reuse ;  /* 0x000000014141b824 */ /* 0x100fe200078e0af7 */
[----:B------:R-:W-:Y:S01]  /*5c20*/  IABS R211, R4 ;  /* 0x0000000400d37213 */ /* 0x000fe20000000000 */
[--C-:B------:R-:W-:Y:S01]  /*5c30*/  @!P4 IMAD.IADD R80, R80, 0x1, -R247.reuse ;  /* 0x000000015050c824 */ /* 0x100fe200078e0af7 */
[----:B------:R-:W-:Y:S01]  /*5c40*/  IABS R225, R5 ;  /* 0x0000000500e17213 */ /* 0x000fe20000000000 */
[----:B------:R-:W-:Y:S01]  /*5c50*/  @!P0 IMAD.IADD R35, R35, 0x1, -R247 ;  /* 0x0000000123238824 */ /* 0x000fe200078e0af7 */
[C---:B------:R-:W-:Y:S01]  /*5c60*/  ISETP.GT.U32.AND P3, PT, R247.reuse, R65, PT ;  /* 0x00000041f700720c */ /* 0x040fe20003f64070 */
[----:B------:R-:W-:Y:S01]  /*5c70*/  IMAD.HI.U32 R24, R248, R211, RZ ;  /* 0x000000d3f8187227 */ /* 0x000fe200078e00ff */
[----:B------:R-:W-:Y:S02]  /*5c80*/  ISETP.GT.U32.AND P4, PT, R247, R80, PT ;  /* 0x00000050f700720c */ /* 0x000fe40003f84070 */
[----:B------:R-:W-:Y:S01]  /*5c90*/  ISETP.GE.AND P2, PT, R5, RZ, PT ;  /* 0x000000ff0500720c */ /* 0x000fe20003f46270 */
[----:B------:R-:W-:Y:S01]  /*5ca0*/  @!P1 IMAD.MOV R35, RZ, RZ, -R35 ;  /* 0x000000ffff239224 */ /* 0x000fe200078e0a23 */
[----:B------:R-:W-:Y:S01]  /*5cb0*/  ISETP.GE.AND P1, PT, R4, RZ, PT ;  /* 0x000000ff0400720c */ /* 0x000fe20003f26270 */
[----:B------:R-:W-:Y:S01]  /*5cc0*/  IMAD.HI.U32 R4, R248, R225, RZ ;  /* 0x000000e1f8047227 */ /* 0x000fe200078e00ff */
[----:B------:R-:W-:-:S02]  /*5cd0*/  IADD3 R5, R3, 0x49, RZ ;  /* 0x0000004903057810 */ /* 0x000fc40007ffe0ff */
[----:B------:R-:W-:Y:S01]  /*5ce0*/  ISETP.GE.AND P0, PT, R7, RZ, PT ;  /* 0x000000ff0700720c */ /* 0x000fe20003f06270 */
[----:B------:R-:W-:Y:S01]  /*5cf0*/  IMAD.MOV R24, RZ, RZ, -R24 ;  /* 0x000000ffff187224 */ /* 0x000fe200078e0a18 */
[----:B------:R-:W-:Y:S01]  /*5d00*/  IADD3 R7, R3, 0x4a, RZ ;  /* 0x0000004a03077810 */ /* 0x000fe20007ffe0ff */
[----:B------:R-:W-:Y:S01]  /*5d10*/  IMAD.MOV R4, RZ, RZ, -R4 ;  /* 0x000000ffff047224 */ /* 0x000fe200078e0a04 */
[----:B------:R-:W-:Y:S01]  /*5d20*/  IABS R242, R5 ;  /* 0x0000000500f27213 */ /* 0x000fe20000000000 */
[----:B------:R-:W-:Y:S01]  /*5d30*/  IMAD R211, R247, R24, R211 ;  /* 0x00000018f7d37224 */ /* 0x000fe200078e02d3 */
[----:B------:R-:W-:Y:S01]  /*5d40*/  IABS R36, R7 ;  /* 0x0000000700247213 */ /* 0x000fe20000000000 */
[----:B------:R-:W-:Y:S02]  /*5d50*/  @!P3 IMAD.IADD R65, R65, 0x1, -R247 ;  /* 0x000000014141b824 */ /* 0x000fe400078e0af7 */
[C---:B------:R-:W-:Y:S02]  /*5d60*/  IMAD R225, R247.reuse, R4, R225 ;  /* 0x00000004f7e17224 */ /* 0x040fe400078e02e1 */
[----:B------:R-:W-:Y:S01]  /*5d70*/  @!P4 IMAD.IADD R80, R80, 0x1, -R247 ;  /* 0x000000015050c824 */ /* 0x000fe200078e0af7 */
[C---:B------:R-:W-:Y:S01]  /*5d80*/  ISETP.GT.U32.AND P4, PT, R247.reuse, R211, PT ;  /* 0x000000d3f700720c */ /* 0x040fe20003f84070 */
[----:B------:R-:W-:Y:S01]  /*5d90*/  @!P5 IMAD.MOV R65, RZ, RZ, -R65 ;  /* 0x000000ffff41d224 */ /* 0x000fe200078e0a41 */
[----:B------:R-:W-:Y:S01]  /*5da0*/  ISETP.GT.U32.AND P5, PT, R247, R225, PT ;  /* 0x000000e1f700720c */ /* 0x000fe20003fa4070 */
[----:B------:R-:W-:-:S02]  /*5db0*/  IMAD.MOV R25, RZ, RZ, -R25 ;  /* 0x000000ffff197224 */ /* 0x000fc400078e0a19 */
[----:B------:R-:W-:-:S04]  /*5dc0*/  IMAD.HI.U32 R24, R248, R242, RZ ;  /* 0x000000f2f8187227 */ /* 0x000fc800078e00ff */
[----:B------:R-:W-:Y:S02]  /*5dd0*/  IMAD R95, R247, R25, R95 ;  /* 0x00000019f75f7224 */ /* 0x000fe400078e025f */
[----:B------:R-:W-:-:S03]  /*5de0*/  IMAD.HI.U32 R4, R248, R36, RZ ;  /* 0x00000024f8047227 */ /* 0x000fc600078e00ff */
[----:B------:R-:W-:Y:S01]  /*5df0*/  ISETP.GT.U32.AND P3, PT, R247, R95, PT ;  /* 0x0000005ff700720c */ /* 0x000fe20003f64070 */
[--C-:B------:R-:W-:Y:S02]  /*5e00*/  @!P4 IMAD.IADD R211, R211, 0x1, -R247.reuse ;  /* 0x00000001d3d3c824 */ /* 0x100fe400078e0af7 */
[----:B------:R-:W-:Y:S02]  /*5e10*/  @!P5 IMAD.IADD R225, R225, 0x1, -R247 ;  /* 0x00000001e1e1d824 */ /* 0x000fe400078e0af7 */
[----:B------:R-:W-:Y:S01]  /*5e20*/  IMAD.MOV R24, RZ, RZ, -R24 ;  /* 0x000000ffff187224 */ /* 0x000fe200078e0a18 */
[C---:B------:R-:W-:Y:S01]  /*5e30*/  ISETP.GT.U32.AND P4, PT, R247.reuse, R211, PT ;  /* 0x000000d3f700720c */ /* 0x040fe20003f84070 */
[----:B------:R-:W-:Y:S01]  /*5e40*/  IMAD.MOV R4, RZ, RZ, -R4 ;  /* 0x000000ffff047224 */ /* 0x000fe200078e0a04 */
[C---:B------:R-:W-:Y:S01]  /*5e50*/  ISETP.GT.U32.AND P5, PT, R247.reuse, R225, PT ;  /* 0x000000e1f700720c */ /* 0x040fe20003fa4070 */
[----:B------:R-:W-:Y:S01]  /*5e60*/  IMAD R242, R247, R24, R242 ;  /* 0x00000018f7f27224 */ /* 0x000fe200078e02f2 */
[----:B------:R-:W-:Y:S01]  /*5e70*/  IADD3 R24, R3, 0x4f, RZ ;  /* 0x0000004f03187810 */ /* 0x000fe20007ffe0ff */
[----:B------:R-:W-:Y:S01]  /*5e80*/  @!P6 IMAD.MOV R80, RZ, RZ, -R80 ;  /* 0x000000ffff50e224 */ /* 0x000fe200078e0a50 */
[----:B------:R-:W-:Y:S01]  /*5e90*/  ISETP.GE.AND P6, PT, R5, RZ, PT ;  /* 0x000000ff0500720c */ /* 0x000fe20003fc6270 */
[----:B------:R-:W-:Y:S01]  /*5ea0*/  IMAD R36, R247, R4, R36 ;  /* 0x00000004f7247224 */ /* 0x000fe200078e0224 */
[----:B------:R-:W-:Y:S01]  /*5eb0*/  IADD3 R4, R3, 0x4d, RZ ;  /* 0x0000004d03047810 */ /* 0x000fe20007ffe0ff */
[----:B------:R-:W-:Y:S01]  /*5ec0*/  IMAD.HI.U32 R5, R248, R51, RZ ;  /* 0x00000033f8057227 */ /* 0x000fe200078e00ff */
[----:B------:R-:W-:-:S02]  /*5ed0*/  IABS R212, R24 ;  /* 0x0000001800d47213 */ /* 0x000fc40000000000 */
[----:B------:R-:W-:Y:S01]  /*5ee0*/  IABS R81, R4 ;  /* 0x0000000400517213 */ /* 0x000fe20000000000 */
[--C-:B------:R-:W-:Y:S01]  /*5ef0*/  @!P4 IMAD.IADD R211, R211, 0x1, -R247.reuse ;  /* 0x00000001d3d3c824 */ /* 0x100fe200078e0af7 */
[----:B------:R-:W-:Y:S01]  /*5f00*/  ISETP.GT.U32.AND P4, PT, R247, R242, PT ;  /* 0x000000f2f700720c */ /* 0x000fe20003f84070 */
[--C-:B------:R-:W-:Y:S02]  /*5f10*/  @!P3 IMAD.IADD R95, R95, 0x1, -R247.reuse ;  /* 0x000000015f5fb824 */ /* 0x100fe400078e0af7 */
[----:B------:R-:W-:Y:S01]  /*5f20*/  @!P5 IMAD.IADD R225, R225, 0x1, -R247 ;  /* 0x00000001e1e1d824 */ /* 0x000fe200078e0af7 */
[C---:B------:R-:W-:Y:S01]  /*5f30*/  ISETP.GT.U32.AND P5, PT, R247.reuse, R36, PT ;  /* 0x00000024f700720c */ /* 0x040fe20003fa4070 */
[----:B------:R-:W-:Y:S01]  /*5f40*/  IMAD.MOV R5, RZ, RZ, -R5 ;  /* 0x000000ffff057224 */ /* 0x000fe200078e0a05 */
[----:B------:R-:W-:Y:S01]  /*5f50*/  ISETP.GT.U32.AND P3, PT, R247, R95, PT ;  /* 0x0000005ff700720c */ /* 0x000fe20003f64070 */
[----:B------:R-:W-:-:S04]  /*5f60*/  IMAD.HI.U32 R38, R248, R81, RZ ;  /* 0x00000051f8267227 */ /* 0x000fc800078e00ff */
[C---:B------:R-:W-:Y:S02]  /*5f70*/  IMAD R51, R247.reuse, R5, R51 ;  /* 0x00000005f7337224 */ /* 0x040fe400078e0233 */
[----:B------:R-:W-:Y:S02]  /*5f80*/  @!P4 IMAD.IADD R242, R242, 0x1, -R247 ;  /* 0x00000001f2f2c824 */ /* 0x000fe400078e0af7 */
[----:B------:R-:W-:Y:S01]  /*5f90*/  IMAD.HI.U32 R5, R248, R212, RZ ;  /* 0x000000d4f8057227 */ /* 0x000fe200078e00ff */
[----:B------:R-:W-:-:S03]  /*5fa0*/  ISETP.GT.U32.AND P4, PT, R247, R51, PT ;  /* 0x00000033f700720c */ /* 0x000fc60003f84070 */
[--C-:B------:R-:W-:Y:S01]  /*5fb0*/  @!P5 IMAD.IADD R36, R36, 0x1, -R247.reuse ;  /* 0x000000012424d824 */ /* 0x100fe200078e0af7 */
[----:B------:R-:W-:Y:S01]  /*5fc0*/  ISETP.GT.U32.AND P5, PT, R247, R66, PT ;  /* 0x00000042f700720c */ /* 0x000fe20003fa4070 */
[----:B------:R-:W-:Y:S01]  /*5fd0*/  @!P3 IMAD.IADD R95, R95, 0x1, -R247 ;  /* 0x000000015f5fb824 */ /* 0x000fe200078e0af7 */
[----:B------:R-:W-:Y:S01]  /*5fe0*/  ISETP.GE.AND P3, PT, R7, RZ, PT ;  /* 0x000000ff0700720c */ /* 0x000fe20003f66270 */
[----:B------:R-:W-:Y:S01]  /*5ff0*/  IMAD.MOV R38, RZ, RZ, -R38 ;  /* 0x000000ffff267224 */ /* 0x000fe200078e0a26 */
[----:B------:R-:W-:Y:S01]  /*6000*/  IADD3 R7, R3, 0x4e, RZ ;  /* 0x0000004e03077810 */ /* 0x000fe20007ffe0ff */
[----:B------:R-:W-:Y:S01]  /*6010*/  @!P0 IMAD.MOV R95, RZ, RZ, -R95 ;  /* 0x000000ffff5f8224 */ /* 0x000fe200078e0a5f */
[----:B------:R-:W-:Y:S01]  /*6020*/  ISETP.GT.U32.AND P0, PT, R247, R36, PT ;  /* 0x00000024f700720c */ /* 0x000fe20003f04070 */
[----:B------:R-:W-:Y:S01]  /*6030*/  IMAD.MOV R5, RZ, RZ, -R5 ;  /* 0x000000ffff057224 */ /* 0x000fe200078e0a05 */
[----:B------:R-:W-:Y:S01]  /*6040*/  IABS R96, R7 ;  /* 0x0000000700607213 */ /* 0x000fe20000000000 */
[----:B------:R-:W-:Y:S01]  /*6050*/  @!P4 IMAD.IADD R51, R51, 0x1, -R247 ;  /* 0x000000013333c824 */ /* 0x000fe200078e0af7 */
[----:B------:R-:W-:Y:S01]  /*6060*/  ISETP.GT.U32.AND P4, PT, R247, R242, PT ;  /* 0x000000f2f700720c */ /* 0x000fe20003f84070 */
[----:B------:R-:W-:-:S02]  /*6070*/  @!P1 IMAD.MOV R211, RZ, RZ, -R211 ;  /* 0x000000ffffd39224 */ /* 0x000fc400078e0ad3 */
[----:B------:R-:W-:Y:S01]  /*6080*/  @!P5 IMAD.IADD R66, R66, 0x1, -R247 ;  /* 0x000000014242d824 */ /* 0x000fe200078e0af7 */
[----:B------:R-:W-:Y:S01]  /*6090*/  ISETP.GT.U32.AND P5, PT, R247, R51, PT ;  /* 0x00000033f700720c */ /* 0x000fe20003fa4070 */
[----:B------:R-:W-:-:S03]  /*60a0*/  IMAD.HI.U32 R25, R248, R96, RZ ;  /* 0x00000060f8197227 */ /* 0x000fc600078e00ff */
[C---:B------:R-:W-:Y:S01]  /*60b0*/  ISETP.GT.U32.AND P1, PT, R247.reuse, R66, PT ;  /* 0x00000042f700720c */ /* 0x040fe20003f24070 */
[----:B------:R-:W-:Y:S02]  /*60c0*/  IMAD.MOV R25, RZ, RZ, -R25 ;  /* 0x000000ffff197224 */ /* 0x000fe400078e0a19 */
[C---:B------:R-:W-:Y:S02]  /*60d0*/  IMAD R81, R247.reuse, R38, R81 ;  /* 0x00000026f7517224 */ /* 0x040fe400078e0251 */
[----:B------:R-:W-:Y:S01]  /*60e0*/  IMAD R96, R247, R25, R96 ;  /* 0x00000019f7607224 */ /* 0x000fe200078e0260 */
[----:B------:R-:W-:Y:S01]  /*60f0*/  IADD3 R25, R3, 0x50, RZ ;  /* 0x0000005003197810 */ /* 0x000fe20007ffe0ff */
[----:B------:R-:W-:Y:S01]  /*6100*/  IMAD R212, R247, R5, R212 ;  /* 0x00000005f7d47224 */ /* 0x000fe200078e02d4 */
[----:B------:R-:W-:Y:S01]  /*6110*/  IADD3 R5, R3, 0x51, RZ ;  /* 0x0000005103057810 */ /* 0x000fe20007ffe0ff */
[----:B------:R-:W-:Y:S01]  /*6120*/  @!P2 IMAD.MOV R225, RZ, RZ, -R225 ;  /* 0x000000ffffe1a224 */ /* 0x000fe200078e0ae1 */
[----:B------:R-:W-:Y:S01]  /*6130*/  IABS R226, R25 ;  /* 0x0000001900e27213 */ /* 0x000fe20000000000 */
[--C-:B------:R-:W-:Y:S01]  /*6140*/  @!P4 IMAD.IADD R242, R242, 0x1, -R247.reuse ;  /* 0x00000001f2f2c824 */ /* 0x100fe200078e0af7 */
[----:B------:R-:W-:Y:S01]  /*6150*/  ISETP.GT.U32.AND P2, PT, R247, R81, PT ;  /* 0x00000051f700720c */ /* 0x000fe20003f44070 */
[--C-:B------:R-:W-:Y:S01]  /*6160*/  @!P5 IMAD.IADD R51, R51, 0x1, -R247.reuse ;  /* 0x000000013333d824 */ /* 0x100fe200078e0af7 */
[C---:B------:R-:W-:Y:S01]  /*6170*/  ISETP.GT.U32.AND P4, PT, R247.reuse, R96, PT ;  /* 0x00000060f700720c */ /* 0x040fe20003f84070 */
[----:B------:R-:W-:Y:S01]  /*6180*/  @!P0 IMAD.IADD R36, R36, 0x1, -R247 ;  /* 0x0000000124248824 */ /* 0x000fe200078e0af7 */
[----:B------:R-:W-:Y:S01]  /*6190*/  ISETP.GT.U32.AND P5, PT, R247, R212, PT ;  /* 0x000000d4f700720c */ /* 0x000fe20003fa4070 */
[----:B------:R-:W-:Y:S01]  /*61a0*/  IMAD.HI.U32 R38, R248, R226, RZ ;  /* 0x000000e2f8267227 */ /* 0x000fe200078e00ff */
[----:B------:R-:W-:-:S02]  /*61b0*/  ISETP.GE.AND P0, PT, R26, RZ, PT ;  /* 0x000000ff1a00720c */ /* 0x000fc40003f06270 */
[----:B------:R-:W-:Y:S01]  /*61c0*/  IABS R243, R5 ;  /* 0x0000000500f37213 */ /* 0x000fe20000000000 */
[--C-:B------:R-:W-:Y:S01]  /*61d0*/  @!P1 IMAD.IADD R66, R66, 0x1, -R247.reuse ;  /* 0x0000000142429824 */ /* 0x100fe200078e0af7 */
[----:B------:R-:W-:Y:S01]  /*61e0*/  ISETP.GE.AND P1, PT, R37, RZ, PT ;  /* 0x000000ff2500720c */ /* 0x000fe20003f26270 */
[----:B------:R-:W-:Y:S02]  /*61f0*/  IMAD.MOV R38, RZ, RZ, -R38 ;  /* 0x000000ffff267224 */ /* 0x000fe400078e0a26 */
[--C-:B------:R-:W-:Y:S01]  /*6200*/  @!P2 IMAD.IADD R81, R81, 0x1, -R247.reuse ;  /* 0x000000015151a824 */ /* 0x100fe200078e0af7 */
[----:B------:R-:W-:Y:S01]  /*6210*/  ISETP.GE.AND P2, PT, R4, RZ, PT ;  /* 0x000000ff0400720c */ /* 0x000fe20003f46270 */
[--C-:B------:R-:W-:Y:S01]  /*6220*/  @!P4 IMAD.IADD R96, R96, 0x1, -R247.reuse ;  /* 0x000000016060c824 */ /* 0x100fe200078e0af7 */
[----:B------:R-:W-:Y:S01]  /*6230*/  ISETP.GE.AND P4, PT, R7, RZ, PT ;  /* 0x000000ff0700720c */ /* 0x000fe20003f86270 */
[----:B------:R-:W-:Y:S01]  /*6240*/  IMAD R226, R247, R38, R226 ;  /* 0x00000026f7e27224 */ /* 0x000fe200078e02e2 */
[----:B------:R-:W-:Y:S01]  /*6250*/  IADD3 R7, R3, 0x52, RZ ;  /* 0x0000005203077810 */ /* 0x000fe20007ffe0ff */
[----:B------:R-:W-:Y:S01]  /*6260*/  @!P5 IMAD.IADD R212, R212, 0x1, -R247 ;  /* 0x00000001d4d4d824 */ /* 0x000fe200078e0af7 */
[C---:B------:R-:W-:Y:S01]  /*6270*/  ISETP.GT.U32.AND P5, PT, R247.reuse, R81, PT ;  /* 0x00000051f700720c */ /* 0x040fe20003fa4070 */
[----:B------:R-:W-:Y:S01]  /*6280*/  @!P0 IMAD.MOV R51, RZ, RZ, -R51 ;  /* 0x000000ffff338224 */ /* 0x000fe200078e0a33 */
[C---:B------:R-:W-:Y:S01]  /*6290*/  ISETP.GT.U32.AND P0, PT, R247.reuse, R226, PT ;  /* 0x000000e2f700720c */ /* 0x040fe20003f04070 */
[----:B------:R-:W-:Y:S01]  /*62a0*/  @!P6 IMAD.MOV R242, RZ, RZ, -R242 ;  /* 0x000000fffff2e224 */ /* 0x000fe200078e0af2 */
[----:B------:R-:W-:Y:S01]  /*62b0*/  ISETP.GT.U32.AND P6, PT, R247, R212, PT ;  /* 0x000000d4f700720c */ /* 0x000fe20003fc4070 */
[----:B------:R-:W-:Y:S01]  /*62c0*/  IMAD.HI.U32 R26, R248, R243, RZ ;  /* 0x000000f3f81a7227 */ /* 0x000fe200078e00ff */
[----:B------:R-:W-:-:S02]  /*62d0*/  IABS R37, R7 ;  /* 0x0000000700257213 */ /* 0x000fc40000000000 */
[----:B------:R-:W-:Y:S01]  /*62e0*/  IADD3 R4, R3, 0x53, RZ ;  /* 0x0000005303047810 */ /* 0x000fe20007ffe0ff */
[----:B------:R-:W-:Y:S01]  /*62f0*/  @!P1 IMAD.MOV R66, RZ, RZ, -R66 ;  /* 0x000000ffff429224 */ /* 0x000fe200078e0a42 */
[----:B------:R-:W-:Y:S01]  /*6300*/  ISETP.GE.AND P1, PT, R24, RZ, PT ;  /* 0x000000ff1800720c */ /* 0x000fe20003f26270 */
[----:B------:R-:W-:Y:S01]  /*6310*/  IMAD.MOV R26, RZ, RZ, -R26 ;  /* 0x000000ffff1a7224 */ /* 0x000fe200078e0a1a */
[----:B------:R-:W-:Y:S01]  /*6320*/  IABS R52, R4 ;  /* 0x0000000400347213 */ /* 0x000fe20000000000 */
[----:B------:R-:W-:-:S04]  /*6330*/  IMAD.HI.U32 R24, R248, R37, RZ ;  /* 0x00000025f8187227 */ /* 0x000fc800078e00ff */
[----:B------:R-:W-:Y:S02]  /*6340*/  IMAD R243, R247, R26, R243 ;  /* 0x0000001af7f37224 */ /* 0x000fe400078e02f3 */
[----:B------:R-:W-:Y:S02]  /*6350*/  IMAD.MOV R24, RZ, RZ, -R24 ;  /* 0x000000ffff187224 */ /* 0x000fe400078e0a18 */
[--C-:B------:R-:W-:Y:S01]  /*6360*/  @!P5 IMAD.IADD R81, R81, 0x1, -R247.reuse ;  /* 0x000000015151d824 */ /* 0x100fe200078e0af7 */
[----:B------:R-:W-:Y:S01]  /*6370*/  ISETP.GT.U32.AND P5, PT, R247, R243, PT ;  /* 0x000000f3f700720c */ /* 0x000fe20003fa4070 */
[--C-:B------:R-:W-:Y:S01]  /*6380*/  @!P0 IMAD.IADD R226, R226, 0x1, -R247.reuse ;  /* 0x00000001e2e28824 */ /* 0x100fe200078e0af7 */
[----:B------:R-:W-:Y:S01]  /*6390*/  ISETP.GE.AND P0, PT, R7, RZ, PT ;  /* 0x000000ff0700720c */ /* 0x000fe20003f06270 */
[----:B------:R-:W-:Y:S01]  /*63a0*/  @!P3 IMAD.MOV R36, RZ, RZ, -R36 ;  /* 0x000000ffff24b224 */ /* 0x000fe200078e0a24 */
[----:B------:R-:W-:Y:S01]  /*63b0*/  ISETP.GT.U32.AND P3, PT, R247, R96, PT ;  /* 0x00000060f700720c */ /* 0x000fe20003f64070 */
[----:B------:R-:W-:Y:S01]  /*63c0*/  @!P6 IMAD.IADD R212, R212, 0x1, -R247 ;  /* 0x00000001d4d4e824 */ /* 0x000fe200078e0af7 */
[----:B------:R-:W-:Y:S01]  /*63d0*/  ISETP.GE.AND P6, PT, R5, RZ, PT ;  /* 0x000000ff0500720c */ /* 0x000fe20003fc6270 */
[----:B------:R-:W-:Y:S01]  /*63e0*/  IMAD R37, R247, R24, R37 ;  /* 0x00000018f7257224 */ /* 0x000fe200078e0225 */
[----:B------:R-:W-:Y:S01]  /*63f0*/  IADD3 R7, R3, 0x56, RZ ;  /* 0x0000005603077810 */ /* 0x000fe20007ffe0ff */
[----:B------:R-:W-:Y:S01]  /*6400*/  @!P2 IMAD.MOV R81, RZ, RZ, -R81 ;  /* 0x000000ffff51a224 */ /* 0x000fe200078e0a51 */
[C---:B------:R-:W-:Y:S01]  /*6410*/  ISETP.GT.U32.AND P2, PT, R247.reuse, R226, PT ;  /* 0x000000e2f700720c */ /* 0x040fe20003f44070 */
[----:B------:R-:W-:Y:S01]  /*6420*/  @!P1 IMAD.MOV R212, RZ, RZ, -R212 ;  /* 0x000000ffffd49224 */ /* 0x000fe200078e0ad4 */
[----:B------:R-:W-:Y:S01]  /*6430*/  ISETP.GT.U32.AND P1, PT, R247, R37, PT ;  /* 0x00000025f700720c */ /* 0x000fe20003f24070 */
[----:B------:R-:W-:Y:S01]  /*6440*/  @!P5 IMAD.IADD R243, R243, 0x1, -R247 ;  /* 0x00000001f3f3d824 */ /* 0x000fe200078e0af7 */
[----:B------:R-:W-:Y:S01]  /*6450*/  ISETP.GE.AND P5, PT, R4, RZ, PT ;  /* 0x000000ff0400720c */ /* 0x000fe20003fa6270 */
[----:B------:R-:W-:Y:S01]  /*6460*/  IMAD.HI.U32 R5, R248, R52, RZ ;  /* 0x00000034f8057227 */ /* 0x000fe200078e00ff */
[----:B------:R-:W-:-:S02]  /*6470*/  IADD3 R4, R3, 0x55, RZ ;  /* 0x0000005503047810 */ /* 0x000fc40007ffe0ff */
[----:B------:R-:W-:Y:S01]  /*6480*/  IABS R97, R7 ;  /* 0x0000000700617213 */ /* 0x000fe20000000000 */
[----:B------:R-:W-:Y:S01]  /*6490*/  @!P3 IMAD.IADD R96, R96, 0x1, -R247 ;  /* 0x000000016060b824 */ /* 0x000fe200078e0af7 */
[----:B------:R-:W-:Y:S01]  /*64a0*/  ISETP.GE.AND P3, PT, R25, RZ, PT ;  /* 0x000000ff1900720c */ /* 0x000fe20003f66270 */
[----:B------:R-:W-:Y:S01]  /*64b0*/  IMAD.MOV R5, RZ, RZ, -R5 ;  /* 0x000000ffff057224 */ /* 0x000fe200078e0a05 */
[----:B------:R-:W-:Y:S01]  /*64c0*/  IABS R82, R4 ;  /* 0x0000000400527213 */ /* 0x000fe20000000000 */
[--C-:B------:R-:W-:Y:S01]  /*64d0*/  @!P2 IMAD.IADD R226, R226, 0x1, -R247.reuse ;  /* 0x00000001e2e2a824 */ /* 0x100fe200078e0af7 */
[----:B------:R-:W-:Y:S01]  /*64e0*/  ISETP.GE.AND P2, PT, R67, RZ, PT ;  /* 0x000000ff4300720c */ /* 0x000fe20003f46270 */
[----:B------:R-:W-:Y:S01]  /*64f0*/  @!P4 IMAD.MOV R96, RZ, RZ, -R96 ;  /* 0x000000ffff60c224 */ /* 0x000fe200078e0a60 */
[----:B------:R-:W-:Y:S01]  /*6500*/  ISETP.GT.U32.AND P4, PT, R247, R243, PT ;  /* 0x000000f3f700720c */ /* 0x000fe20003f84070 */
[----:B------:R-:W-:Y:S01]  /*6510*/  @!P1 IMAD.IADD R37, R37, 0x1, -R247 ;  /* 0x0000000125259824 */ /* 0x000fe200078e0af7 */
[----:B------:R-:W-:Y:S01]  /*6520*/  IABS R67, R67 ;  /* 0x0000004300437213 */ /* 0x000fe20000000000 */
[----:B------:R-:W-:Y:S01]  /*6530*/  IMAD R52, R247, R5, R52 ;  /* 0x00000005f7347224 */ /* 0x000fe200078e0234 */
[----:B------:R-:W-:Y:S01]  /*6540*/  IADD3 R25, R3, 0x58, RZ ;  /* 0x0000005803197810 */ /* 0x000fe20007ffe0ff */
[----:B------:R-:W-:Y:S01]  /*6550*/  IMAD.HI.U32 R5, R248, R82, RZ ;  /* 0x00000052f8057227 */ /* 0x000fe200078e00ff */
[----:B------:R-:W-:-:S02]  /*6560*/  ISETP.GT.U32.AND P1, PT, R247, R37, PT ;  /* 0x00000025f700720c */ /* 0x000fc40003f24070 */
[----:B------:R-:W-:Y:S01]  /*6570*/  IABS R227, R25 ;  /* 0x0000001900e37213 */ /* 0x000fe20000000000 */
[----:B------:R-:W-:-:S04]  /*6580*/  IMAD.HI.U32 R24, R248, R67, RZ ;  /* 0x00000043f8187227 */ /* 0x000fc800078e00ff */
[----:B------:R-:W-:Y:S02]  /*6590*/  IMAD.MOV R24, RZ, RZ, -R24 ;  /* 0x000000ffff187224 */ /* 0x000fe400078e0a18 */
[----:B------:R-:W-:Y:S01]  /*65a0*/  @!P4 IMAD.IADD R243, R243, 0x1, -R247 ;  /* 0x00000001f3f3c824 */ /* 0x000fe200078e0af7 */
[C---:B------:R-:W-:Y:S01]  /*65b0*/  ISETP.GT.U32.AND P4, PT, R247.reuse, R52, PT ;  /* 0x00000034f700720c */ /* 0x040fe20003f84070 */
[----:B------:R-:W-:Y:S02]  /*65c0*/  IMAD R67, R247, R24, R67 ;  /* 0x00000018f7437224 */ /* 0x000fe400078e0243 */
[----:B------:R-:W-:Y:S01]  /*65d0*/  @!P3 IMAD.MOV R226, RZ, RZ, -R226 ;  /* 0x000000ffffe2b224 */ /* 0x000fe200078e0ae2 */
[----:B------:R-:W-:Y:S01]  /*65e0*/  ISETP.GE.AND P3, PT, R4, RZ, PT ;  /* 0x000000ff0400720c */ /* 0x000fe20003f66270 */
[----:B------:R-:W-:Y:S01]  /*65f0*/  @!P1 IMAD.IADD R37, R37, 0x1, -R247 ;  /* 0x0000000125259824 */ /* 0x000fe200078e0af7 */
[----:B------:R-:W-:Y:S01]  /*6600*/  ISETP.GT.U32.AND P1, PT, R247, R67, PT ;  /* 0x00000043f700720c */ /* 0x000fe20003f24070 */
[----:B------:R-:W-:-:S04]  /*6610*/  IMAD.HI.U32 R4, R248, R97, RZ ;  /* 0x00000061f8047227 */ /* 0x000fc800078e00ff */
[----:B------:R-:W-:Y:S02]  /*6620*/  IMAD.MOV R4, RZ, RZ, -R4 ;  /* 0x000000ffff047224 */ /* 0x000fe400078e0a04 */
[----:B------:R-:W-:Y:S02]  /*6630*/  @!P4 IMAD.IADD R52, R52, 0x1, -R247 ;  /* 0x000000013434c824 */ /* 0x000fe400078e0af7 */
[----:B------:R-:W-:Y:S01]  /*6640*/  IMAD R97, R247, R4, R97 ;  /* 0x00000004f7617224 */ /* 0x000fe200078e0261 */
[----:B------:R-:W-:Y:S01]  /*6650*/  IADD3 R4, R3, 0x5a, RZ ;  /* 0x0000005a03047810 */ /* 0x000fe20007ffe0ff */
[----:B------:R-:W-:Y:S01]  /*6660*/  IMAD.MOV R5, RZ, RZ, -R5 ;  /* 0x000000ffff057224 */ /* 0x000fe200078e0a05 */
[----:B------:R-:W-:Y:S01]  /*6670*/  ISETP.GT.U32.AND P4, PT, R247, R52, PT ;  /* 0x00000034f700720c */ /* 0x000fe20003f84070 */
[----:B------:R-:W-:Y:S01]  /*6680*/  @!P1 IMAD.IADD R67, R67, 0x1, -R247 ;  /* 0x0000000143439824 */ /* 0x000fe200078e0af7 */
[C---:B------:R-:W-:Y:S01]  /*6690*/  ISETP.GT.U32.AND P1, PT, R247.reuse, R97, PT ;  /* 0x00000061f700720c */ /* 0x040fe20003f24070 */
[----:B------:R-:W-:Y:S01]  /*66a0*/  IMAD R82, R247, R5, R82 ;  /* 0x00000005f7527224 */ /* 0x000fe200078e0252 */
[----:B------:R-:W-:Y:S01]  /*66b0*/  IADD3 R5, R3, 0x57, RZ ;  /* 0x0000005703057810 */ /* 0x000fe20007ffe0ff */
[----:B------:R-:W-:Y:S01]  /*66c0*/  @!P6 IMAD.MOV R243, RZ, RZ, -R243 ;  /* 0x000000fffff3e224 */ /* 0x000fe200078e0af3 */
[----:B------:R-:W-:Y:S01]  /*66d0*/  ISETP.GE.AND P6, PT, R7, RZ, PT ;  /* 0x000000ff0700720c */ /* 0x000fe20003fc6270 */
[----:B------:R-:W-:Y:S01]  /*66e0*/  @!P0 IMAD.MOV R37, RZ, RZ, -R37 ;  /* 0x000000ffff258224 */ /* 0x000fe200078e0a25 */
[----:B------:R-:W-:Y:S01]  /*66f0*/  IABS R213, R5 ;  /* 0x0000000500d57213 */ /* 0x000fe20000000000 */
[----:B------:R-:W-:Y:S01]  /*6700*/  IMAD.HI.U32 R26, R248, R227, RZ ;  /* 0x000000e3f81a7227 */ /* 0x000fe200078e00ff */
[----:B------:R-:W-:-:S02]  /*6710*/  IADD3 R7, R3, 0x59, RZ ;  /* 0x0000005903077810 */ /* 0x000fc40007ffe0ff */
[----:B------:R-:W-:Y:S01]  /*6720*/  ISETP.GT.U32.AND P0, PT, R247, R67, PT ;  /* 0x00000043f700720c */ /* 0x000fe20003f04070 */
[--C-:B------:R-:W-:Y:S01]  /*6730*/  @!P4 IMAD.IADD R52, R52, 0x1, -R247.reuse ;  /* 0x000000013434c824 */ /* 0x100fe200078e0af7 */
[----:B------:R-:W-:Y:S01]  /*6740*/  IABS R244, R7 ;  /* 0x0000000700f47213 */ /* 0x000fe20000000000 */
[----:B------:R-:W-:Y:S01]  /*6750*/  @!P1 IMAD.IADD R97, R97, 0x1, -R247 ;  /* 0x0000000161619824 */ /* 0x000fe200078e0af7 */
[C---:B------:R-:W-:Y:S01]  /*6760*/  ISETP.GT.U32.AND P4, PT, R247.reuse, R82, PT ;  /* 0x00000052f700720c */ /* 0x040fe20003f84070 */
[----:B------:R-:W-:Y:S01]  /*6770*/  IMAD.HI.U32 R24, R248, R213, RZ ;  /* 0x000000d5f8187227 */ /* 0x000fe200078e00ff */
[----:B------:R-:W-:Y:S02]  /*6780*/  IABS R38, R4 ;  /* 0x0000000400267213 */ /* 0x000fe40000000000 */
[----:B------:R-:W-:Y:S01]  /*6790*/  ISETP.GT.U32.AND P1, PT, R247, R97, PT ;  /* 0x00000061f700720c */ /* 0x000fe20003f24070 */
[----:B------:R-:W-:Y:S01]  /*67a0*/  @!P5 IMAD.MOV R52, RZ, RZ, -R52 ;  /* 0x000000ffff34d224 */ /* 0x000fe200078e0a34 */
[----:B------:R-:W-:Y:S01]  /*67b0*/  ISETP.GE.AND P5, PT, R5, RZ, PT ;  /* 0x000000ff0500720c */ /* 0x000fe20003fa6270 */
[----:B------:R-:W-:-:S02]  /*67c0*/  IMAD.MOV R24, RZ, RZ, -R24 ;  /* 0x000000ffff187224 */ /* 0x000fc400078e0a18 */
[----:B------:R-:W-:-:S04]  /*67d0*/  IMAD.HI.U32 R5, R248, R244, RZ ;  /* 0x000000f4f8057227 */ /* 0x000fc800078e00ff */
[----:B------:R-:W-:Y:S02]  /*67e0*/  IMAD R213, R247, R24, R213 ;  /* 0x00000018f7d57224 */ /* 0x000fe400078e02d5 */
[----:B------:R-:W-:-:S04]  /*67f0*/  IMAD.HI.U32 R24, R248, R38, RZ ;  /* 0x00000026f8187227 */ /* 0x000fc800078e00ff */
[----:B------:R-:W-:Y:S02]  /*6800*/  IMAD.MOV R5, RZ, RZ, -R5 ;  /* 0x000000ffff057224 */ /* 0x000fe400078e0a05 */
[--C-:B------:R-:W-:Y:S01]  /*6810*/  @!P0 IMAD.IADD R67, R67, 0x1, -R247.reuse ;  /* 0x0000000143438824 */ /* 0x100fe200078e0af7 */
[C---:B------:R-:W-:Y:S01]  /*6820*/  ISETP.GT.U32.AND P0, PT, R247.reuse, R213, PT ;  /* 0x000000d5f700720c */ /* 0x040fe20003f04070 */
[----:B------:R-:W-:Y:S02]  /*6830*/  IMAD.MOV R26, RZ, RZ, -R26 ;  /* 0x000000ffff1a7224 */ /* 0x000fe400078e0a1a */
[----:B------:R-:W-:Y:S02]  /*6840*/  IMAD.MOV R24, RZ, RZ, -R24 ;  /* 0x000000ffff187224 */ /* 0x000fe400078e0a18 */
[----:B------:R-:W-:Y:S01]  /*6850*/  IMAD R244, R247, R5, R244 ;  /* 0x00000005f7f47224 */ /* 0x000fe200078e02f4 */
[----:B------:R-:W-:Y:S01]  /*6860*/  IADD3 R5, R3, 0x5b, RZ ;  /* 0x0000005b03057810 */ /* 0x000fe20007ffe0ff */
[----:B------:R-:W-:-:S02]  /*6870*/  @!P4 IMAD.IADD R82, R82, 0x1, -R247 ;  /* 0x000000015252c824 */ /* 0x000fc400078e0af7 */
[C---:B------:R-:W-:Y:S01]  /*6880*/  IMAD R227, R247.reuse, R26, R227 ;  /* 0x0000001af7e37224 */ /* 0x040fe200078e02e3 */
[----:B------:R-:W-:Y:S01]  /*6890*/  IABS R53, R5 ;  /* 0x0000000500357213 */ /* 0x000fe20000000000 */
[C---:B------:R-:W-:Y:S01]  /*68a0*/  IMAD R38, R247.reuse, R24, R38 ;  /* 0x00000018f7267224 */ /* 0x040fe200078e0226 */
[----:B------:R-:W-:Y:S01]  /*68b0*/  ISETP.GT.U32.AND P4, PT, R247, R82, PT ;  /* 0x00000052f700720c */ /* 0x000fe20003f84070 */
[----:B------:R-:W-:Y:S01]  /*68c0*/  @!P1 IMAD.IADD R97, R97, 0x1, -R247 ;  /* 0x0000000161619824 */ /* 0x000fe200078e0af7 */
[C---:B------:R-:W-:Y:S01]  /*68d0*/  ISETP.GT.U32.AND P1, PT, R247.reuse, R244, PT ;  /* 0x000000f4f700720c */ /* 0x040fe20003f24070 */
[----:B------:R-:W-:Y:S01]  /*68e0*/  @!P2 IMAD.MOV R67, RZ, RZ, -R67 ;  /* 0x000000ffff43a224 */ /* 0x000fe200078e0a43 */
[C---:B------:R-:W-:Y:S01]  /*68f0*/  ISETP.GT.U32.AND P2, PT, R247.reuse, R227, PT ;  /* 0x000000e3f700720c */ /* 0x040fe20003f44070 */
[----:B------:R-:W-:Y:S01]  /*6900*/  @!P6 IMAD.MOV R97, RZ, RZ, -R97 ;  /* 0x000000ffff61e224 */ /* 0x000fe200078e0a61 */
[----:B------:R-:W-:Y:S01]  /*6910*/  ISETP.GT.U32.AND P6, PT, R247, R38, PT ;  /* 0x00000026f700720c */ /* 0x000fe20003fc4070 */
[----:B------:R-:W-:Y:S01]  /*6920*/  @!P0 IMAD.IADD R213, R213, 0x1, -R247 ;  /* 0x00000001d5d58824 */ /* 0x000fe200078e0af7 */
[----:B------:R-:W-:-:S04]  /*6930*/  IADD3 R24, R3, 0x5c, RZ ;  /* 0x0000005c03187810 */ /* 0x000fc80007ffe0ff */
[----:B------:R-:W-:Y:S01]  /*6940*/  ISETP.GT.U32.AND P0, PT, R247, R213, PT ;  /* 0x000000d5f700720c */ /* 0x000fe20003f04070 */
[--C-:B------:R-:W-:Y:S01]  /*6950*/  @!P4 IMAD.IADD R82, R82, 0x1, -R247.reuse ;  /* 0x000000015252c824 */ /* 0x100fe200078e0af7 */
[----:B------:R-:W-:Y:S01]  /*6960*/  IABS R68, R24 ;  /* 0x0000001800447213 */ /* 0x000fe20000000000 */
[--C-:B------:R-:W-:Y:S01]  /*6970*/  @!P1 IMAD.IADD R244, R244, 0x1, -R247.reuse ;  /* 0x00000001f4f49824 */ /* 0x100fe200078e0af7 */
[----:B------:R-:W-:Y:S01]  /*6980*/  ISETP.GE.AND P4, PT, R25, RZ, PT ;  /* 0x000000ff1900720c */ /* 0x000fe20003f86270 */
[--C-:B------:R-:W-:Y:S01]  /*6990*/  @!P2 IMAD.IADD R227, R227, 0x1, -R247.reuse ;  /* 0x00000001e3e3a824 */ /* 0x100fe200078e0af7 */
[----:B------:R-:W-:Y:S01]  /*69a0*/  ISETP.GE.AND P2, PT, R5, RZ, PT ;  /* 0x000000ff0500720c */ /* 0x000fe20003f46270 */
[----:B------:R-:W-:Y:S01]  /*69b0*/  @!P6 IMAD.IADD R38, R38, 0x1, -R247 ;  /* 0x000000012626e824 */ /* 0x000fe200078e0af7 */
[C---:B------:R-:W-:Y:S01]  /*69c0*/  ISETP.GT.U32.AND P6, PT, R247.reuse, R244, PT ;  /* 0x000000f4f700720c */ /* 0x040fe20003fc4070 */
[----:B------:R-:W-:Y:S01]  /*69d0*/  IMAD.HI.U32 R25, R248, R68, RZ ;  /* 0x00000044f8197227 */ /* 0x000fe200078e00ff */
[----:B------:R-:W-:-:S02]  /*69e0*/  ISETP.GT.U32.AND P1, PT, R247, R227, PT ;  /* 0x000000e3f700720c */ /* 0x000fc40003f24070 */
[----:B------:R-:W-:Y:S01]  /*69f0*/  IADD3 R5, R3, 0x5e, RZ ;  /* 0x0000005e03057810 */ /* 0x000fe20007ffe0ff */
[----:B------:R-:W-:Y:S01]  /*6a00*/  @!P3 IMAD.MOV R82, RZ, RZ, -R82 ;  /* 0x000000ffff52b224 */ /* 0x000fe200078e0a52 */
[----:B------:R-:W-:Y:S01]  /*6a10*/  ISETP.GE.AND P3, PT, R7, RZ, PT ;  /* 0x000000ff0700720c */ /* 0x000fe20003f66270 */
[----:B------:R-:W-:Y:S01]  /*6a20*/  IMAD.HI.U32 R7, R248, R53, RZ ;  /* 0x00000035f8077227 */ /* 0x000fe200078e00ff */
[----:B------:R-:W-:-:S03]  /*6a30*/  IABS R98, R5 ;  /* 0x0000000500627213 */ /* 0x000fc60000000000 */
[----:B------:R-:W-:Y:S02]  /*6a40*/  IMAD.MOV R25, RZ, RZ, -R25 ;  /* 0x000000ffff197224 */ /* 0x000fe400078e0a19 */
[----:B------:R-:W-:Y:S01]  /*6a50*/  @!P0 IMAD.IADD R213, R213, 0x1, -R247 ;  /* 0x00000001d5d58824 */ /* 0x000fe200078e0af7 */
[----:B------:R-:W-:Y:S01]  /*6a60*/  ISETP.GE.AND P0, PT, R4, RZ, PT ;  /* 0x000000ff0400720c */ /* 0x000fe20003f06270 */
[----:B------:R-:W-:Y:S01]  /*6a70*/  IMAD.MOV R7, RZ, RZ, -R7 ;  /* 0x000000ffff077224 */ /* 0x000fe200078e0a07 */
[----:B------:R-:W-:Y:S01]  /*6a80*/  IADD3 R4, R3, 0x5f, RZ ;  /* 0x0000005f03047810 */ /* 0x000fe20007ffe0ff */
[C---:B------:R-:W-:Y:S02]  /*6a90*/  IMAD R68, R247.reuse, R25, R68 ;  /* 0x00000019f7447224 */ /* 0x040fe400078e0244 */
[----:B------:R-:W-:Y:S01]  /*6aa0*/  IMAD R53, R247, R7, R53 ;  /* 0x00000007f7357224 */ /* 0x000fe200078e0235 */
[----:B------:R-:W-:Y:S01]  /*6ab0*/  IADD3 R7, R3, 0x5d, RZ ;  /* 0x0000005d03077810 */ /* 0x000fe20007ffe0ff */
[----:B------:R-:W-:Y:S01]  /*6ac0*/  @!P5 IMAD.MOV R213, RZ, RZ, -R213 ;  /* 0x000000ffffd5d224 */ /* 0x000fe200078e0ad5 */
[C---:B------:R-:W-:Y:S01]  /*6ad0*/  ISETP.GT.U32.AND P5, PT, R247.reuse, R38, PT ;  /* 0x00000026f700720c */ /* 0x040fe20003fa4070 */
[--C-:B------:R-:W-:Y:S01]  /*6ae0*/  @!P6 IMAD.IADD R244, R244, 0x1, -R247.reuse ;  /* 0x00000001f4f4e824 */ /* 0x100fe200078e0af7 */
[----:B------:R-:W-:Y:S01]  /*6af0*/  ISETP.GT.U32.AND P6, PT, R247, R68, PT ;  /* 0x00000044f700720c */ /* 0x000fe20003fc4070 */
[----:B------:R-:W-:Y:S01]  /*6b00*/  @!P1 IMAD.IADD R227, R227, 0x1, -R247 ;  /* 0x00000001e3e39824 */ /* 0x000fe200078e0af7 */
[----:B------:R-:W-:Y:S01]  /*6b10*/  ISETP.GT.U32.AND P1, PT, R247, R53, PT ;  /* 0x00000035f700720c */ /* 0x000fe20003f24070 */
[----:B------:R-:W-:Y:S01]  /*6b20*/  @!P3 IMAD.MOV R244, RZ, RZ, -R244 ;  /* 0x000000fffff4b224 */ /* 0x000fe200078e0af4 */
[----:B------:R-:W-:Y:S01]  /*6b30*/  IABS R83, R7 ;  /* 0x0000000700537213 */ /* 0x000fe20000000000 */
[----:B------:R-:W-:Y:S01]  /*6b40*/  @!P4 IMAD.MOV R227, RZ, RZ, -R227 ;  /* 0x000000ffffe3c224 */ /* 0x000fe200078e0ae3 */
[----:B------:R-:W-:-:S03]  /*6b50*/  IABS R214, R4 ;  /* 0x0000000400d67213 */ /* 0x000fc60000000000 */
[----:B------:R-:W-:-:S04]  /*6b60*/  IMAD.HI.U32 R25, R248, R83, RZ ;  /* 0x00000053f8197227 */ /* 0x000fc800078e00ff */
[--C-:B------:R-:W-:Y:S01]  /*6b70*/  @!P5 IMAD.IADD R38, R38, 0x1, -R247.reuse ;  /* 0x000000012626d824 */ /* 0x100fe200078e0af7 */
[----:B------:R-:W-:Y:S01]  /*6b80*/  ISETP.GE.AND P5, PT, R24, RZ, PT ;  /* 0x000000ff1800720c */ /* 0x000fe20003fa6270 */
[----:B------:R-:W-:Y:S02]  /*6b90*/  @!P6 IMAD.IADD R68, R68, 0x1, -R247 ;  /* 0x000000014444e824 */ /* 0x000fe400078e0af7 */
[----:B------:R-:W-:-:S03]  /*6ba0*/  IMAD.HI.U32 R24, R248, R98, RZ ;  /* 0x00000062f8187227 */ /* 0x000fc600078e00ff */
[----:B------:R-:W-:Y:S01]  /*6bb0*/  ISETP.GT.U32.AND P4, PT, R247, R68, PT ;  /* 0x00000044f700720c */ /* 0x000fe20003f84070 */
[----:B------:R-:W-:Y:S01]  /*6bc0*/  @!P1 IMAD.IADD R53, R53, 0x1, -R247 ;  /* 0x0000000135359824 */ /* 0x000fe200078e0af7 */
[----:B------:R-:W-:Y:S01]  /*6bd0*/  ISETP.GE.AND P1, PT, R7, RZ, PT ;  /* 0x000000ff0700720c */ /* 0x000fe20003f26270 */
[----:B------:R-:W-:-:S03]  /*6be0*/  IMAD.HI.U32 R7, R248, R214, RZ ;  /* 0x000000d6f8077227 */ /* 0x000fc600078e00ff */
[C---:B------:R-:W-:Y:S01]  /*6bf0*/  ISETP.GT.U32.AND P6, PT, R247.reuse, R53, PT ;  /* 0x00000035f700720c */ /* 0x040fe20003fc4070 */
[----:B------:R-:W-:Y:S02]  /*6c00*/  IMAD.MOV R24, RZ, RZ, -R24 ;  /* 0x000000ffff187224 */ /* 0x000fe400078e0a18 */
[----:B------:R-:W-:Y:S02]  /*6c10*/  IMAD.MOV R25, RZ, RZ, -R25 ;  /* 0x000000ffff197224 */ /* 0x000fe400078e0a19 */
[----:B------:R-:W-:Y:S02]  /*6c20*/  IMAD.MOV R7, RZ, RZ, -R7 ;  /* 0x000000ffff077224 */ /* 0x000fe400078e0a07 */
[----:B------:R-:W-:Y:S01]  /*6c30*/  IMAD R98, R247, R24, R98 ;  /* 0x00000018f7627224 */ /* 0x000fe200078e0262 */
[----:B------:R-:W-:Y:S01]  /*6c40*/  IADD3 R24, R3, 0x60, RZ ;  /* 0x0000006003187810 */ /* 0x000fe20007ffe0ff */
[----:B------:R-:W-:Y:S01]  /*6c50*/  IMAD R83, R247, R25, R83 ;  /* 0x00000019f7537224 */ /* 0x000fe200078e0253 */
[----:B------:R-:W-:Y:S01]  /*6c60*/  IADD3 R25, R3, 0x61, RZ ;  /* 0x0000006103197810 */ /* 0x000fe20007ffe0ff */
[C---:B------:R-:W-:Y:S01]  /*6c70*/  IMAD R214, R247.reuse, R7, R214 ;  /* 0x00000007f7d67224 */ /* 0x040fe200078e02d6 */
[----:B------:R-:W-:Y:S01]  /*6c80*/  IABS R228, R24 ;  /* 0x0000001800e47213 */ /* 0x000fe20000000000 */
[----:B------:R-:W-:Y:S01]  /*6c90*/  @!P0 IMAD.MOV R38, RZ, RZ, -R38 ;  /* 0x000000ffff268224 */ /* 0x000fe200078e0a26 */
[C---:B------:R-:W-:Y:S01]  /*6ca0*/  ISETP.GT.U32.AND P0, PT, R247.reuse, R98, PT ;  /* 0x00000062f700720c */ /* 0x040fe20003f04070 */
[--C-:B------:R-:W-:Y:S01]  /*6cb0*/  @!P4 IMAD.IADD R68, R68, 0x1, -R247.reuse ;  /* 0x000000014444c824 */ /* 0x100fe200078e0af7 */
[----:B------:R-:W-:Y:S01]  /*6cc0*/  ISETP.GT.U32.AND P3, PT, R247, R83, PT ;  /* 0x00000053f700720c */ /* 0x000fe20003f64070 */
[----:B------:R-:W-:Y:S01]  /*6cd0*/  @!P6 IMAD.IADD R53, R53, 0x1, -R247 ;  /* 0x000000013535e824 */ /* 0x000fe200078e0af7 */
[----:B------:R-:W-:Y:S01]  /*6ce0*/  ISETP.GT.U32.AND P4, PT, R247, R214, PT ;  /* 0x000000d6f700720c */ /* 0x000fe20003f84070 */
[----:B------:R-:W-:Y:S01]  /*6cf0*/  IMAD.HI.U32 R7, R248, R228, RZ ;  /* 0x000000e4f8077227 */ /* 0x000fe200078e00ff */
[----:B------:R-:W-:-:S02]  /*6d00*/  IABS R231, R25 ;  /* 0x0000001900e77213 */ /* 0x000fc40000000000 */
[----:B------:R-:W-:Y:S01]  /*6d10*/  ISETP.GE.AND P6, PT, R5, RZ, PT ;  /* 0x000000ff0500720c */ /* 0x000fe20003fc6270 */
[----:B------:R-:W-:Y:S01]  /*6d20*/  @!P2 IMAD.MOV R53, RZ, RZ, -R53 ;  /* 0x000000ffff35a224 */ /* 0x000fe200078e0a35 */
[----:B------:R-:W-:Y:S01]  /*6d30*/  IADD3 R5, R3, 0x62, RZ ;  /* 0x0000006203057810 */ /* 0x000fe20007ffe0ff */
[----:B------:R-:W-:Y:S02]  /*6d40*/  IMAD.MOV R7, RZ, RZ, -R7 ;  /* 0x000000ffff077224 */ /* 0x000fe400078e0a07 */
[--C-:B------:R-:W-:Y:S01]  /*6d50*/  @!P0 IMAD.IADD R98, R98, 0x1, -R247.reuse ;  /* 0x0000000162628824 */ /* 0x100fe200078e0af7 */
[----:B------:R-:W-:Y:S01]  /*6d60*/  IABS R39, R5 ;  /* 0x0000000500277213 */ /* 0x000fe20000000000 */
[--C-:B------:R-:W-:Y:S01]  /*6d70*/  @!P3 IMAD.IADD R83, R83, 0x1, -R247.reuse ;  /* 0x000000015353b824 */ /* 0x100fe200078e0af7 */
[----:B------:R-:W-:Y:S01]  /*6d80*/  ISETP.GE.AND P3, PT, R4, RZ, PT ;  /* 0x000000ff0400720c */ /* 0x000fe20003f66270 */
[----:B------:R-:W-:Y:S01]  /*6d90*/  @!P4 IMAD.IADD R214, R214, 0x1, -R247 ;  /* 0x00000001d6d6c824 */ /* 0x000fe200078e0af7 */
[C---:B------:R-:W-:Y:S01]  /*6da0*/  ISETP.GT.U32.AND P4, PT, R247.reuse, R98, PT ;  /* 0x00000062f700720c */ /* 0x040fe20003f84070 */
[----:B------:R-:W-:Y:S01]  /*6db0*/  IMAD.HI.U32 R4, R248, R231, RZ ;  /* 0x000000e7f8047227 */ /* 0x000fe200078e00ff */
[----:B------:R-:W-:-:S02]  /*6dc0*/  ISETP.GT.U32.AND P0, PT, R247, R83, PT ;  /* 0x00000053f700720c */ /* 0x000fc40003f04070 */
[C---:B------:R-:W-:Y:S01]  /*6dd0*/  ISETP.GT.U32.AND P2, PT, R247.reuse, R214, PT ;  /* 0x000000d6f700720c */ /* 0x040fe20003f44070 */
[----:B------:R-:W-:Y:S02]  /*6de0*/  IMAD.MOV R4, RZ, RZ, -R4 ;  /* 0x000000ffff047224 */ /* 0x000fe400078e0a04 */
[----:B------:R-:W-:Y:S01]  /*6df0*/  IMAD R228, R247, R7, R228 ;  /* 0x00000007f7e47224 */ /* 0x000fe200078e02e4 */
[----:B------:R-:W-:Y:S01]  /*6e00*/  IADD3 R7, R3, 0x63, RZ ;  /* 0x0000006303077810 */ /* 0x000fe20007ffe0ff */
[----:B------:R-:W-:Y:S01]  /*6e10*/  IMAD R231, R247, R4, R231 ;  /* 0x00000004f7e77224 */ /* 0x000fe200078e02e7 */
[----:B------:R-:W-:Y:S01]  /*6e20*/  IADD3 R4, R3, 0x64, RZ ;  /* 0x0000006403047810 */ /* 0x000fe20007ffe0ff */
[----:B------:R-:W-:Y:S01]  /*6e30*/  IMAD.HI.U32 R26, R248, R39, RZ ;  /* 0x00000027f81a7227 */ /* 0x000fe200078e00ff */
[----:B------:R-:W-:Y:S02]  /*6e40*/  IABS R54, R7 ;  /* 0x0000000700367213 */ /* 0x000fe40000000000 */
[----:B------:R-:W-:Y:S01]  /*6e50*/  IABS R69, R4 ;  /* 0x0000000400457213 */ /* 0x000fe20000000000 */
[--C-:B------:R-:W-:Y:S01]  /*6e60*/  @!P4 IMAD.IADD R98, R98, 0x1, -R247.reuse ;  /* 0x000000016262c824 */ /* 0x100fe200078e0af7 */
[----:B------:R-:W-:Y:S01]  /*6e70*/  ISETP.GT.U32.AND P4, PT, R247, R231, PT ;  /* 0x000000e7f700720c */ /* 0x000fe20003f84070 */
[--C-:B------:R-:W-:Y:S01]  /*6e80*/  @!P0 IMAD.IADD R83, R83, 0x1, -R247.reuse ;  /* 0x0000000153538824 */ /* 0x100fe200078e0af7 */
[----:B------:R-:W-:Y:S01]  /*6e90*/  ISETP.GT.U32.AND P0, PT, R247, R228, PT ;  /* 0x000000e4f700720c */ /* 0x000fe20003f04070 */
[----:B------:R-:W-:Y:S01]  /*6ea0*/  @!P2 IMAD.IADD R214, R214, 0x1, -R247 ;  /* 0x00000001d6d6a824 */ /* 0x000fe200078e0af7 */
[----:B------:R-:W-:Y:S01]  /*6eb0*/  ISETP.GE.AND P2, PT, R24, RZ, PT ;  /* 0x000000ff1800720c */ /* 0x000fe20003f46270 */
[----:B------:R-:W-:-:S04]  /*6ec0*/  IMAD.HI.U32 R24, R248, R54, RZ ;  /* 0x00000036f8187227 */ /* 0x000fc800078e00ff */
[----:B------:R-:W-:Y:S02]  /*6ed0*/  IMAD.MOV R24, RZ, RZ, -R24 ;  /* 0x000000ffff187224 */ /* 0x000fe400078e0a18 */
[----:B------:R-:W-:Y:S02]  /*6ee0*/  IMAD.MOV R26, RZ, RZ, -R26 ;  /* 0x000000ffff1a7224 */ /* 0x000fe400078e0a1a */
[--C-:B------:R-:W-:Y:S02]  /*6ef0*/  @!P4 IMAD.IADD R231, R231, 0x1, -R247.reuse ;  /* 0x00000001e7e7c824 */ /* 0x100fe400078e0af7 */
[----:B------:R-:W-:Y:S01]  /*6f00*/  @!P0 IMAD.IADD R228, R228, 0x1, -R247 ;  /* 0x00000001e4e48824 */ /* 0x000fe200078e0af7 */
[----:B------:R-:W-:Y:S01]  /*6f10*/  ISETP.GE.AND P0, PT, R25, RZ, PT ;  /* 0x000000ff1900720c */ /* 0x000fe20003f06270 */
[C---:B------:R-:W-:Y:S01]  /*6f20*/  IMAD R54, R247.reuse, R24, R54 ;  /* 0x00000018f7367224 */ /* 0x040fe200078e0236 */
[C---:B------:R-:W-:Y:S01]  /*6f30*/  ISETP.GT.U32.AND P4, PT, R247.reuse, R231, PT ;  /* 0x000000e7f700720c */ /* 0x040fe20003f84070 */
[----:B------:R-:W-:Y:S01]  /*6f40*/  @!P5 IMAD.MOV R68, RZ, RZ, -R68 ;  /* 0x000000ffff44d224 */ /* 0x000fe200078e0a44 */
[C---:B------:R-:W-:Y:S01]  /*6f50*/  ISETP.GT.U32.AND P5, PT, R247.reuse, R228, PT ;  /* 0x000000e4f700720c */ /* 0x040fe20003fa4070 */
[----:B------:R-:W-:Y:S01]  /*6f60*/  IMAD R39, R247, R26, R39 ;  /* 0x0000001af7277224 */ /* 0x000fe200078e0227 */
[----:B------:R-:W-:Y:S01]  /*6f70*/  IADD3 R24, R3, 0x69, RZ ;  /* 0x0000006903187810 */ /* 0x000fe20007ffe0ff */
[----:B------:R-:W-:Y:S01]  /*6f80*/  @!P6 IMAD.MOV R98, RZ, RZ, -R98 ;  /* 0x000000ffff62e224 */ /* 0x000fe200078e0a62 */
[----:B------:R-:W-:Y:S01]  /*6f90*/  ISETP.GE.AND P6, PT, R5, RZ, PT ;  /* 0x000000ff0500720c */ /* 0x000fe20003fc6270 */
[----:B------:R-:W-:Y:S01]  /*6fa0*/  @!P3 IMAD.MOV R214, RZ, RZ, -R214 ;  /* 0x000000ffffd6b224 */ /* 0x000fe200078e0ad6 */
[----:B------:R-:W-:Y:S01]  /*6fb0*/  ISETP.GE.AND P3, PT, R7, RZ, PT ;  /* 0x000000ff0700720c */ /* 0x000fe20003f66270 */
[----:B------:R-:W-:Y:S01]  /*6fc0*/  IMAD.HI.U32 R7, R248, R69, RZ ;  /* 0x00000045f8077227 */ /* 0x000fe200078e00ff */
[----:B------:R-:W-:-:S02]  /*6fd0*/  IADD3 R5, R3, 0x65, RZ ;  /* 0x0000006503057810 */ /* 0x000fc40007ffe0ff */
[----:B------:R-:W-:Y:S01]  /*6fe0*/  IABS R25, R24 ;  /* 0x0000001800197213 */ /* 0x000fe20000000000 */
[----:B------:R-:W-:Y:S01]  /*6ff0*/  @!P4 IMAD.IADD R231, R231, 0x1, -R247 ;  /* 0x00000001e7e7c824 */ /* 0x000fe200078e0af7 */
[C---:B------:R-:W-:Y:S01]  /*7000*/  ISETP.GT.U32.AND P4, PT, R247.reuse, R54, PT ;  /* 0x00000036f700720c */ /* 0x040fe20003f84070 */
[----:B------:R-:W-:Y:S01]  /*7010*/  @!P1 IMAD.MOV R83, RZ, RZ, -R83 ;  /* 0x000000ffff539224 */ /* 0x000fe200078e0a53 */
[C---:B------:R-:W-:Y:S01]  /*7020*/  ISETP.GT.U32.AND P1, PT, R247.reuse, R39, PT ;  /* 0x00000027f700720c */ /* 0x040fe20003f24070 */
[----:B------:R-:W-:Y:S01]  /*7030*/  IMAD.MOV R7, RZ, RZ, -R7 ;  /* 0x000000ffff077224 */ /* 0x000fe200078e0a07 */
[----:B------:R-:W-:Y:S01]  /*7040*/  IABS R84, R5 ;  /* 0x0000000500547213 */ /* 0x000fe20000000000 */
[----:B------:R-:W-:Y:S01]  /*7050*/  @!P5 IMAD.IADD R228, R228, 0x1, -R247 ;  /* 0x00000001e4e4d824 */ /* 0x000fe200078e0af7 */
[----:B------:R-:W-:Y:S01]  /*7060*/  ISETP.GE.AND P5, PT, R4, RZ, PT ;  /* 0x000000ff0400720c */ /* 0x000fe20003fa6270 */
[----:B------:R-:W-:Y:S01]  /*7070*/  IMAD R69, R247, R7, R69 ;  /* 0x00000007f7457224 */ /* 0x000fe200078e0245 */
[C---:B------:R-:W-:Y:S01]  /*7080*/  IADD3 R4, R3.reuse, 0x66, RZ ;  /* 0x0000006603047810 */ /* 0x040fe20007ffe0ff */
[----:B------:R-:W-:Y:S01]  /*7090*/  IMAD.HI.U32 R7, R248, R84, RZ ;  /* 0x00000054f8077227 */ /* 0x000fe200078e00ff */
[----:B------:R-:W-:-:S02]  /*70a0*/  IADD3 R26, R3, 0x6f, RZ ;  /* 0x0000006f031a7810 */ /* 0x000fc40007ffe0ff */
[----:B------:R-:W-:Y:S01]  /*70b0*/  IABS R99, R4 ;  /* 0x0000000400637213 */ /* 0x000fe20000000000 */
[----:B------:R-:W-:Y:S01]  /*70c0*/  @!P4 IMAD.IADD R54, R54, 0x1, -R247 ;  /* 0x000000013636c824 */ /* 0x000fe200078e0af7 */
[----:B------:R-:W-:Y:S01]  /*70d0*/  IABS R216, R26 ;  /* 0x0000001a00d87213 */ /* 0x000fe20000000000 */
[----:B------:R-:W-:Y:S02]  /*70e0*/  IMAD.MOV R7, RZ, RZ, -R7 ;  /* 0x000000ffff077224 */ /* 0x000fe400078e0a07 */
[----:B------:R-:W-:Y:S01]  /*70f0*/  @!P1 IMAD.IADD R39, R39, 0x1, -R247 ;  /* 0x0000000127279824 */ /* 0x000fe200078e0af7 */
[C---:B------:R-:W-:Y:S01]  /*7100*/  ISETP.GT.U32.AND P4, PT, R247.reuse, R54, PT ;  /* 0x00000036f700720c */ /* 0x040fe20003f84070 */
[----:B------:R-:W-:Y:S01]  /*7110*/  @!P0 IMAD.MOV R231, RZ, RZ, -R231 ;  /* 0x000000ffffe78224 */ /* 0x000fe200078e0ae7 */
[C---:B------:R-:W-:Y:S01]  /*7120*/  ISETP.GT.U32.AND P0, PT, R247.reuse, R69, PT ;  /* 0x00000045f700720c */ /* 0x040fe20003f04070 */
[C---:B------:R-:W-:Y:S01]  /*7130*/  IMAD R84, R247.reuse, R7, R84 ;  /* 0x00000007f7547224 */ /* 0x040fe200078e0254 */
[----:B------:R-:W-:Y:S01]  /*7140*/  ISETP.GT.U32.AND P1, PT, R247, R39, PT ;  /* 0x00000027f700720c */ /* 0x000fe20003f24070 */
[----:B------:R-:W-:-:S04]  /*7150*/  IMAD.HI.U32 R7, R248, R99, RZ ;  /* 0x00000063f8077227 */ /* 0x000fc800078e00ff */
[----:B------:R-:W-:Y:S02]  /*7160*/  IMAD.MOV R7, RZ, RZ, -R7 ;  /* 0x000000ffff077224 */ /* 0x000fe400078e0a07 */
[----:B------:R-:W-:Y:S01]  /*7170*/  @!P2 IMAD.MOV R228, RZ, RZ, -R228 ;  /* 0x000000ffffe4a224 */ /* 0x000fe200078e0ae4 */
[----:B------:R-:W-:Y:S01]  /*7180*/  ISETP.GE.AND P2, PT, R5, RZ, PT ;  /* 0x000000ff0500720c */ /* 0x000fe20003f46270 */
[----:B------:R-:W-:Y:S01]  /*7190*/  @!P4 IMAD.IADD R54, R54, 0x1, -R247 ;  /* 0x000000013636c824 */ /* 0x000fe200078e0af7 */
[----:B------:R-:W-:Y:S01]  /*71a0*/  IADD3 R5, R3, 0x67, RZ ;  /* 0x0000006703057810 */ /* 0x000fe20007ffe0ff */
[----:B------:R-:W-:Y:S02]  /*71b0*/  IMAD R99, R247, R7, R99 ;  /* 0x00000007f7637224 */ /* 0x000fe400078e0263 */
[--C-:B------:R-:W-:Y:S01]  /*71c0*/  @!P0 IMAD.IADD R69, R69, 0x1, -R247.reuse ;  /* 0x0000000145458824 */ /* 0x100fe200078e0af7 */
[----:B------:R-:W-:Y:S01]  /*71d0*/  IABS R215, R5 ;  /* 0x0000000500d77213 */ /* 0x000fe20000000000 */
[----:B------:R-:W-:Y:S01]  /*71e0*/  @!P3 IMAD.MOV R54, RZ, RZ, -R54 ;  /* 0x000000ffff36b224 */ /* 0x000fe200078e0a36 */
[----:B------:R-:W-:Y:S01]  /*71f0*/  ISETP.GT.U32.AND P3, PT, R247, R99, PT ;  /* 0x00000063f700720c */ /* 0x000fe20003f64070 */
[----:B------:R-:W-:Y:S01]  /*7200*/  @!P1 IMAD.IADD R39, R39, 0x1, -R247 ;  /* 0x0000000127279824 */ /* 0x000fe200078e0af7 */
[----:B------:R-:W-:Y:S01]  /*7210*/  ISETP.GT.U32.AND P0, PT, R247, R69, PT ;  /* 0x00000045f700720c */ /* 0x000fe20003f04070 */
[----:B------:R-:W-:Y:S01]  /*7220*/  IMAD.HI.U32 R7, R248, R25, RZ ;  /* 0x00000019f8077227 */ /* 0x000fe200078e00ff */
[----:B------:R-:W-:-:S02]  /*7230*/  ISETP.GE.AND P4, PT, R5, RZ, PT ;  /* 0x000000ff0500720c */ /* 0x000fc40003f86270 */
[----:B------:R-:W-:Y:S01]  /*7240*/  ISETP.GE.AND P1, PT, R4, RZ, PT ;  /* 0x000000ff0400720c */ /* 0x000fe20003f26270 */
[----:B------:R-:W-:Y:S01]  /*7250*/  @!P6 IMAD.MOV R39, RZ, RZ, -R39 ;  /* 0x000000ffff27e224 */ /* 0x000fe200078e0a27 */
[----:B------:R-:W-:Y:S01]  /*7260*/  ISETP.GT.U32.AND P6, PT, R247, R84, PT ;  /* 0x00000054f700720c */ /* 0x000fe20003fc4070 */
[----:B------:R-:W-:Y:S01]  /*7270*/  IMAD.HI.U32 R5, R248, R215, RZ ;  /* 0x000000d7f8057227 */ /* 0x000fe200078e00ff */
[----:B------:R-:W-:-:S03]  /*7280*/  IADD3 R4, R3, 0x68, RZ ;  /* 0x0000006803047810 */ /* 0x000fc60007ffe0ff */
[----:B------:R-:W-:Y:S01]  /*7290*/  IMAD.MOV R5, RZ, RZ, -R5 ;  /* 0x000000ffff057224 */ /* 0x000fe200078e0a05 */
[----:B------:R-:W-:Y:S01]  /*72a0*/  IABS R229, R4 ;  /* 0x0000000400e57213 */ /* 0x000fe20000000000 */
[--C-:B------:R-:W-:Y:S02]  /*72b0*/  @!P3 IMAD.IADD R99, R99, 0x1, -R247.reuse ;  /* 0x000000016363b824 */ /* 0x100fe400078e0af7 */
[----:B------:R-:W-:Y:S01]  /*72c0*/  @!P0 IMAD.IADD R69, R69, 0x1, -R247 ;  /* 0x0000000145458824 */ /* 0x000fe200078e0af7 */
[----:B------:R-:W-:Y:S01]  /*72d0*/  ISETP.GE.AND P0, PT, R4, RZ, PT ;  /* 0x000000ff0400720c */ /* 0x000fe20003f06270 */
[C---:B------:R-:W-:Y:S01]  /*72e0*/  IMAD R215, R247.reuse, R5, R215 ;  /* 0x00000005f7d77224 */ /* 0x040fe200078e02d7 */
[----:B------:R-:W-:Y:S01]  /*72f0*/  ISETP.GT.U32.AND P3, PT, R247, R99, PT ;  /* 0x00000063f700720c */ /* 0x000fe20003f64070 */
[----:B------:R-:W-:Y:S01]  /*7300*/  @!P6 IMAD.IADD R84, R84, 0x1, -R247 ;  /* 0x000000015454e824 */ /* 0x000fe200078e0af7 */
[----:B------:R-:W-:Y:S01]  /*7310*/  IADD3 R4, R3, 0x6a, RZ ;  /* 0x0000006a03047810 */ /* 0x000fe20007ffe0ff */
[----:B------:R-:W-:Y:S01]  /*7320*/  @!P5 IMAD.MOV R69, RZ, RZ, -R69 ;  /* 0x000000ffff45d224 */ /* 0x000fe200078e0a45 */
[C---:B------:R-:W-:Y:S01]  /*7330*/  ISETP.GT.U32.AND P5, PT, R247.reuse, R215, PT ;  /* 0x000000d7f700720c */ /* 0x040fe20003fa4070 */
[----:B------:R-:W-:Y:S01]  /*7340*/  IMAD.MOV R7, RZ, RZ, -R7 ;  /* 0x000000ffff077224 */ /* 0x000fe200078e0a07 */
[----:B------:R-:W-:Y:S01]  /*7350*/  ISETP.GT.U32.AND P6, PT, R247, R84, PT ;  /* 0x00000054f700720c */ /* 0x000fe20003fc4070 */
[----:B------:R-:W-:Y:S01]  /*7360*/  IMAD.HI.U32 R5, R248, R229, RZ ;  /* 0x000000e5f8057227 */ /* 0x000fe200078e00ff */
[----:B------:R-:W-:-:S03]  /*7370*/  IABS R40, R4 ;  /* 0x0000000400287213 */ /* 0x000fc60000000000 */
[----:B------:R-:W-:Y:S02]  /*7380*/  IMAD R25, R247, R7, R25 ;  /* 0x00000007f7197224 */ /* 0x000fe400078e0219 */
[----:B------:R-:W-:Y:S02]  /*7390*/  IMAD.MOV R5, RZ, RZ, -R5 ;  /* 0x000000ffff057224 */ /* 0x000fe400078e0a05 */
[----:B------:R-:W-:Y:S01]  /*73a0*/  @!P3 IMAD.IADD R99, R99, 0x1, -R247 ;  /* 0x000000016363b824 */ /* 0x000fe200078e0af7 */
[C---:B------:R-:W-:Y:S01]  /*73b0*/  ISETP.GT.U32.AND P3, PT, R247.reuse, R25, PT ;  /* 0x00000019f700720c */ /* 0x040fe20003f64070 */
[----:B------:R-:W-:Y:S01]  /*73c0*/  IMAD R229, R247, R5, R229 ;  /* 0x00000005f7e57224 */ /* 0x000fe200078e02e5 */
[----:B------:R-:W-:Y:S01]  /*73d0*/  IADD3 R5, R3, 0x6b, RZ ;  /* 0x0000006b03057810 */ /* 0x000fe20007ffe0ff */
[--C-:B------:R-:W-:Y:S02]  /*73e0*/  @!P5 IMAD.IADD R215, R215, 0x1, -R247.reuse ;  /* 0x00000001d7d7d824 */ /* 0x100fe400078e0af7 */
[----:B------:R-:W-:Y:S01]  /*73f0*/  @!P6 IMAD.IADD R84, R84, 0x1, -R247 ;  /* 0x000000015454e824 */ /* 0x000fe200078e0af7 */
[C---:B------:R-:W-:Y:S01]  /*7400*/  ISETP.GT.U32.AND P6, PT, R247.reuse, R229, PT ;  /* 0x000000e5f700720c */ /* 0x040fe20003fc4070 */
[----:B------:R-:W-:Y:S01]  /*7410*/  IMAD.HI.U32 R7, R248, R40, RZ ;  /* 0x00000028f8077227 */ /* 0x000fe200078e00ff */
[----:B------:R-:W-:-:S02]  /*7420*/  ISETP.GT.U32.AND P5, PT, R247, R215, PT ;  /* 0x000000d7f700720c */ /* 0x000fc40003fa4070 */
[----:B------:R-:W-:Y:S01]  /*7430*/  IABS R55, R5 ;  /* 0x0000000500377213 */ /* 0x000fe20000000000 */
[----:B------:R-:W-:Y:S02]  /*7440*/  IMAD.MOV R7, RZ, RZ, -R7 ;  /* 0x000000ffff077224 */ /* 0x000fe400078e0a07 */
[--C-:B------:R-:W-:Y:S02]  /*7450*/  @!P3 IMAD.IADD R25, R25, 0x1, -R247.reuse ;  /* 0x000000011919b824 */ /* 0x100fe400078e0af7 */
[----:B------:R-:W-:Y:S01]  /*7460*/  @!P2 IMAD.MOV R84, RZ, RZ, -R84 ;  /* 0x000000ffff54a224 */ /* 0x000fe200078e0a54 */
[----:B------:R-:W-:Y:S01]  /*7470*/  ISETP.GE.AND P2, PT, R24, RZ, PT ;  /* 0x000000ff1800720c */ /* 0x000fe20003f46270 */
[C---:B------:R-:W-:Y:S01]  /*7480*/  IMAD R40, R247.reuse, R7, R40 ;  /* 0x00000007f7287224 */ /* 0x040fe200078e0228 */
[----:B------:R-:W-:Y:S01]  /*7490*/  ISETP.GT.U32.AND P3, PT, R247, R25, PT ;  /* 0x00000019f700720c */ /* 0x000fe20003f64070 */
[--C-:B------:R-:W-:Y:S02]  /*74a0*/  @!P6 IMAD.IADD R229, R229, 0x1, -R247.reuse ;  /* 0x00000001e5e5e824 */ /* 0x100fe400078e0af7 */
[----:B------:R-:W-:Y:S01]  /*74b0*/  @!P5 IMAD.IADD R215, R215, 0x1, -R247 ;  /* 0x00000001d7d7d824 */ /* 0x000fe200078e0af7 */
[----:B------:R-:W-:Y:S01]  /*74c0*/  ISETP.GE.AND P5, PT, R5, RZ, PT ;  /* 0x000000ff0500720c */ /* 0x000fe20003fa6270 */
[----:B------:R-:W-:Y:S01]  /*74d0*/  IMAD.HI.U32 R24, R248, R55, RZ ;  /* 0x00000037f8187227 */ /* 0x000fe200078e00ff */
[----:B------:R-:W-:-:S02]  /*74e0*/  ISETP.GT.U32.AND P6, PT, R247, R229, PT ;  /* 0x000000e5f700720c */ /* 0x000fc40003fc4070 */
[----:B------:R-:W-:Y:S01]  /*74f0*/  IADD3 R5, R3, 0x70, RZ ;  /* 0x0000007003057810 */ /* 0x000fe20007ffe0ff */
[----:B------:R-:W-:Y:S01]  /*7500*/  @!P4 IMAD.MOV R215, RZ, RZ, -R215 ;  /* 0x000000ffffd7c224 */ /* 0x000fe200078e0ad7 */
[----:B------:R-:W-:Y:S01]  /*7510*/  ISETP.GT.U32.AND P4, PT, R247, R40, PT ;  /* 0x00000028f700720c */ /* 0x000fe20003f84070 */
[----:B------:R-:W-:Y:S01]  /*7520*/  IMAD.MOV R24, RZ, RZ, -R24 ;  /* 0x000000ffff187224 */ /* 0x000fe200078e0a18 */
[----:B------:R-:W-:Y:S01]  /*7530*/  IABS R230, R5 ;  /* 0x0000000500e67213 */ /* 0x000fe20000000000 */
[----:B------:R-:W-:Y:S01]  /*7540*/  @!P3 IMAD.IADD R25, R25, 0x1, -R247 ;  /* 0x000000011919b824 */ /* 0x000fe200078e0af7 */
[----:B------:R-:W-:Y:S01]  /*7550*/  ISETP.GE.AND P3, PT, R100, RZ, PT ;  /* 0x000000ff6400720c */ /* 0x000fe20003f66270 */
[----:B------:R-:W-:Y:S01]  /*7560*/  IMAD R55, R247, R24, R55 ;  /* 0x00000018f7377224 */ /* 0x000fe200078e0237 */
[----:B------:R-:W-:Y:S01]  /*7570*/  IABS R100, R100 ;  /* 0x0000006400647213 */ /* 0x000fe20000000000 */
[----:B------:R-:W-:Y:S02]  /*7580*/  @!P2 IMAD.MOV R25, RZ, RZ, -R25 ;  /* 0x000000ffff19a224 */ /* 0x000fe400078e0a19 */
[----:B------:R-:W-:Y:S01]  /*7590*/  @!P6 IMAD.IADD R229, R229, 0x1, -R247 ;  /* 0x00000001e5e5e824 */ /* 0x000fe200078e0af7 */
[----:B------:R-:W-:Y:S01]  /*75a0*/  ISETP.GT.U32.AND P2, PT, R247, R55, PT ;  /* 0x00000037f700720c */ /* 0x000fe20003f44070 */
[----:B------:R-:W-:Y:S01]  /*75b0*/  @!P1 IMAD.MOV R99, RZ, RZ, -R99 ;  /* 0x000000ffff639224 */ /* 0x000fe200078e0a63 */
[----:B------:R-:W-:Y:S01]  /*75c0*/  ISETP.GE.AND P6, PT, R70, RZ, PT ;  /* 0x000000ff4600720c */ /* 0x000fe20003fc6270 */
[----:B------:R-:W-:Y:S01]  /*75d0*/  @!P4 IMAD.IADD R40, R40, 0x1, -R247 ;  /* 0x000000012828c824 */ /* 0x000fe200078e0af7 */
[----:B------:R-:W-:Y:S01]  /*75e0*/  IABS R70, R70 ;  /* 0x0000004600467213 */ /* 0x000fe20000000000 */
[----:B------:R-:W-:Y:S01]  /*75f0*/  @!P0 IMAD.MOV R229, RZ, RZ, -R229 ;  /* 0x000000ffffe58224 */ /* 0x000fe200078e0ae5 */
[----:B------:R-:W-:Y:S01]  /*7600*/  ISETP.GE.AND P0, PT, R85, RZ, PT ;  /* 0x000000ff5500720c */ /* 0x000fe20003f06270 */
[----:B------:R-:W-:Y:S01]  /*7610*/  IMAD.HI.U32 R24, R248, R100, RZ ;  /* 0x00000064f8187227 */ /* 0x000fe200078e00ff */
[----:B------:R-:W-:-:S02]  /*7620*/  ISETP.GT.U32.AND P4, PT, R247, R40, PT ;  /* 0x00000028f700720c */ /* 0x000fc40003f84070 */
[----:B------:R-:W-:Y:S01]  /*7630*/  IABS R85, R85 ;  /* 0x0000005500557213 */ /* 0x000fe20000000000 */
[----:B------:R-:W-:Y:S01]  /*7640*/  IMAD.HI.U32 R7, R248, R70, RZ ;  /* 0x00000046f8077227 */ /* 0x000fe200078e00ff */
[----:B------:R-:W-:-:S03]  /*7650*/  ISETP.GE.AND P1, PT, R4, RZ, PT ;  /* 0x000000ff0400720c */ /* 0x000fc60003f26270 */
[----:B------:R-:W-:Y:S02]  /*7660*/  IMAD.MOV R7, RZ, RZ, -R7 ;  /* 0x000000ffff077224 */ /* 0x000fe400078e0a07 */
[----:B------:R-:W-:Y:S02]  /*7670*/  @!P2 IMAD.IADD R55, R55, 0x1, -R247 ;  /* 0x000000013737a824 */ /* 0x000fe400078e0af7 */
[----:B------:R-:W-:-:S03]  /*7680*/  IMAD.HI.U32 R4, R248, R85, RZ ;  /* 0x00000055f8047227 */ /* 0x000fc600078e00ff */
[C---:B------:R-:W-:Y:S01]  /*7690*/  ISETP.GT.U32.AND P2, PT, R247.reuse, R55, PT ;  /* 0x00000037f700720c */ /* 0x040fe20003f44070 */
[C---:B------:R-:W-:Y:S02]  /*76a0*/  IMAD R70, R247.reuse, R7, R70 ;  /* 0x00000007f7467224 */ /* 0x040fe400078e0246 */
[----:B------:R-:W-:Y:S02]  /*76b0*/  IMAD.MOV R4, RZ, RZ, -R4 ;  /* 0x000000ffff047224 */ /* 0x000fe400078e0a04 */
[----:B------:R-:W-:Y:S01]  /*76c0*/  @!P4 IMAD.IADD R40, R40, 0x1, -R247 ;  /* 0x000000012828c824 */ /* 0x000fe200078e0af7 */
[C---:B------:R-:W-:Y:S01]  /*76d0*/  ISETP.GT.U32.AND P4, PT, R247.reuse, R70, PT ;  /* 0x00000046f700720c */ /* 0x040fe20003f84070 */
[----:B------:R-:W-:Y:S02]  /*76e0*/  IMAD R85, R247, R4, R85 ;  /* 0x00000004f7557224 */ /* 0x000fe400078e0255 */
[----:B------:R-:W-:-:S04]  /*76f0*/  IMAD.HI.U32 R4, R248, R216, RZ ;  /* 0x000000d8f8047227 */ /* 0x000fc800078e00ff */
[----:B------:R-:W-:Y:S02]  /*7700*/  IMAD.MOV R24, RZ, RZ, -R24 ;  /* 0x000000ffff187224 */ /* 0x000fe400078e0a18 */
[----:B------:R-:W-:Y:S02]  /*7710*/  IMAD.MOV R4, RZ, RZ, -R4 ;  /* 0x000000ffff047224 */ /* 0x000fe400078e0a04 */
[----:B------:R-:W-:Y:S01]  /*7720*/  IMAD R100, R247, R24, R100 ;  /* 0x00000018f7647224 */ /* 0x000fe200078e0264 */
[----:B------:R-:W-:Y:S01]  /*7730*/  IADD3 R24, R3, 0x74, RZ ;  /* 0x0000007403187810 */ /* 0x000fe20007ffe0ff */
[----:B------:R-:W-:Y:S01]  /*7740*/  @!P1 IMAD.MOV R40, RZ, RZ, -R40 ;  /* 0x000000ffff289224 */ /* 0x000fe200078e0a28 */
[C---:B------:R-:W-:Y:S01]  /*7750*/  ISETP.GT.U32.AND P1, PT, R247.reuse, R85, PT ;  /* 0x00000055f700720c */ /* 0x040fe20003f24070 */
[----:B------:R-:W-:Y:S01]  /*7760*/  IMAD R216, R247, R4, R216 ;  /* 0x00000004f7d87224 */ /* 0x000fe200078e02d8 */
[----:B------:R-:W-:Y:S01]  /*7770*/  IADD3 R4, R3, 0x71, RZ ;  /* 0x0000007103047810 */ /* 0x000fe20007ffe0ff */
[--C-:B------:R-:W-:Y:S01]  /*7780*/  @!P2 IMAD.IADD R55, R55, 0x1, -R247.reuse ;  /* 0x000000013737a824 */ /* 0x100fe200078e0af7 */
[C---:B------:R-:W-:Y:S01]  /*7790*/  ISETP.GT.U32.AND P2, PT, R247.reuse, R100, PT ;  /* 0x00000064f700720c */ /* 0x040fe20003f44070 */
[----:B------:R-:W-:Y:S01]  /*77a0*/  @!P4 IMAD.IADD R70, R70, 0x1, -R247 ;  /* 0x000000014646c824 */ /* 0x000fe200078e0af7 */
[----:B------:R-:W-:Y:S01]  /*77b0*/  ISETP.GT.U32.AND P4, PT, R247, R216, PT ;  /* 0x000000d8f700720c */ /* 0x000fe20003f84070 */
[----:B------:R-:W-:Y:S01]  /*77c0*/  IMAD.HI.U32 R7, R248, R230, RZ ;  /* 0x000000e6f8077227 */ /* 0x000fe200078e00ff */
[----:B------:R-:W-:-:S02]  /*77d0*/  IABS R71, R4 ;  /* 0x0000000400477213 */ /* 0x000fc40000000000 */
[----:B------:R-:W-:Y:S01]  /*77e0*/  IABS R56, R24 ;  /* 0x0000001800387213 */ /* 0x000fe20000000000 */
[----:B------:R-:W-:Y:S02]  /*77f0*/  @!P5 IMAD.MOV R55, RZ, RZ, -R55 ;  /* 0x000000ffff37d224 */ /* 0x000fe400078e0a37 */
[----:B------:R-:W-:Y:S01]  /*7800*/  @!P1 IMAD.IADD R85, R85, 0x1, -R247 ;  /* 0x0000000155559824 */ /* 0x000fe200078e0af7 */
[----:B------:R-:W-:Y:S01]  /*7810*/  ISETP.GT.U32.AND P1, PT, R247, R70, PT ;  /* 0x00000046f700720c */ /* 0x000fe20003f24070 */
[----:B------:R-:W-:-:S04]  /*7820*/  IMAD.HI.U32 R86, R248, R71, RZ ;  /* 0x00000047f8567227 */ /* 0x000fc800078e00ff */
[--C-:B------:R-:W-:Y:S01]  /*7830*/  @!P2 IMAD.IADD R100, R100, 0x1, -R247.reuse ;  /* 0x000000016464a824 */ /* 0x100fe200078e0af7 */
[C---:B------:R-:W-:Y:S01]  /*7840*/  ISETP.GT.U32.AND P2, PT, R247.reuse, R85, PT ;  /* 0x00000055f700720c */ /* 0x040fe20003f44070 */
[----:B------:R-:W-:Y:S02]  /*7850*/  @!P4 IMAD.IADD R216, R216, 0x1, -R247 ;  /* 0x00000001d8d8c824 */ /* 0x000fe400078e0af7 */
[----:B------:R-:W-:Y:S01]  /*7860*/  IMAD.MOV R7, RZ, RZ, -R7 ;  /* 0x000000ffff077224 */ /* 0x000fe200078e0a07 */
[C---:B------:R-:W-:Y:S01]  /*7870*/  ISETP.GT.U32.AND P5, PT, R247.reuse, R100, PT ;  /* 0x00000064f700720c */ /* 0x040fe20003fa4070 */
[----:B------:R-:W-:Y:S01]  /*7880*/  IMAD.MOV R86, RZ, RZ, -R86 ;  /* 0x000000ffff567224 */ /* 0x000fe200078e0a56 */
[C---:B------:R-:W-:Y:S01]  /*7890*/  ISETP.GT.U32.AND P4, PT, R247.reuse, R216, PT ;  /* 0x000000d8f700720c */ /* 0x040fe20003f84070 */
[----:B------:R-:W-:Y:S01]  /*78a0*/  IMAD R230, R247, R7, R230 ;  /* 0x00000007f7e67224 */ /* 0x000fe200078e02e6 */
[----:B------:R-:W-:Y:S01]  /*78b0*/  IADD3 R7, R3, 0x73, RZ ;  /* 0x0000007303077810 */ /* 0x000fe20007ffe0ff */
[----:B------:R-:W-:-:S02]  /*78c0*/  @!P1 IMAD.IADD R70, R70, 0x1, -R247 ;  /* 0x0000000146469824 */ /* 0x000fc400078e0af7 */
[----:B------:R-:W-:Y:S01]  /*78d0*/  IMAD.HI.U32 R249, R248, R56, RZ ;  /* 0x00000038f8f97227 */ /* 0x000fe200078e00ff */
[----:B------:R-:W-:Y:S02]  /*78e0*/  ISETP.GT.U32.AND P1, PT, R247, R230, PT ;  /* 0x000000e6f700720c */ /* 0x000fe40003f24070 */
[----:B------:R-:W-:Y:S01]  /*78f0*/  IABS R101, R7 ;  /* 0x0000000700657213 */ /* 0x000fe20000000000 */
[----:B------:R-:W-:Y:S01]  /*7900*/  @!P2 IMAD.IADD R85, R85, 0x1, -R247 ;  /* 0x000000015555a824 */ /* 0x000fe200078e0af7 */
[----:B------:R-:W-:Y:S01]  /*7910*/  ISETP.GE.AND P2, PT, R26, RZ, PT ;  /* 0x000000ff1a00720c */ /* 0x000fe20003f46270 */
[----:B------:R-:W-:Y:S02]  /*7920*/  IMAD R26, R247, R86, R71 ;  /* 0x00000056f71a7224 */ /* 0x000fe400078e0247 */
[----:B------:R-:W-:-:S04]  /*7930*/  IMAD.HI.U32 R71, R248, R246, RZ ;  /* 0x000000f6f8477227 */ /* 0x000fc800078e00ff */
[--C-:B------:R-:W-:Y:S01]  /*7940*/  @!P5 IMAD.IADD R100, R100, 0x1, -R247.reuse ;  /* 0x000000016464d824 */ /* 0x100fe200078e0af7 */
[----:B------:R-:W-:Y:S01]  /*7950*/  ISETP.GT.U32.AND P5, PT, R247, R26, PT ;  /* 0x0000001af700720c */ /* 0x000fe20003fa4070 */
[----:B------:R-:W-:Y:S01]  /*7960*/  @!P4 IMAD.IADD R216, R216, 0x1, -R247 ;  /* 0x00000001d8d8c824 */ /* 0x000fe200078e0af7 */
[----:B------:R-:W-:Y:S01]  /*7970*/  ISETP.GE.AND P4, PT, R5, RZ, PT ;  /* 0x000000ff0500720c */ /* 0x000fe20003f86270 */
[----:B------:R-:W-:Y:S02]  /*7980*/  IMAD.MOV R5, RZ, RZ, -R71 ;  /* 0x000000ffff057224 */ /* 0x000fe400078e0a47 */
[----:B------:R-:W-:-:S04]  /*7990*/  IMAD.HI.U32 R86, R248, R101, RZ ;  /* 0x00000065f8567227 */ /* 0x000fc800078e00ff */
[----:B------:R-:W-:Y:S01]  /*79a0*/  IMAD R246, R247, R5, R246 ;  /* 0x00000005f7f67224 */ /* 0x000fe200078e02f6 */
[----:B------:R-:W-:Y:S01]  /*79b0*/  IADD3 R5, R3, 0x76, RZ ;  /* 0x0000007603057810 */ /* 0x000fe20007ffe0ff */
[----:B------:R-:W-:Y:S01]  /*79c0*/  @!P1 IMAD.IADD R230, R230, 0x1, -R247 ;  /* 0x00000001e6e69824 */ /* 0x000fe200078e0af7 */
[----:B------:R-:W-:Y:S01]  /*79d0*/  ISETP.GE.AND P1, PT, R4, RZ, PT ;  /* 0x000000ff0400720c */ /* 0x000fe20003f26270 */
[----:B------:R-:W-:Y:S01]  /*79e0*/  @!P0 IMAD.MOV R85, RZ, RZ, -R85 ;  /* 0x000000ffff558224 */ /* 0x000fe200078e0a55 */
[----:B------:R-:W-:Y:S01]  /*79f0*/  ISETP.GT.U32.AND P0, PT, R247, R246, PT ;  /* 0x000000f6f700720c */ /* 0x000fe20003f04070 */
[----:B------:R-:W-:Y:S01]  /*7a00*/  IMAD.MOV R71, RZ, RZ, -R86 ;  /* 0x000000ffff477224 */ /* 0x000fe200078e0a56 */
[----:B------:R-:W-:Y:S01]  /*7a10*/  IADD3 R4, R3, 0x75, RZ ;  /* 0x0000007503047810 */ /* 0x000fe20007ffe0ff */
[----:B------:R-:W-:Y:S01]  /*7a20*/  @!P5 IMAD.IADD R26, R26, 0x1, -R247 ;  /* 0x000000011a1ad824 */ /* 0x000fe200078e0af7 */
[C---:B------:R-:W-:Y:S01]  /*7a30*/  ISETP.GT.U32.AND P5, PT, R247.reuse, R230, PT ;  /* 0x000000e6f700720c */ /* 0x040fe20003fa4070 */
[C---:B------:R-:W-:Y:S01]  /*7a40*/  IMAD R101, R247.reuse, R71, R101 ;  /* 0x00000047f7657224 */ /* 0x040fe200078e0265 */
[----:B------:R-:W-:Y:S01]  /*7a50*/  IABS R71, R4 ;  /* 0x0000000400477213 */ /* 0x000fe20000000000 */
[----:B------:R-:W-:Y:S01]  /*7a60*/  @!P6 IMAD.MOV R70, RZ, RZ, -R70 ;  /* 0x000000ffff46e224 */ /* 0x000fe200078e0a46 */
[----:B------:R-:W-:Y:S01]  /*7a70*/  ISETP.GT.U32.AND P6, PT, R247, R26, PT ;  /* 0x0000001af700720c */ /* 0x000fe20003fc4070 */
[----:B------:R-:W-:-:S02]  /*7a80*/  IMAD.MOV R86, RZ, RZ, -R249 ;  /* 0x000000ffff567224 */ /* 0x000fc400078e0af9 */
[----:B------:R-:W-:Y:S01]  /*7a90*/  @!P2 IMAD.MOV R216, RZ, RZ, -R216 ;  /* 0x000000ffffd8a224 */ /* 0x000fe200078e0ad8 */
[----:B------:R-:W-:Y:S01]  /*7aa0*/  ISETP.GE.AND P2, PT, R41, RZ, PT ;  /* 0x000000ff2900720c */ /* 0x000fe20003f46270 */
[----:B------:R-:W-:-:S04]  /*7ab0*/  IMAD.HI.U32 R41, R248, R71, RZ ;  /* 0x00000047f8297227 */ /* 0x000fc800078e00ff */
[C---:B------:R-:W-:Y:S01]  /*7ac0*/  IMAD R56, R247.reuse, R86, R56 ;  /* 0x00000056f7387224 */ /* 0x040fe200078e0238 */
[----:B------:R-:W-:Y:S01]  /*7ad0*/  IABS R86, R5 ;  /* 0x0000000500567213 */ /* 0x000fe20000000000 */
[----:B------:R-:W-:Y:S01]  /*7ae0*/  @!P3 IMAD.MOV R100, RZ, RZ, -R100 ;  /* 0x000000ffff64b224 */ /* 0x000fe200078e0a64 */
[----:B------:R-:W-:Y:S01]  /*7af0*/  ISETP.GT.U32.AND P3, PT, R247, R101, PT ;  /* 0x00000065f700720c */ /* 0x000fe20003f64070 */
[----:B------:R-:W-:Y:S01]  /*7b00*/  @!P0 IMAD.IADD R246, R246, 0x1, -R247 ;  /* 0x00000001f6f68824 */ /* 0x000fe200078e0af7 */
[----:B------:R-:W-:Y:S01]  /*7b10*/  ISETP.GE.AND P0, PT, R24, RZ, PT ;  /* 0x000000ff1800720c */ /* 0x000fe20003f06270 */
[----:B------:R-:W-:Y:S01]  /*7b20*/  IMAD.MOV R24, RZ, RZ, -R41 ;  /* 0x000000ffff187224 */ /* 0x000fe200078e0a29 */
[----:B------:R-:W-:Y:S01]  /*7b30*/  IADD3 R41, R3, 0x77, RZ ;  /* 0x0000007703297810 */ /* 0x000fe20007ffe0ff */
[--C-:B------:R-:W-:Y:S01]  /*7b40*/  @!P5 IMAD.IADD R230, R230, 0x1, -R247.reuse ;  /* 0x00000001e6e6d824 */ /* 0x100fe200078e0af7 */
[----:B------:R-:W-:Y:S01]  /*7b50*/  ISETP.GT.U32.AND P5, PT, R247, R56, PT ;  /* 0x00000038f700720c */ /* 0x000fe20003fa4070 */
[----:B------:R-:W-:Y:S01]  /*7b60*/  @!P6 IMAD.IADD R26, R26, 0x1, -R247 ;  /* 0x000000011a1ae824 */ /* 0x000fe200078e0af7 */
[----:B------:R-:W-:Y:S01]  /*7b70*/  ISETP.GE.AND P6, PT, R7, RZ, PT ;  /* 0x000000ff0700720c */ /* 0x000fe20003fc6270 */
[----:B------:R-:W-:Y:S01]  /*7b80*/  IMAD R71, R247, R24, R71 ;  /* 0x00000018f7477224 */ /* 0x000fe200078e0247 */
[----:B------:R-:W-:Y:S01]  /*7b90*/  IABS R249, R41 ;  /* 0x0000002900f97213 */ /* 0x000fe20000000000 */
[----:B------:R-:W-:Y:S01]  /*7ba0*/  @!P1 IMAD.MOV R26, RZ, RZ, -R26 ;  /* 0x000000ffff1a9224 */ /* 0x000fe200078e0a1a */
[----:B------:R-:W-:Y:S01]  /*7bb0*/  IABS R24, R21 ;  /* 0x0000001500187213 */ /* 0x000fe20000000000 */
[----:B------:R-:W-:Y:S01]  /*7bc0*/  @!P3 IMAD.IADD R101, R101, 0x1, -R247 ;  /* 0x000000016565b824 */ /* 0x000fe200078e0af7 */
[C---:B------:R-:W-:Y:S01]  /*7bd0*/  ISETP.GT.U32.AND P1, PT, R247.reuse, R71, PT ;  /* 0x00000047f700720c */ /* 0x040fe20003f24070 */
[----:B------:R-:W-:Y:S01]  /*7be0*/  IMAD.HI.U32 R7, R248, R86, RZ ;  /* 0x00000056f8077227 */ /* 0x000fe200078e00ff */
[----:B------:R-:W-:-:S03]  /*7bf0*/  ISETP.GT.U32.AND P3, PT, R247, R246, PT ;  /* 0x000000f6f700720c */ /* 0x000fc60003f64070 */
[----:B------:R-:W-:Y:S01]  /*7c00*/  @!P5 IMAD.IADD R56, R56, 0x1, -R247 ;  /* 0x000000013838d824 */ /* 0x000fe200078e0af7 */
[C---:B------:R-:W-:Y:S01]  /*7c10*/  ISETP.GT.U32.AND P5, PT, R247.reuse, R101, PT ;  /* 0x00000065f700720c */ /* 0x040fe20003fa4070 */
[----:B------:R-:W-:Y:S02]  /*7c20*/  @!P4 IMAD.MOV R230, RZ, RZ, -R230 ;  /* 0x000000ffffe6c224 */ /* 0x000fe400078e0ae6 */
[----:B------:R-:W-:Y:S01]  /*7c30*/  IMAD.MOV R7, RZ, RZ, -R7 ;  /* 0x000000ffff077224 */ /* 0x000fe200078e0a07 */
[----:B------:R-:W-:-:S03]  /*7c40*/  ISETP.GT.U32.AND P4, PT, R247, R56, PT ;  /* 0x00000038f700720c */ /* 0x000fc60003f84070 */
[----:B------:R-:W-:Y:S02]  /*7c50*/  @!P1 IMAD.IADD R71, R71, 0x1, -R247 ;  /* 0x0000000147479824 */ /* 0x000fe400078e0af7 */
[C---:B------:R-:W-:Y:S02]  /*7c60*/  IMAD R86, R247.reuse, R7, R86 ;  /* 0x00000007f7567224 */ /* 0x040fe400078e0256 */
[----:B------:R-:W-:Y:S01]  /*7c70*/  IMAD.HI.U32 R7, R248, R249, RZ ;  /* 0x000000f9f8077227 */ /* 0x000fe200078e00ff */
[----:B------:R-:W-:-:S03]  /*7c80*/  ISETP.GT.U32.AND P1, PT, R247, R71, PT ;  /* 0x00000047f700720c */ /* 0x000fc60003f24070 */
[----:B------:R-:W-:Y:S01]  /*7c90*/  @!P5 IMAD.IADD R101, R101, 0x1, -R247 ;  /* 0x000000016565d824 */ /* 0x000fe200078e0af7 */
[----:B------:R-:W-:Y:S01]  /*7ca0*/  ISETP.GT.U32.AND P5, PT, R247, R86, PT ;  /* 0x00000056f700720c */ /* 0x000fe20003fa4070 */
[----:B------:R-:W-:Y:S02]  /*7cb0*/  IMAD.MOV R251, RZ, RZ, -R7 ;  /* 0x000000fffffb7224 */ /* 0x000fe400078e0a07 */
[--C-:B------:R-:W-:Y:S01]  /*7cc0*/  @!P4 IMAD.IADD R56, R56, 0x1, -R247.reuse ;  /* 0x000000013838c824 */ /* 0x100fe200078e0af7 */
[----:B------:R-:W-:Y:S01]  /*7cd0*/  ISETP.GE.AND P4, PT, R5, RZ, PT ;  /* 0x000000ff0500720c */ /* 0x000fe20003f86270 */
[----:B------:R-:W-:Y:S01]  /*7ce0*/  @!P3 IMAD.IADD R246, R246, 0x1, -R247 ;  /* 0x00000001f6f6b824 */ /* 0x000fe200078e0af7 */
[----:B------:R-:W-:Y:S01]  /*7cf0*/  ISETP.GE.AND P3, PT, R4, RZ, PT ;  /* 0x000000ff0400720c */ /* 0x000fe20003f66270 */
[----:B------:R-:W-:Y:S01]  /*7d00*/  IMAD R249, R247, R251, R249 ;  /* 0x000000fbf7f97224 */ /* 0x000fe200078e02f9 */
[----:B------:R-:W-:Y:S01]  /*7d10*/  IABS R5, R20 ;  /* 0x0000001400057213 */ /* 0x000fe20000000000 */
[----:B------:R-:W-:-:S04]  /*7d20*/  IMAD.HI.U32 R4, R248, R24, RZ ;  /* 0x00000018f8047227 */ /* 0x000fc800078e00ff */
[----:B------:R-:W-:Y:S01]  /*7d30*/  @!P1 IMAD.IADD R71, R71, 0x1, -R247 ;  /* 0x0000000147479824 */ /* 0x000fe200078e0af7 */
[----:B------:R-:W-:Y:S01]  /*7d40*/  ISETP.GT.U32.AND P1, PT, R247, R249, PT ;  /* 0x000000f9f700720c */ /* 0x000fe20003f24070 */
[----:B------:R-:W-:Y:S02]  /*7d50*/  IMAD.MOV R7, RZ, RZ, -R4 ;  /* 0x000000ffff077224 */ /* 0x000fe400078e0a04 */
[----:B------:R-:W-:-:S04]  /*7d60*/  IMAD.HI.U32 R251, R248, R5, RZ ;  /* 0x00000005f8fb7227 */ /* 0x000fc800078e00ff */
[----:B------:R-:W-:Y:S02]  /*7d70*/  IMAD.MOV.U32 R4, RZ, RZ, R250 ;  /* 0x000000ffff047224 */ /* 0x000fe400078e00fa */
[----:B------:R-:W-:Y:S02]  /*7d80*/  @!P5 IMAD.IADD R86, R86, 0x1, -R247 ;  /* 0x000000015656d824 */ /* 0x000fe400078e0af7 */
[----:B------:R-:W-:Y:S02]  /*7d90*/  IMAD.MOV R251, RZ, RZ, -R251 ;  /* 0x000000fffffb7224 */ /* 0x000fe400078e0afb */
[----:B------:R-:W-:Y:S01]  /*7da0*/  IMAD.HI.U32 R250, R248, R4, RZ ;  /* 0x00000004f8fa7227 */ /* 0x000fe200078e00ff */
[----:B------:R-:W-:-:S03]  /*7db0*/  ISETP.GT.U32.AND P5, PT, R247, R86, PT ;  /* 0x00000056f700720c */ /* 0x000fc60003fa4070 */
[C---:B------:R-:W-:Y:S01]  /*7dc0*/  IMAD R24, R247.reuse, R7, R24 ;  /* 0x00000007f7187224 */ /* 0x040fe200078e0218 */
[----:B------:R-:W-:Y:S01]  /*7dd0*/  IABS R7, R18 ;  /* 0x0000001200077213 */ /* 0x000fe20000000000 */
[----:B------:R-:W-:Y:S01]  /*7de0*/  IMAD R5, R247, R251, R5 ;  /* 0x000000fbf7057224 */ /* 0x000fe200078e0205 */
[----:B------:R-:W-:Y:S01]  /*7df0*/  IABS R251, R16 ;  /* 0x0000001000fb7213 */ /* 0x000fe20000000000 */
[----:B------:R-:W-:Y:S02]  /*7e00*/  IMAD.MOV R250, RZ, RZ, -R250 ;  /* 0x000000fffffa7224 */ /* 0x000fe400078e0afa */
[----:B------:R-:W-:Y:S01]  /*7e10*/  @!P1 IMAD.IADD R249, R249, 0x1, -R247 ;  /* 0x00000001f9f99824 */ /* 0x000fe200078e0af7 */
[C---:B------:R-:W-:Y:S01]  /*7e20*/  ISETP.GT.U32.AND P1, PT, R247.reuse, R5, PT ;  /* 0x00000005f700720c */ /* 0x040fe20003f24070 */
[----:B------:R-:W-:Y:S02]  /*7e30*/  IMAD R4, R247, R250, R4 ;  /* 0x000000faf7047224 */ /* 0x000fe400078e0204 */
[----:B------:R-:W-:-:S04]  /*7e40*/  IMAD.HI.U32 R250, R248, R7, RZ ;  /* 0x00000007f8fa7227 */ /* 0x000fc800078e00ff */
[----:B--2---:R-:W-:Y:S02]  /*7e50*/  IMAD.MOV R22, RZ, RZ, -R250 ;  /* 0x000000ffff167224 */ /* 0x004fe400078e0afa */
[----:B------:R-:W-:Y:S01]  /*7e60*/  @!P5 IMAD.IADD R86, R86, 0x1, -R247 ;  /* 0x000000015656d824 */ /* 0x000fe200078e0af7 */
[C---:B------:R-:W-:Y:S01]  /*7e70*/  ISETP.GT.U32.AND P5, PT, R247.reuse, R24, PT ;  /* 0x00000018f700720c */ /* 0x040fe20003fa4070 */
[----:B------:R-:W-:Y:S02]  /*7e80*/  IMAD R7, R247, R22, R7 ;  /* 0x00000016f7077224 */ /* 0x000fe400078e0207 */
[----:B------:R-:W-:Y:S02]  /*7e90*/  @!P1 IMAD.IADD R5, R5, 0x1, -R247 ;  /* 0x0000000105059824 */ /* 0x000fe400078e0af7 */
[----:B------:R-:W-:Y:S01]  /*7ea0*/  IMAD.MOV.U32 R250, RZ, RZ, R251 ;  /* 0x000000fffffa7224 */ /* 0x000fe200078e00fb */
[C---:B------:R-:W-:Y:S01]  /*7eb0*/  ISETP.GT.U32.AND P1, PT, R247.reuse, R7, PT ;  /* 0x00000007f700720c */ /* 0x040fe20003f24070 */
[----:B------:R-:W-:Y:S01]  /*7ec0*/  @!P4 IMAD.MOV R86, RZ, RZ, -R86 ;  /* 0x000000ffff56c224 */ /* 0x000fe200078e0a56 */
[----:B------:R-:W-:Y:S01]  /*7ed0*/  IABS R251, R3 ;  /* 0x0000000300fb7213 */ /* 0x000fe20000000000 */
[----:B------:R-:W-:Y:S01]  /*7ee0*/  IMAD.HI.U32 R23, R248, R250, RZ ;  /* 0x000000faf8177227 */ /* 0x000fe200078e00ff */
[----:B------:R-:W-:-:S03]  /*7ef0*/  ISETP.GT.U32.AND P4, PT, R247, R252, PT ;  /* 0x000000fcf700720c */ /* 0x000fc60003f84070 */
[----:B------:R-:W-:Y:S01]  /*7f00*/  @!P5 IMAD.IADD R24, R24, 0x1, -R247 ;  /* 0x000000011818d824 */ /* 0x000fe200078e0af7 */
[----:B------:R-:W-:Y:S01]  /*7f10*/  ISETP.GT.U32.AND P5, PT, R247, R4, PT ;  /* 0x00000004f700720c */ /* 0x000fe20003fa4070 */
[----:B------:R-:W-:Y:S02]  /*7f20*/  IMAD.MOV.U32 R22, RZ, RZ, R251 ;  /* 0x000000ffff167224 */ /* 0x000fe400078e00fb */
[----:B------:R-:W-:Y:S02]  /*7f30*/  IMAD.MOV.U32 R251, RZ, RZ, R109 ;  /* 0x000000fffffb7224 */ /* 0x000fe400078e006d */
[----:B------:R-:W-:Y:S01]  /*7f40*/  @!P1 IMAD.IADD R7, R7, 0x1, -R247 ;  /* 0x0000000107079824 */ /* 0x000fe200078e0af7 */
[C---:B------:R-:W-:Y:S01]  /*7f50*/  ISETP.GT.U32.AND P1, PT, R247.reuse, R249, PT ;  /* 0x000000f9f700720c */ /* 0x040fe20003f24070 */
[----:B------:R-:W-:Y:S02]  /*7f60*/  IMAD.MOV R23, RZ, RZ, -R23 ;  /* 0x000000ffff177224 */ /* 0x000fe400078e0a17 */
[----:B------:R-:W-:Y:S01]  /*7f70*/  @!P2 IMAD.MOV R246, RZ, RZ, -R246 ;  /* 0x000000fffff6a224 */ /* 0x000fe200078e0af6 */
[C---:B------:R-:W-:Y:S01]  /*7f80*/  ISETP.GT.U32.AND P2, PT, R247.reuse, R24, PT ;  /* 0x00000018f700720c */ /* 0x040fe20003f44070 */
[----:B------:R-:W-:-:S02]  /*7f90*/  IMAD R250, R247, R23, R250 ;  /* 0x00000017f7fa7224 */ /* 0x000fc400078e02fa */
[----:B------:R-:W-:Y:S01]  /*7fa0*/  @!P5 IMAD.IADD R4, R4, 0x1, -R247 ;  /* 0x000000010404d824 */ /* 0x000fe200078e0af7 */
[----:B------:R-:W-:Y:S01]  /*7fb0*/  ISETP.GE.AND P5, PT, R41, RZ, PT ;  /* 0x000000ff2900720c */ /* 0x000fe20003fa6270 */
[----:B------:R-:W-:-:S04]  /*7fc0*/  IMAD.HI.U32 R41, R248, R251, RZ ;  /* 0x000000fbf8297227 */ /* 0x000fc800078e00ff */
[----:B------:R-:W-:Y:S01]  /*7fd0*/  @!P3 IMAD.MOV R71, RZ, RZ, -R71 ;  /* 0x000000ffff47b224 */ /* 0x000fe200078e0a47 */
[----:B------:R-:W-:Y:S01]  /*7fe0*/  ISETP.GT.U32.AND P3, PT, R247, R4, PT ;  /* 0x00000004f700720c */ /* 0x000fe20003f64070 */
[----:B------:R-:W-:Y:S02]  /*7ff0*/  IMAD.MOV R41, RZ, RZ, -R41 ;  /* 0x000000ffff297224 */ /* 0x000fe400078e0a29 */
[----:B------:R-:W-:Y:S01]  /*8000*/  @!P1 IMAD.IADD R249, R249, 0x1, -R247 ;  /* 0x00000001f9f99824 */ /* 0x000fe200078e0af7 */
[----:B------:R-:W-:Y:S01]  /*8010*/  ISETP.GT.U32.AND P1, PT, R247, R250, PT ;  /* 0x000000faf700720c */ /* 0x000fe20003f24070 */
[----:B------:R-:W-:-:S04]  /*8020*/  IMAD.HI.U32 R248, R248, R22, RZ ;  /* 0x00000016f8f87227 */ /* 0x000fc800078e00ff */
[----:B------:R-:W-:Y:S01]  /*8030*/  @!P6 IMAD.MOV R101, RZ, RZ, -R101 ;  /* 0x000000ffff65e224 */ /* 0x000fe200078e0a65 */
[C---:B------:R-:W-:Y:S01]  /*8040*/  ISETP.GT.U32.AND P6, PT, R247.reuse, R7, PT ;  /* 0x00000007f700720c */ /* 0x040fe20003fc4070 */
[----:B------:R-:W-:Y:S01]  /*8050*/  @!P0 IMAD.MOV R56, RZ, RZ, -R56 ;  /* 0x000000ffff388224 */ /* 0x000fe200078e0a38 */
[C---:B------:R-:W-:Y:S01]  /*8060*/  ISETP.GT.U32.AND P0, PT, R247.reuse, R5, PT ;  /* 0x00000005f700720c */ /* 0x040fe20003f04070 */
[----:B------:R-:W-:Y:S02]  /*8070*/  IMAD R251, R247, R41, R251 ;  /* 0x00000029f7fb7224 */ /* 0x000fe400078e02fb */
[----:B------:R-:W-:Y:S02]  /*8080*/  IMAD.MOV R41, RZ, RZ, -R248 ;  /* 0x000000ffff297224 */ /* 0x000fe400078e0af8 */
[----:B------:R-:W-:Y:S01]  /*8090*/  @!P4 IMAD.IADD R252, R252, 0x1, -R247 ;  /* 0x00000001fcfcc824 */ /* 0x000fe200078e0af7 */
[----:B------:R-:W-:Y:S01]  /*80a0*/  ISETP.GE.AND P4, PT, R19, RZ, PT ;  /* 0x000000ff1300720c */ /* 0x000fe20003f86270 */
[----:B------:R-:W-:-:S02]  /*80b0*/  IMAD R41, R247, R41, R22 ;  /* 0x00000029f7297224 */ /* 0x000fc400078e0216 */
[--C-:B------:R-:W-:Y:S01]  /*80c0*/  @!P2 IMAD.IADD R24, R24, 0x1, -R247.reuse ;  /* 0x000000011818a824 */ /* 0x100fe200078e0af7 */
[C---:B------:R-:W-:Y:S01]  /*80d0*/  ISETP.GT.U32.AND P2, PT, R247.reuse, R251, PT ;  /* 0x000000fbf700720c */ /* 0x040fe20003f44070 */
[--C-:B------:R-:W-:Y:S01]  /*80e0*/  @!P3 IMAD.IADD R4, R4, 0x1, -R247.reuse ;  /* 0x000000010404b824 */ /* 0x100fe200078e0af7 */
[C---:B------:R-:W-:Y:S01]  /*80f0*/  ISETP.GT.U32.AND P3, PT, R247.reuse, R41, PT ;  /* 0x00000029f700720c */ /* 0x040fe20003f64070 */
[--C-:B------:R-:W-:Y:S01]  /*8100*/  @!P1 IMAD.IADD R250, R250, 0x1, -R247.reuse ;  /* 0x00000001fafa9824 */ /* 0x100fe200078e0af7 */
[----:B------:R-:W-:Y:S01]  /*8110*/  ISETP.GT.U32.AND P1, PT, R247, R252, PT ;  /* 0x000000fcf700720c */ /* 0x000fe20003f24070 */
[--C-:B------:R-:W-:Y:S01]  /*8120*/  @!P0 IMAD.IADD R5, R5, 0x1, -R247.reuse ;  /* 0x0000000105058824 */ /* 0x100fe200078e0af7 */
[----:B------:R-:W-:Y:S01]  /*8130*/  ISETP.GE.AND P0, PT, R21, RZ, PT ;  /* 0x000000ff1500720c */ /* 0x000fe20003f06270 */
[----:B------:R-:W-:Y:S01]  /*8140*/  @!P6 IMAD.IADD R7, R7, 0x1, -R247 ;  /* 0x000000010707e824 */ /* 0x000fe200078e0af7 */
[----:B------:R-:W-:Y:S01]  /*8150*/  ISETP.GE.AND P6, PT, R20, RZ, PT ;  /* 0x000000ff1400720c */ /* 0x000fe20003fc6270 */
[----:B------:R-:W-:Y:S01]  /*8160*/  @!P5 IMAD.MOV R249, RZ, RZ, -R249 ;  /* 0x000000fffff9d224 */ /* 0x000fe200078e0af9 */
[----:B------:R-:W-:Y:S01]  /*8170*/  ISETP.GE.AND P5, PT, R18, RZ, PT ;  /* 0x000000ff1200720c */ /* 0x000fe20003fa6270 */
[----:B------:R-:W-:Y:S01]  /*8180*/  @!P4 IMAD.MOV R4, RZ, RZ, -R4 ;  /* 0x000000ffff04c224 */ /* 0x000fe200078e0a04 */
[----:B------:R-:W-:Y:S01]  /*8190*/  ISETP.GE.AND P4, PT, R16, RZ, PT ;  /* 0x000000ff1000720c */ /* 0x000fe20003f86270 */
[--C-:B------:R-:W-:Y:S01]  /*81a0*/  @!P2 IMAD.IADD R251, R251, 0x1, -R247.reuse ;  /* 0x00000001fbfba824 */ /* 0x100fe200078e0af7 */
[----:B------:R-:W-:Y:S01]  /*81b0*/  ISETP.GE.AND P2, PT, R17, RZ, PT ;  /* 0x000000ff1100720c */ /* 0x000fe20003f46270 */
[----:B------:R-:W-:-:S02]  /*81c0*/  @!P3 IMAD.IADD R41, R41, 0x1, -R247 ;  /* 0x000000012929b824 */ /* 0x000fc400078e0af7 */
[----:B------:R-:W-:Y:S01]  /*81d0*/  @!P1 IMAD.IADD R252, R252, 0x1, -R247 ;  /* 0x00000001fcfc9824 */ /* 0x000fe200078e0af7 */
[----:B------:R-:W-:Y:S01]  /*81e0*/  ISETP.NE.U32.AND P1, PT, R15, RZ, PT ;  /* 0x000000ff0f00720c */ /* 0x000fe20003f25070 */
[----:B------:R-:W-:Y:S01]  /*81f0*/  @!P0 IMAD.MOV R24, RZ, RZ, -R24 ;  /* 0x000000ffff188224 */ /* 0x000fe200078e0a18 */
[C---:B------:R-:W-:Y:S01]  /*8200*/  ISETP.GT.U32.AND P3, PT, R247.reuse, R251, PT ;  /* 0x000000fbf700720c */ /* 0x040fe20003f64070 */
[----:B------:R-:W1:Y:S01]  /*8210*/  S2R R15, SR_TID.X ;  /* 0x00000000000f7919 */ /* 0x000e620000002100 */
[----:B------:R-:W-:Y:S01]  /*8220*/  @!P6 IMAD.MOV R5, RZ, RZ, -R5 ;  /* 0x000000ffff05e224 */ /* 0x000fe200078e0a05 */
[C---:B------:R-:W-:Y:S01]  /*8230*/  ISETP.GT.U32.AND P0, PT, R247.reuse, R250, PT ;  /* 0x000000faf700720c */ /* 0x040fe20003f04070 */
[----:B------:R-:W-:Y:S01]  /*8240*/  @!P5 IMAD.MOV R7, RZ, RZ, -R7 ;  /* 0x000000ffff07d224 */ /* 0x000fe200078e0a07 */
[----:B------:R-:W-:Y:S02]  /*8250*/  ISETP.GT.U32.AND P6, PT, R247, R41, PT ;  /* 0x00000029f700720c */ /* 0x000fe40003fc4070 */
[----:B------:R-:W-:Y:S01]  /*8260*/  @!P2 IMAD.MOV R252, RZ, RZ, -R252 ;  /* 0x000000fffffca224 */ /* 0x000fe200078e0afc */
[----:B------:R-:W-:-:S02]  /*8270*/  ISETP.NE.U32.AND P2, PT, R13, RZ, PT ;  /* 0x000000ff0d00720c */ /* 0x000fc40003f45070 */
[----:B------:R-:W-:Y:S01]  /*8280*/  ISETP.GE.AND P5, PT, R14, RZ, PT ;  /* 0x000000ff0e00720c */ /* 0x000fe20003fa6270 */
[----:B------:R4:W-:Y:S02]  /*8290*/  LDGSTS.E [R12+0x16200], [R168.64], P1 ;  /* 0x16200000a80c7fae */ /* 0x0009e4000892184a */
[--C-:B------:R-:W-:Y:S01]  /*82a0*/  @!P3 IMAD.IADD R251, R251, 0x1, -R247.reuse ;  /* 0x00000001fbfbb824 */ /* 0x100fe200078e0af7 */
[----:B------:R-:W-:Y:S02]  /*82b0*/  ISETP.NE.U32.AND P3, PT, R11, RZ, PT ;  /* 0x000000ff0b00720c */ /* 0x000fe40003f65070 */
[--C-:B------:R-:W-:Y:S01]  /*82c0*/  @!P0 IMAD.IADD R250, R250, 0x1, -R247.reuse ;  /* 0x00000001fafa8824 */ /* 0x100fe200078e0af7 */
[----:B------:R-:W-:Y:S01]  /*82d0*/  ISETP.GE.AND P0, PT, R3, RZ, PT ;  /* 0x000000ff0300720c */ /* 0x000fe20003f06270 */
[----:B------:R-:W-:Y:S01]  /*82e0*/  @!P6 IMAD.IADD R41, R41, 0x1, -R247 ;  /* 0x000000012929e824 */ /* 0x000fe200078e0af7 */
[----:B------:R-:W-:Y:S01]  /*82f0*/  ISETP.NE.AND P6, PT, RZ, c[0x0][0x17c], PT ;  /* 0x00005f00ff007a0c */ /* 0x000fe20003fc5270 */
[----:B------:R-:W-:Y:S01]  /*8300*/  @!P4 IMAD.MOV R250, RZ, RZ, -R250 ;  /* 0x000000fffffac224 */ /* 0x000fe200078e0afa */
[----:B------:R-:W-:Y:S01]  /*8310*/  LOP3.LUT R247, RZ, c[0x0][0x17c], RZ, 0x33, !PT ;  /* 0x00005f00fff77a12 */ /* 0x000fe200078e33ff */
[----:B------:R4:W-:Y:S01]  /*8320*/  LDGSTS.E [R12+0x16600], [R170.64], P2 ;  /* 0x16600000aa0c7fae */ /* 0x0009e2000912184a */
[----:B------:R-:W-:Y:S01]  /*8330*/  ISETP.NE.U32.AND P4, PT, R10, RZ, PT ;  /* 0x000000ff0a00720c */ /* 0x000fe20003f85070 */
[----:B------:R-:W-:Y:S01]  /*8340*/  @!P5 IMAD.MOV R251, RZ, RZ, -R251 ;  /* 0x000000fffffbd224 */ /* 0x000fe200078e0afb */
[----:B------:R-:W-:-:S02]  /*8350*/  SEL R2, R247, R42, !P6 ;  /* 0x0000002af7027207 */ /* 0x000fc40007000000 */
[----:B------:R-:W-:Y:S01]  /*8360*/  SEL R42, R247, R4, !P6 ;  /* 0x00000004f72a7207 */ /* 0x000fe20007000000 */
[----:B------:R4:W-:Y:S01]  /*8370*/  LDGSTS.E [R12+0x16a00], [R172.64], P3 ;  /* 0x16a00000ac0c7fae */ /* 0x0009e2000992184a */
[C---:B------:R-:W-:Y:S01]  /*8380*/  LOP3.LUT R4, R0.reuse, 0x7a, RZ, 0xfc, !PT ;  /* 0x0000007a00047812 */ /* 0x040fe200078efcff */
[----:B------:R-:W-:Y:S01]  /*8390*/  @!P0 IMAD.MOV R41, RZ, RZ, -R41 ;  /* 0x000000ffff298224 */ /* 0x000fe200078e0a29 */
[----:B------:R-:W-:Y:S01]  /*83a0*/  LOP3.LUT R0, R0, 0x7e, RZ, 0xfc, !PT ;  /* 0x0000007e00007812 */ /* 0x000fe200078efcff */
[----:B------:R-:W-:Y:S01]  /*83b0*/  IMAD R42, R42, c[0x0][0x190], RZ ;  /* 0x000064002a2a7a24 */ /* 0x000fe200078e02ff */
[----:B-1----:R-:W-:Y:S02]  /*83c0*/  LOP3.LUT R10, R15, 0x7f, RZ, 0xc0, !PT ;  /* 0x0000007f0f0a7812 */ /* 0x002fe400078ec0ff */
[----:B------:R-:W-:Y:S02]  /*83d0*/  ISETP.GE.AND P2, PT, R0, c[0x0][0x180], PT ;  /* 0x0000600000007a0c */ /* 0x000fe40003f46270 */
[----:B------:R-:W-:-:S02]  /*83e0*/  ISETP.GE.AND P3, PT, R10, c[0x0][0x180], PT ;  /* 0x000060000a007a0c */ /* 0x000fc40003f66270 */
[C---:B------:R-:W-:Y:S02]  /*83f0*/  SEL R129, R6.reuse, RZ, !P2 ;  /* 0x000000ff06817207 */ /* 0x040fe40005000000 */
[----:B------:R-:W-:Y:S02]  /*8400*/  ISETP.NE.U32.AND P5, PT, R9, RZ, PT ;  /* 0x000000ff0900720c */ /* 0x000fe40003fa5070 */
[----:B------:R-:W-:Y:S01]  /*8410*/  SEL R0, R6, RZ, !P3 ;  /* 0x000000ff06007207 */ /* 0x000fe20005800000 */
[----:B------:R-:W-:Y:S01]  /*8420*/  STL [R1+0x78c], R129 ;  /* 0x00078c8101007387 */ /* 0x000fe20000100800 */
[C---:B------:R-:W-:Y:S02]  /*8430*/  SEL R9, R247.reuse, R245, !P6 ;  /* 0x000000f5f7097207 */ /* 0x040fe40007000000 */
[C---:B------:R-:W-:Y:S01]  /*8440*/  SEL R3, R247.reuse, R102, !P6 ;  /* 0x00000066f7037207 */ /* 0x040fe20007000000 */
[----:B------:R1:W-:Y:S01]  /*8450*/  STL [R1+0x2ac], R0 ;  /* 0x0002ac0001007387 */ /* 0x0003e20000100800 */
[----:B------:R-:W-:-:S02]  /*8460*/  SEL R245, R247, R72, !P6 ;  /* 0x00000048f7f57207 */ /* 0x000fc40007000000 */
[----:B------:R-:W-:Y:S01]  /*8470*/  SEL R102, R247, R87, !P6 ;  /* 0x00000057f7667207 */ /* 0x000fe20007000000 */
[----:B------:R-:W-:Y:S01]  /*8480*/  IMAD R11, R3, c[0x0][0x190], RZ ;  /* 0x00006400030b7a24 */ /* 0x000fe200078e02ff */
[----:B------:R-:W-:Y:S01]  /*8490*/  SEL R103, R247, R103, !P6 ;  /* 0x00000067f7677207 */ /* 0x000fe20007000000 */
[----:B------:R-:W-:Y:S01]  /*84a0*/  IMAD R14, R245, c[0x0][0x190], RZ ;  /* 0x00006400f50e7a24 */ /* 0x000fe200078e02ff */
[C---:B------:R-:W-:Y:S02]  /*84b0*/  SEL R72, R247.reuse, R43, !P6 ;  /* 0x0000002bf7487207 */ /* 0x040fe40007000000 */
[----:B------:R-:W-:Y:S01]  /*84c0*/  SEL R43, R247, R7, !P6 ;  /* 0x00000007f72b7207 */ /* 0x000fe20007000000 */
[----:B-1----:R-:W-:Y:S01]  /*84d0*/  IMAD R0, R9, c[0x0][0x190], RZ ;  /* 0x0000640009007a24 */ /* 0x002fe200078e02ff */
[C---:B------:R-:W-:Y:S01]  /*84e0*/  SEL R88, R247.reuse, R88, !P6 ;  /* 0x00000058f7587207 */ /* 0x040fe20007000000 */
[----:B------:R-:W-:Y:S01]  /*84f0*/  IMAD R7, R10, c[0x0][0x18c], RZ ;  /* 0x000063000a077a24 */ /* 0x000fe200078e02ff */
[C---:B------:R-:W-:Y:S01]  /*8500*/  SEL R104, R247.reuse, R104, !P6 ;  /* 0x00000068f7687207 */ /* 0x040fe20007000000 */
[----:B------:R-:W-:Y:S01]  /*8510*/  IMAD R10, R2, c[0x0][0x190], RZ ;  /* 0x00006400020a7a24 */ /* 0x000fe200078e02ff */
[----:B------:R1:W-:Y:S01]  /*8520*/  STL [R1+0x2b8], R0 ;  /* 0x0002b80001007387 */ /* 0x0003e20000100800 */
[----:B------:R-:W-:Y:S01]  /*8530*/  IMAD R2, R102, c[0x0][0x190], RZ ;  /* 0x0000640066027a24 */ /* 0x000fe200078e02ff */
[----:B------:R-:W-:Y:S01]  /*8540*/  SEL R89, R247, R89, !P6 ;  /* 0x00000059f7597207 */ /* 0x000fe20007000000 */
[----:B------:R-:W-:Y:S01]  /*8550*/  IMAD R43, R43, c[0x0][0x190], RZ ;  /* 0x000064002b2b7a24 */ /* 0x000fe200078e02ff */
[----:B------:R-:W-:-:S02]  /*8560*/  SEL R105, R247, R105, !P6 ;  /* 0x00000069f7697207 */ /* 0x000fc40007000000 */
[----:B------:R2:W-:Y:S01]  /*8570*/  STL [R1+0xc4], R2 ;  /* 0x0000c40201007387 */ /* 0x0005e20000100800 */
[C---:B------:R-:W-:Y:S02]  /*8580*/  SEL R90, R247.reuse, R90, !P6 ;  /* 0x0000005af75a7207 */ /* 0x040fe40007000000 */
[----:B------:R-:W-:Y:S01]  /*8590*/  SEL R106, R247, R106, !P6 ;  /* 0x0000006af76a7207 */ /* 0x000fe20007000000 */
[----:B-1----:R-:W-:Y:S01]  /*85a0*/  IMAD R0, R103, c[0x0][0x190], RZ ;  /* 0x0000640067007a24 */ /* 0x002fe200078e02ff */
[C---:B------:R-:W-:Y:S02]  /*85b0*/  SEL R91, R247.reuse, R91, !P6 ;  /* 0x0000005bf75b7207 */ /* 0x040fe40007000000 */
[C---:B------:R-:W-:Y:S02]  /*85c0*/  SEL R107, R247.reuse, R107, !P6 ;  /* 0x0000006bf76b7207 */ /* 0x040fe40007000000 */
[----:B------:R1:W-:Y:S01]  /*85d0*/  STL [R1+0x230], R0 ;  /* 0x0002300001007387 */ /* 0x0003e20000100800 */
[----:B--2---:R-:W-:Y:S01]  /*85e0*/  IMAD R2, R88, c[0x0][0x190], RZ ;  /* 0x0000640058027a24 */ /* 0x004fe200078e02ff */
[----:B------:R-:W-:-:S02]  /*85f0*/  SEL R92, R247, R92, !P6 ;  /* 0x0000005cf75c7207 */ /* 0x000fc40007000000 */
[C---:B------:R-:W-:Y:S02]  /*8600*/  SEL R112, R247.reuse, R112, !P6 ;  /* 0x00000070f7707207 */ /* 0x040fe40007000000 */
[----:B------:R2:W-:Y:S01]  /*8610*/  STL [R1+0xc0], R2 ;  /* 0x0000c00201007387 */ /* 0x0005e20000100800 */
[C---:B------:R-:W-:Y:S02]  /*8620*/  SEL R93, R247.reuse, R93, !P6 ;  /* 0x0000005df75d7207 */ /* 0x040fe40007000000 */
[C---:B------:R-:W-:Y:S01]  /*8630*/  SEL R113, R247.reuse, R113, !P6 ;  /* 0x00000071f7717207 */ /* 0x040fe20007000000 */
[----:B-1----:R-:W-:Y:S01]  /*8640*/  IMAD R0, R104, c[0x0][0x190], RZ ;  /* 0x0000640068007a24 */ /* 0x002fe200078e02ff */
[C---:B------:R-:W-:Y:S02]  /*8650*/  SEL R94, R247.reuse, R94, !P6 ;  /* 0x0000005ef75e7207 */ /* 0x040fe40007000000 */
[----:B------:R-:W-:Y:S02]  /*8660*/  SEL R210, R247, R210, !P6 ;  /* 0x000000d2f7d27207 */ /* 0x000fe40007000000 */
[----:B------:R1:W-:Y:S01]  /*8670*/  STL [R1+0x1d8], R0 ;  /* 0x0001d80001007387 */ /* 0x0003e20000100800 */
[----:B--2---:R-:W-:Y:S01]  /*8680*/  IMAD R2, R89, c[0x0][0x190], RZ ;  /* 0x0000640059027a24 */ /* 0x004fe200078e02ff */
[----:B------:R-:W-:-:S02]  /*8690*/  SEL R41, R247, R41, !P6 ;  /* 0x00000029f7297207 */ /* 0x000fc40007000000 */
[----:B------:R-:W-:Y:S02]  /*86a0*/  ISETP.GE.AND P1, PT, R4, c[0x0][0x180], PT ;  /* 0x0000600004007a0c */ /* 0x000fe40003f26270 */
[----:B------:R2:W-:Y:S01]  /*86b0*/  STL [R1+0x80], R2 ;  /* 0x0000800201007387 */ /* 0x0005e20000100800 */
[----:B------:R-:W-:Y:S01]  /*86c0*/  SEL R217, R247, R217, !P6 ;  /* 0x000000d9f7d97207 */ /* 0x000fe20007000000 */
[----:B------:R-:W-:Y:S01]  /*86d0*/  IMAD R41, R41, c[0x0][0x190], RZ ;  /* 0x0000640029297a24 */ /* 0x000fe200078e02ff */
[----:B------:R-:W-:Y:S01]  /*86e0*/  ISETP.NE.U32.AND P0, PT, R8, RZ, PT ;  /* 0x000000ff0800720c */ /* 0x000fe20003f05070 */
[----:B-1----:R-:W-:Y:S01]  /*86f0*/  IMAD R0, R105, c[0x0][0x190], RZ ;  /* 0x0000640069007a24 */ /* 0x002fe200078e02ff */
[C---:B------:R-:W-:Y:S02]  /*8700*/  SEL R87, R247.reuse, R28, !P6 ;  /* 0x0000001cf7577207 */ /* 0x040fe40007000000 */
[C---:B------:R-:W-:Y:S02]  /*8710*/  SEL R8, R247.reuse, R27, !P6 ;  /* 0x0000001bf7087207 */ /* 0x040fe40007000000 */
[----:B------:R1:W-:Y:S01]  /*8720*/  STL [R1+0x198], R0 ;  /* 0x0001980001007387 */ /* 0x0003e20000100800 */
[----:B--2---:R-:W-:Y:S01]  /*8730*/  IMAD R2, R90, c[0x0][0x190], RZ ;  /* 0x000064005a027a24 */ /* 0x004fe200078e02ff */
[----:B------:R-:W-:Y:S01]  /*8740*/  SEL R248, R247, R57, !P6 ;  /* 0x00000039f7f87207 */ /* 0x000fe20007000000 */
[----:B------:R-:W-:Y:S01]  /*8750*/  IMAD R87, R87, c[0x0][0x190], RZ ;  /* 0x0000640057577a24 */ /* 0x000fe200078e02ff */
[----:B------:R-:W-:-:S02]  /*8760*/  SEL R28, R247, R5, !P6 ;  /* 0x00000005f71c7207 */ /* 0x000fc40007000000 */
[----:B------:R2:W-:Y:S01]  /*8770*/  STL [R1+0x8c], R2 ;  /* 0x00008c0201007387 */ /* 0x0005e20000100800 */
[C---:B------:R-:W-:Y:S01]  /*8780*/  SEL R234, R247.reuse, R234, !P6 ;  /* 0x000000eaf7ea7207 */ /* 0x040fe20007000000 */
[----:B------:R-:W-:Y:S01]  /*8790*/  IMAD R248, R248, c[0x0][0x190], RZ ;  /* 0x00006400f8f87a24 */ /* 0x000fe200078e02ff */
[C---:B------:R-:W-:Y:S01]  /*87a0*/  SEL R58, R247.reuse, R58, !P6 ;  /* 0x0000003af73a7207 */ /* 0x040fe20007000000 */
[----:B-1----:R-:W-:Y:S01]  /*87b0*/  IMAD R0, R106, c[0x0][0x190], RZ ;  /* 0x000064006a007a24 */ /* 0x002fe200078e02ff */
[C---:B------:R-:W-:Y:S01]  /*87c0*/  SEL R73, R247.reuse, R73, !P6 ;  /* 0x00000049f7497207 */ /* 0x040fe20007000000 */
[----:B------:R-:W-:Y:S01]  /*87d0*/  IMAD R234, R234, c[0x0][0x190], RZ ;  /* 0x00006400eaea7a24 */ /* 0x000fe200078e02ff */
[----:B------:R-:W-:Y:S01]  /*87e0*/  SEL R218, R247, R218, !P6 ;  /* 0x000000daf7da7207 */ /* 0x000fe20007000000 */
[----:B------:R-:W-:Y:S01]  /*87f0*/  IMAD R15, R58, c[0x0][0x190], RZ ;  /* 0x000064003a0f7a24 */ /* 0x000fe200078e02ff */
[----:B------:R1:W-:Y:S01]  /*8800*/  STL [R1+0xc8], R0 ;  /* 0x0000c80001007387 */ /* 0x0003e20000100800 */
[----:B--2---:R-:W-:Y:S01]  /*8810*/  IMAD R2, R91, c[0x0][0x190], RZ ;  /* 0x000064005b027a24 */ /* 0x004fe200078e02ff */
[----:B------:R-:W-:Y:S01]  /*8820*/  SEL R235, R247, R235, !P6 ;  /* 0x000000ebf7eb7207 */ /* 0x000fe20007000000 */
[----:B------:R-:W-:Y:S01]  /*8830*/  IMAD R13, R73, c[0x0][0x190], RZ ;  /* 0x00006400490d7a24 */ /* 0x000fe200078e02ff */
[----:B------:R-:W-:Y:S01]  /*8840*/  SEL R57, R247, R29, !P6 ;  /* 0x0000001df7397207 */ /* 0x000fe20007000000 */
[----:B------:R-:W-:Y:S01]  /*8850*/  IMAD R29, R217, c[0x0][0x190], RZ ;  /* 0x00006400d91d7a24 */ /* 0x000fe200078e02ff */
[----:B------:R2:W-:Y:S01]  /*8860*/  STL [R1+0x88], R2 ;  /* 0x0000880201007387 */ /* 0x0005e20000100800 */
[----:B------:R-:W-:Y:S01]  /*8870*/  SEL R44, R247, R44, !P6 ;  /* 0x0000002cf72c7207 */ /* 0x000fe20007000000 */
[----:B------:R-:W-:Y:S01]  /*8880*/  IMAD R235, R235, c[0x0][0x190], RZ ;  /* 0x00006400ebeb7a24 */ /* 0x000fe200078e02ff */
[----:B------:R-:W-:Y:S01]  /*8890*/  SEL R59, R247, R59, !P6 ;  /* 0x0000003bf73b7207 */ /* 0x000fe20007000000 */
[----:B-1----:R-:W-:Y:S01]  /*88a0*/  IMAD R0, R107, c[0x0][0x190], RZ ;  /* 0x000064006b007a24 */ /* 0x002fe200078e02ff */
[C---:B------:R-:W-:Y:S01]  /*88b0*/  SEL R74, R247.reuse, R74, !P6 ;  /* 0x0000004af74a7207 */ /* 0x040fe20007000000 */
[----:B------:R-:W-:Y:S01]  /*88c0*/  IMAD R88, R44, c[0x0][0x190], RZ ;  /* 0x000064002c587a24 */ /* 0x000fe200078e02ff */
[C---:B------:R-:W-:Y:S01]  /*88d0*/  SEL R219, R247.reuse, R219, !P6 ;  /* 0x000000dbf7db7207 */ /* 0x040fe20007000000 */
        /* <DEDUP_REMOVED lines=8> */
[C---:B------:R-:W-:Y:S01]  /*8960*/  SEL R45, R247.reuse, R45, !P6 ;  /* 0x0000002df72d7207 */ /* 0x040fe20007000000 */
[----:B------:R-:W-:Y:S01]  /*8970*/  IMAD R236, R236, c[0x0][0x190], RZ ;  /* 0x00006400ecec7a24 */ /* 0x000fe200078e02ff */
[C---:B------:R-:W-:Y:S01]  /*8980*/  SEL R60, R247.reuse, R60, !P6 ;  /* 0x0000003cf73c7207 */ /* 0x040fe20007000000 */
[----:B-1----:R-:W-:Y:S01]  /*8990*/  IMAD R0, R112, c[0x0][0x190], RZ ;  /* 0x0000640070007a24 */ /* 0x002fe200078e02ff */
[----:B------:R-:W-:Y:S01]  /*89a0*/  SEL R75, R247, R75, !P6 ;  /* 0x0000004bf74b7207 */ /* 0x000fe20007000000 */
[----:B------:R-:W-:Y:S01]  /*89b0*/  IMAD R73, R45, c[0x0][0x190], RZ ;  /* 0x000064002d497a24 */ /* 0x000fe200078e02ff */
[----:B------:R-:W-:Y:S01]  /*89c0*/  SEL R220, R247, R220, !P6 ;  /* 0x000000dcf7dc7207 */ /* 0x000fe20007000000 */
[----:B------:R-:W-:Y:S01]  /*89d0*/  IMAD R89, R60, c[0x0][0x190], RZ ;  /* 0x000064003c597a24 */ /* 0x000fe200078e02ff */
[----:B------:R1:W-:Y:S01]  /*89e0*/  STL [R1+0x148], R0 ;  /* 0x0001480001007387 */ /* 0x0003e20000100800 */
[----:B--2---:R-:W-:Y:S01]  /*89f0*/  IMAD R2, R93, c[0x0][0x190], RZ ;  /* 0x000064005d027a24 */ /* 0x004fe200078e02ff */
[C---:B------:R-:W-:Y:S01]  /*8a00*/  SEL R237, R247.reuse, R237, !P6 ;  /* 0x000000edf7ed7207 */ /* 0x040fe20007000000 */
[----:B------:R-:W-:Y:S01]  /*8a10*/  IMAD R220, R220, c[0x0][0x190], RZ ;  /* 0x00006400dcdc7a24 */ /* 0x000fe200078e02ff */
[C---:B------:R-:W-:Y:S01]  /*8a20*/  SEL R31, R247.reuse, R31, !P6 ;  /* 0x0000001ff71f7207 */ /* 0x040fe20007000000 */
        /* <DEDUP_REMOVED lines=14> */
[C---:B------:R-:W-:Y:S01]  /*8b10*/  SEL R32, R247.reuse, R32, !P6 ;  /* 0x00000020f7207207 */ /* 0x040fe20007000000 */
[----:B------:R-:W-:Y:S01]  /*8b20*/  IMAD R28, R28, c[0x0][0x190], RZ ;  /* 0x000064001c1c7a24 */ /* 0x000fe200078e02ff */
[C---:B------:R-:W-:Y:S01]  /*8b30*/  SEL R47, R247.reuse, R47, !P6 ;  /* 0x0000002ff72f7207 */ /* 0x040fe20007000000 */
[----:B------:R-:W-:Y:S01]  /*8b40*/  STL [R1+0x48], R2 ;  /* 0x0000480201007387 */ /* 0x000fe20000100800 */
        /* <DEDUP_REMOVED lines=8> */
[C---:B------:R-:W-:Y:S01]  /*8bd0*/  SEL R33, R247.reuse, R33, !P6 ;  /* 0x00000021f7217207 */ /* 0x040fe20007000000 */
[----:B------:R1:W-:Y:S01]  /*8be0*/  STL [R1+0x10c], R0 ;  /* 0x00010c0001007387 */ /* 0x0003e20000100800 */
[C---:B------:R-:W-:Y:S01]  /*8bf0*/  SEL R48, R247.reuse, R48, !P6 ;  /* 0x00000030f7307207 */ /* 0x040fe20007000000 */
[----:B------:R-:W-:Y:S01]  /*8c00*/  IMAD R32, R222, c[0x0][0x190], RZ ;  /* 0x00006400de207a24 */ /* 0x000fe200078e02ff */
[----:B------:R-:W-:Y:S01]  /*8c10*/  SEL R63, R247, R63, !P6 ;  /* 0x0000003ff73f7207 */ /* 0x000fe20007000000 */
[----:B------:R-:W-:Y:S01]  /*8c20*/  IMAD R44, R33, c[0x0][0x190], RZ ;  /* 0x00006400212c7a24 */ /* 0x000fe200078e02ff */
[----:B------:R-:W-:Y:S01]  /*8c30*/  SEL R78, R247, R78, !P6 ;  /* 0x0000004ef74e7207 */ /* 0x000fe20007000000 */
[----:B------:R-:W-:Y:S01]  /*8c40*/  IMAD R239, R239, c[0x0][0x190], RZ ;  /* 0x00006400efef7a24 */ /* 0x000fe200078e02ff */
[C---:B------:R-:W-:Y:S01]  /*8c50*/  SEL R223, R247.reuse, R223, !P6 ;  /* 0x000000dff7df7207 */ /* 0x040fe20007000000 */
[----:B------:R-:W-:Y:S01]  /*8c60*/  IMAD R48, R48, c[0x0][0x190], RZ ;  /* 0x0000640030307a24 */ /* 0x000fe200078e02ff */
[----:B------:R-:W-:Y:S01]  /*8c70*/  SEL R240, R247, R240, !P6 ;  /* 0x000000f0f7f07207 */ /* 0x000fe20007000000 */
[----:B------:R-:W-:Y:S01]  /*8c80*/  IMAD R9, R75, c[0x0][0x190], RZ ;  /* 0x000064004b097a24 */ /* 0x000fe200078e02ff */
[----:B------:R-:W-:Y:S01]  /*8c90*/  SEL R34, R247, R34, !P6 ;  /* 0x00000022f7227207 */ /* 0x000fe20007000000 */
[----:B------:R-:W-:Y:S01]  /*8ca0*/  IMAD R33, R223, c[0x0][0x190], RZ ;  /* 0x00006400df217a24 */ /* 0x000fe200078e02ff */
[C---:B------:R-:W-:Y:S01]  /*8cb0*/  SEL R49, R247.reuse, R49, !P6 ;  /* 0x00000031f7317207 */ /* 0x040fe20007000000 */
[----:B----4-:R-:W-:Y:S01]  /*8cc0*/  IMAD R12, R74, c[0x0][0x190], RZ ;  /* 0x000064004a0c7a24 */ /* 0x010fe200078e02ff */
        /* <DEDUP_REMOVED lines=22> */
[----:B------:R-:W-:Y:S01]  /*8e30*/  SEL R242, R247, R242, !P6 ;  /* 0x000000f2f7f27207 */ /* 0x000fe20007000000 */
[----:B-1----:R-:W-:Y:S01]  /*8e40*/  IMAD R0, R211, c[0x0][0x190], RZ ;  /* 0x00006400d3007a24 */ /* 0x002fe200078e02ff */
[----:B------:R-:W-:Y:S01]  /*8e50*/  SEL R36, R247, R36, !P6 ;  /* 0x00000024f7247207 */ /* 0x000fe20007000000 */
[----:B------:R-:W-:Y:S01]  /*8e60*/  IMAD R225, R225, c[0x0][0x190], RZ ;  /* 0x00006400e1e17a24 */ /* 0x000fe200078e02ff */
[C---:B------:R-:W-:Y:S01]  /*8e70*/  SEL R51, R247.reuse, R51, !P6 ;  /* 0x00000033f7337207 */ /* 0x040fe20007000000 */
[----:B------:R-:W-:Y:S01]  /*8e80*/  IMAD R30, R242, c[0x0][0x190], RZ ;  /* 0x00006400f21e7a24 */ /* 0x000fe200078e02ff */
[C---:B------:R-:W-:Y:S01]  /*8e90*/  SEL R66, R247.reuse, R66, !P6 ;  /* 0x00000042f7427207 */ /* 0x040fe20007000000 */
[----:B------:R1:W-:Y:S01]  /*8ea0*/  STL [R1+0x14c], R0 ;  /* 0x00014c0001007387 */ /* 0x0003e20000100800 */
[C---:B------:R-:W-:Y:S01]  /*8eb0*/  SEL R81, R247.reuse, R81, !P6 ;  /* 0x00000051f7517207 */ /* 0x040fe20007000000 */
[----:B------:R-:W-:Y:S01]  /*8ec0*/  IMAD R36, R36, c[0x0][0x190], RZ ;  /* 0x0000640024247a24 */ /* 0x000fe200078e02ff */
[----:B------:R-:W-:Y:S01]  /*8ed0*/  SEL R96, R247, R96, !P6 ;  /* 0x00000060f7607207 */ /* 0x000fe20007000000 */
[----:B------:R-:W-:Y:S01]  /*8ee0*/  IMAD R51, R51, c[0x0][0x190], RZ ;  /* 0x0000640033337a24 */ /* 0x000fe200078e02ff */
[C---:B------:R-:W-:Y:S01]  /*8ef0*/  SEL R212, R247.reuse, R212, !P6 ;  /* 0x000000d4f7d47207 */ /* 0x040fe20007000000 */
[----:B------:R-:W-:Y:S01]  /*8f00*/  IMAD R66, R66, c[0x0][0x190], RZ ;  /* 0x0000640042427a24 */ /* 0x000fe200078e02ff */
        /* <DEDUP_REMOVED lines=88> */
[----:B------:R-:W-:Y:S01]  /*9490*/  SEL R5, R6, RZ, !P1 ;  /* 0x000000ff06057207 */ /* 0x000fe20004800000 */
[----:B------:R-:W-:Y:S01]  /*94a0*/  IMAD R6, R240, c[0x0][0x190], RZ ;  /* 0x00006400f0067a24 */ /* 0x000fe200078e02ff */
[----:B------:R-:W-:Y:S01]  /*94b0*/  LEA R4, P6, R7, c[0x0][0x168], 0x2 ;  /* 0x00005a0007047a11 */ /* 0x000fe200078c10ff */
[----:B-1----:R-:W-:Y:S01]  /*94c0*/  IMAD R0, R249, c[0x0][0x190], RZ ;  /* 0x00006400f9007a24 */ /* 0x002fe200078e02ff */
[----:B------:R-:W-:Y:S01]  /*94d0*/  ISETP.NE.U32.AND P1, PT, R5, RZ, PT ;  /* 0x000000ff0500720c */ /* 0x000fe20003f25070 */
[----:B------:R-:W-:Y:S01]  /*94e0*/  IMAD R252, R252, c[0x0][0x190], RZ ;  /* 0x00006400fcfc7a24 */ /* 0x000fe200078e02ff */
[----:B------:R-:W-:Y:S01]  /*94f0*/  LEA.HI.X.SX32 R5, R7, c[0x0][0x16c], 0x2, P6 ;  /* 0x00005b0007057a11 */ /* 0x000fe200030f16ff */
[----:B------:R-:W-:Y:S01]  /*9500*/  IMAD R7, R241, c[0x0][0x190], RZ ;  /* 0x00006400f1077a24 */ /* 0x000fe200078e02ff */
[-C--:B------:R-:W-:Y:S01]  /*9510*/  LEA R112, P3, R41, R4.reuse, 0x2 ;  /* 0x0000000429707211 */ /* 0x080fe200078610ff */
[----:B------:R-:W-:Y:S01]  /*9520*/  IMAD R8, R76, c[0x0][0x190], RZ ;  /* 0x000064004c087a24 */ /* 0x000fe200078e02ff */
[-C--:B------:R-:W-:Y:S01]  /*9530*/  LEA R92, P2, R29, R4.reuse, 0x2 ;  /* 0x000000041d5c7211 */ /* 0x080fe200078410ff */
[----:B------:R-:W-:Y:S01]  /*9540*/  IMAD R76, R99, c[0x0][0x190], RZ ;  /* 0x00006400634c7a24 */ /* 0x000fe200078e02ff */
[-C--:B------:R-:W-:Y:S01]  /*9550*/  LEA.HI.X.SX32 R113, R41, R5.reuse, 0x2, P3 ;  /* 0x0000000529717211 */ /* 0x080fe200018f16ff */
[----:B------:R-:W-:Y:S01]  /*9560*/  IMAD R59, R250, c[0x0][0x190], RZ ;  /* 0x00006400fa3b7a24 */ /* 0x000fe200078e02ff */
[-C--:B------:R-:W-:Y:S01]  /*9570*/  LEA R222, P3, R24, R4.reuse, 0x2 ;  /* 0x0000000418de7211 */ /* 0x080fe200078610ff */
[----:B------:R-:W-:Y:S01]  /*9580*/  IMAD R61, R251, c[0x0][0x190], RZ ;  /* 0x00006400fb3d7a24 */ /* 0x000fe200078e02ff */
[-C--:B------:R-:W-:Y:S01]  /*9590*/  LEA R240, P6, R219, R4.reuse, 0x2 ;  /* 0x00000004dbf07211 */ /* 0x080fe200078c10ff */
[----:B------:R-:W-:Y:S01]  /*95a0*/  STL.64 [R1+0x760], R112 ;  /* 0x0007607001007387 */ /* 0x000fe20000100a00 */
[-C--:B------:R-:W-:Y:S01]  /*95b0*/  LEA.HI.X.SX32 R93, R29, R5.reuse, 0x2, P2 ;  /* 0x000000051d5d7211 */ /* 0x080fe200010f16ff */
[----:B------:R-:W-:Y:S01]  /*95c0*/  IMAD R85, R85, c[0x0][0x190], RZ ;  /* 0x0000640055557a24 */ /* 0x000fe200078e02ff */
[-C--:B------:R-:W-:Y:S01]  /*95d0*/  LEA R18, P2, R220, R4.reuse, 0x2 ;  /* 0x00000004dc127211 */ /* 0x080fe200078410ff */
[----:B------:R-:W-:Y:S01]  /*95e0*/  IMAD R71, R71, c[0x0][0x190], RZ ;  /* 0x0000640047477a24 */ /* 0x000fe200078e02ff */
[-C--:B------:R-:W-:Y:S01]  /*95f0*/  LEA.HI.X.SX32 R223, R24, R5.reuse, 0x2, P3 ;  /* 0x0000000518df7211 */ /* 0x080fe200018f16ff */
[----:B------:R-:W-:Y:S01]  /*9600*/  STL.64 [R1+0x768], R92 ;  /* 0x0007685c01007387 */ /* 0x000fe20000100a00 */
[-C--:B------:R-:W-:Y:S01]  /*9610*/  LEA R16, P3, R221, R4.reuse, 0x2 ;  /* 0x00000004dd107211 */ /* 0x080fe200078610ff */
[----:B------:R-:W-:Y:S01]  /*9620*/  IMAD R94, R96, c[0x0][0x190], RZ ;  /* 0x00006400605e7a24 */ /* 0x000fe200078e02ff */
[-C--:B------:R-:W-:Y:S01]  /*9630*/  LEA.HI.X.SX32 R241, R219, R5.reuse, 0x2, P6 ;  /* 0x00000005dbf17211 */ /* 0x080fe200030f16ff */
[----:B------:R-:W-:Y:S01]  /*9640*/  STL.64 [R1+0x770], R222 ;  /* 0x000770de01007387 */ /* 0x000fe20000100a00 */
[----:B------:R-:W-:Y:S01]  /*9650*/  LEA R2, P6, R32, R4, 0x2 ;  /* 0x0000000420027211 */ /* 0x000fe200078c10ff */
[----:B------:R-:W-:Y:S01]  /*9660*/  IMAD R91, R97, c[0x0][0x190], RZ ;  /* 0x00006400615b7a24 */ /* 0x000fe200078e02ff */
[-C--:B------:R-:W-:Y:S01]  /*9670*/  LEA.HI.X.SX32 R19, R220, R5.reuse, 0x2, P2 ;  /* 0x00000005dc137211 */ /* 0x080fe200010f16ff */
[----:B------:R-:W-:Y:S01]  /*9680*/  STL [R1+0x778], R241 ;  /* 0x000778f101007387 */ /* 0x000fe20000100800 */
[-C--:B------:R-:W-:Y:S01]  /*9690*/  LEA.HI.X.SX32 R17, R221, R5.reuse, 0x2, P3 ;  /* 0x00000005dd117211 */ /* 0x080fe200018f16ff */
[----:B------:R-:W-:Y:S01]  /*96a0*/  IMAD R95, R95, c[0x0][0x190], RZ ;  /* 0x000064005f5f7a24 */ /* 0x000fe200078e02ff */
[----:B------:R-:W-:Y:S01]  /*96b0*/  LEA.HI.X.SX32 R3, R32, R5, 0x2, P6 ;  /* 0x0000000520037211 */ /* 0x000fe200030f16ff */
[----:B------:R1:W-:Y:S01]  /*96c0*/  STL.64 [R1+0x10], R18 ;  /* 0x0000101201007387 */ /* 0x0003e20000100a00 */
[----:B------:R-:W-:-:S03]  /*96d0*/  IMAD R86, R86, c[0x0][0x190], RZ ;  /* 0x0000640056567a24 */ /* 0x000fc600078e02ff */
[----:B------:R2:W-:Y:S04]  /*96e0*/  STL.64 [R1+0x50], R16 ;  /* 0x0000501001007387 */ /* 0x0005e80000100a00 */
[----:B------:R3:W-:Y:S01]  /*96f0*/  STL.64 [R1+0x90], R2 ;  /* 0x0000900201007387 */ /* 0x0007e20000100a00 */
[CC--:B-1----:R-:W-:Y:S02]  /*9700*/  LEA R18, P2, R33.reuse, R4.reuse, 0x2 ;  /* 0x0000000421127211 */ /* 0x0c2fe400078410ff */
[-C--:B--2---:R-:W-:Y:S02]  /*9710*/  LEA R16, P3, R224, R4.reuse, 0x2 ;  /* 0x00000004e0107211 */ /* 0x084fe400078610ff */
[----:B------:R-:W-:Y:S02]  /*9720*/  LEA.HI.X.SX32 R19, R33, R5, 0x2, P2 ;  /* 0x0000000521137211 */ /* 0x000fe400010f16ff */
[----:B---3--:R-:W-:-:S02]  /*9730*/  LEA R2, P6, R225, R4, 0x2 ;  /* 0x00000004e1027211 */ /* 0x008fc400078c10ff */
[-C--:B------:R-:W-:Y:S01]  /*9740*/  LEA.HI.X.SX32 R17, R224, R5.reuse, 0x2, P3 ;  /* 0x00000005e0117211 */ /* 0x080fe200018f16ff */
[----:B------:R1:W-:Y:S01]  /*9750*/  STL.64 [R1+0xd0], R18 ;  /* 0x0000d01201007387 */ /* 0x0003e20000100a00 */
[----:B------:R-:W-:-:S03]  /*9760*/  LEA.HI.X.SX32 R3, R225, R5, 0x2, P6 ;  /* 0x00000005e1037211 */ /* 0x000fc600030f16ff */
        /* <DEDUP_REMOVED lines=15> */
[-C--:B------:R-:W-:Y:S01]  /*9860*/  LEA R106, P2, R247, R4.reuse, 0x2 ;  /* 0x00000004f76a7211 */ /* 0x080fe200078410ff */
[----:B------:R-:W-:Y:S01]  /*9870*/  STL.64 [R1+0x278], R18 ;  /* 0x0002781201007387 */ /* 0x000fe20000100a00 */
[-C--:B------:R-:W-:Y:S02]  /*9880*/  LEA.HI.X.SX32 R17, R230, R5.reuse, 0x2, P3 ;  /* 0x00000005e6117211 */ /* 0x080fe400018f16ff */
[-C--:B------:R-:W-:Y:S02]  /*9890*/  LEA R26, P3, R234, R4.reuse, 0x2 ;  /* 0x00000004ea1a7211 */ /* 0x080fe400078610ff */
[-C--:B------:R-:W-:Y:S01]  /*98a0*/  LEA.HI.X.SX32 R3, R27, R5.reuse, 0x2, P6 ;  /* 0x000000051b037211 */ /* 0x080fe200030f16ff */
[----:B------:R-:W-:Y:S01]  /*98b0*/  STL.64 [R1+0x3c0], R16 ;  /* 0x0003c01001007387 */ /* 0x000fe20000100a00 */
[----:B------:R-:W-:Y:S02]  /*98c0*/  LEA R224, P6, R235, R4, 0x2 ;  /* 0x00000004ebe07211 */ /* 0x000fe400078c10ff */
[----:B------:R-:W-:-:S02]  /*98d0*/  LEA.HI.X.SX32 R107, R247, R5, 0x2, P2 ;  /* 0x00000005f76b7211 */ /* 0x000fc400010f16ff */
[-C--:B------:R-:W-:Y:S02]  /*98e0*/  LEA R242, P2, R236, R4.reuse, 0x2 ;  /* 0x00000004ecf27211 */ /* 0x080fe400078410ff */
[-C--:B------:R-:W-:Y:S01]  /*98f0*/  LEA.HI.X.SX32 R27, R234, R5.reuse, 0x2, P3 ;  /* 0x00000005ea1b7211 */ /* 0x080fe200018f16ff */
[----:B------:R-:W-:Y:S01]  /*9900*/  STL.64 [R1+0x730], R106 ;  /* 0x0007306a01007387 */ /* 0x000fe20000100a00 */
[-C--:B------:R-:W-:Y:S02]  /*9910*/  LEA R172, P3, R237, R4.reuse, 0x2 ;  /* 0x00000004edac7211 */ /* 0x080fe400078610ff */
[-C--:B------:R-:W-:Y:S01]  /*9920*/  LEA.HI.X.SX32 R225, R235, R5.reuse, 0x2, P6 ;  /* 0x00000005ebe17211 */ /* 0x080fe200030f16ff */
[----:B------:R1:W-:Y:S01]  /*9930*/  STL.64 [R1+0x400], R2 ;  /* 0x0004000201007387 */ /* 0x0003e20000100a00 */
[-C--:B------:R-:W-:Y:S02]  /*9940*/  LEA R170, P6, R238, R4.reuse, 0x2 ;  /* 0x00000004eeaa7211 */ /* 0x080fe400078c10ff */
[----:B------:R-:W-:Y:S01]  /*9950*/  LEA.HI.X.SX32 R243, R236, R5, 0x2, P2 ;  /* 0x00000005ecf37211 */ /* 0x000fe200010f16ff */
[----:B------:R-:W-:Y:S01]  /*9960*/  STL.64 [R1+0x738], R26 ;  /* 0x0007381a01007387 */ /* 0x000fe20000100a00 */
[----:B------:R-:W-:-:S02]  /*9970*/  LEA R168, P2, R239, R4, 0x2 ;  /* 0x00000004efa87211 */ /* 0x000fc400078410ff */
[-C--:B------:R-:W-:Y:S01]  /*9980*/  LEA.HI.X.SX32 R173, R237, R5.reuse, 0x2, P3 ;  /* 0x00000005edad7211 */ /* 0x080fe200018f16ff */
[----:B------:R-:W-:Y:S01]  /*9990*/  STL.64 [R1+0x740], R224 ;  /* 0x000740e001007387 */ /* 0x000fe20000100a00 */
[-C--:B------:R-:W-:Y:S02]  /*99a0*/  LEA.HI.X.SX32 R171, R238, R5.reuse, 0x2, P6 ;  /* 0x00000005eeab7211 */ /* 0x080fe400030f16ff */
[-C--:B------:R-:W-:Y:S01]  /*99b0*/  LEA R166, P6, R7, R4.reuse, 0x2 ;  /* 0x0000000407a67211 */ /* 0x080fe200078c10ff */
[----:B------:R-:W-:Y:S01]  /*99c0*/  STL.64 [R1+0x748], R242 ;  /* 0x000748f201007387 */ /* 0x000fe20000100a00 */
[-C--:B-1----:R-:W-:Y:S02]  /*99d0*/  LEA R2, P3, R6, R4.reuse, 0x2 ;  /* 0x0000000406027211 */ /* 0x082fe400078610ff */
[----:B------:R-:W-:Y:S01]  /*99e0*/  LEA.HI.X.SX32 R169, R239, R5, 0x2, P2 ;  /* 0x00000005efa97211 */ /* 0x000fe200010f16ff */
[----:B------:R-:W-:Y:S01]  /*99f0*/  STL.64 [R1+0x18], R172 ;  /* 0x000018ac01007387 */ /* 0x000fe20000100a00 */
[----:B------:R-:W-:-:S02]  /*9a00*/  LEA R164, P2, R30, R4, 0x2 ;  /* 0x000000041ea47211 */ /* 0x000fc400078410ff */
[-C--:B------:R-:W-:Y:S01]  /*9a10*/  LEA.HI.X.SX32 R3, R6, R5.reuse, 0x2, P3 ;  /* 0x0000000506037211 */ /* 0x080fe200018f16ff */
[----:B------:R-:W-:Y:S01]  /*9a20*/  STL.64 [R1+0x750], R172 ;  /* 0x000750ac01007387 */ /* 0x000fe20000100a00 */
[-C--:B------:R-:W-:Y:S02]  /*9a30*/  LEA R162, P3, R31, R4.reuse, 0x2 ;  /* 0x000000041fa27211 */ /* 0x080fe400078610ff */
[-C--:B------:R-:W-:Y:S01]  /*9a40*/  LEA.HI.X.SX32 R167, R7, R5.reuse, 0x2, P6 ;  /* 0x0000000507a77211 */ /* 0x080fe200030f16ff */
[----:B------:R-:W-:Y:S01]  /*9a50*/  STL.64 [R1+0x58], R170 ;  /* 0x000058aa01007387 */ /* 0x000fe20000100a00 */
[-C--:B------:R-:W-:Y:S02]  /*9a60*/  LEA R160, P6, R244, R4.reuse, 0x2 ;  /* 0x00000004f4a07211 */ /* 0x080fe400078c10ff */
[----:B------:R-:W-:Y:S01]  /*9a70*/  LEA.HI.X.SX32 R165, R30, R5, 0x2, P2 ;  /* 0x000000051ea57211 */ /* 0x000fe200010f16ff */
[----:B------:R1:W-:Y:S01]  /*9a80*/  STL.64 [R1+0x758], R170 ;  /* 0x000758aa01007387 */ /* 0x0003e20000100a00 */
[----:B------:R-:W-:-:S02]  /*9a90*/  LEA R158, P2, R231, R4, 0x2 ;  /* 0x00000004e79e7211 */ /* 0x000fc400078410ff */
[-C--:B------:R-:W-:Y:S01]  /*9aa0*/  LEA.HI.X.SX32 R163, R31, R5.reuse, 0x2, P3 ;  /* 0x000000051fa37211 */ /* 0x080fe200018f16ff */
[----:B------:R2:W-:Y:S01]  /*9ab0*/  STL.64 [R1+0x98], R168 ;  /* 0x000098a801007387 */ /* 0x0005e20000100a00 */
[-C--:B------:R-:W-:Y:S02]  /*9ac0*/  LEA R156, P3, R25, R4.reuse, 0x2 ;  /* 0x00000004199c7211 */ /* 0x080fe400078610ff */
[-C--:B------:R-:W-:Y:S01]  /*9ad0*/  LEA.HI.X.SX32 R161, R244, R5.reuse, 0x2, P6 ;  /* 0x00000005f4a17211 */ /* 0x080fe200030f16ff */
[----:B------:R3:W-:Y:S01]  /*9ae0*/  STL.64 [R1+0xd8], R2 ;  /* 0x0000d80201007387 */ /* 0x0007e20000100a00 */
        /* <DEDUP_REMOVED lines=25> */
[-C--:B------:R-:W-:Y:S02]  /*9c80*/  LEA.HI.X.SX32 R151, R57, R5.reuse, 0x2, P6 ;  /* 0x0000000539977211 */ /* 0x080fe400030f16ff */
        /* <DEDUP_REMOVED lines=37> */
[----:B------:R-:W-:Y:S02]  /*9ee0*/  LEA.HI.X.SX32 R213, R217, R5, 0x2, P2 ;  /* 0x00000005d9d57211 */ /* 0x000fe400010f16ff */
[----:B------:R-:W-:-:S02]  /*9ef0*/  LEA R18, P2, R60, R4, 0x2 ;  /* 0x000000043c127211 */ /* 0x000fc400078410ff */
[-C--:B------:R-:W-:Y:S02]  /*9f00*/  LEA.HI.X.SX32 R229, R88, R5.reuse, 0x2, P3 ;  /* 0x0000000558e57211 */ /* 0x080fe400018f16ff */
[-C--:B------:R-:W-:Y:S02]  /*9f10*/  LEA R232, P3, R47, R4.reuse, 0x2 ;  /* 0x000000042fe87211 */ /* 0x080fe400078610ff */
[-C--:B------:R-:W-:Y:S02]  /*9f20*/  LEA.HI.X.SX32 R247, R73, R5.reuse, 0x2, P6 ;  /* 0x0000000549f77211 */ /* 0x080fe400030f16ff */
[-C--:B------:R-:W-:Y:S02]  /*9f30*/  LEA R10, P6, R48, R4.reuse, 0x2 ;  /* 0x00000004300a7211 */ /* 0x080fe400078c10ff */
[----:B------:R-:W-:Y:S02]  /*9f40*/  LEA.HI.X.SX32 R19, R60, R5, 0x2, P2 ;  /* 0x000000053c137211 */ /* 0x000fe400010f16ff */
        /* <DEDUP_REMOVED lines=37> */
[-C--:B------:R-:W-:Y:S02]  /*a1a0*/  LEA.HI.X.SX32 R215, R15, R5.reuse, 0x2, P3 ;  /* 0x000000050fd77211 */ /* 0x080fe400018f16ff */
[-C--:B------:R-:W-:Y:S02]  /*a1b0*/  LEA R184, P3, R74, R4.reuse, 0x2 ;  /* 0x000000044ab87211 */ /* 0x080fe400078610ff */
[-C--:B------:R-:W-:Y:S02]  /*a1c0*/  LEA.HI.X.SX32 R231, R218, R5.reuse, 0x2, P6 ;  /* 0x00000005dae77211 */ /* 0x080fe400030f16ff */
[-C--:B------:R-:W-:Y:S02]  /*a1d0*/  LEA R186, P6, R62, R4.reuse, 0x2 ;  /* 0x000000043eba7211 */ /* 0x080fe400078c10ff */
[----:B------:R-:W-:Y:S02]  /*a1e0*/  LEA.HI.X.SX32 R249, R89, R5, 0x2, P2 ;  /* 0x0000000559f97211 */ /* 0x000fe400010f16ff */
[----:B------:R-:W-:-:S02]  /*a1f0*/  LEA R188, P2, R63, R4, 0x2 ;  /* 0x000000043fbc7211 */ /* 0x000fc400078410ff */
[-C--:B------:R-:W-:Y:S02]  /*a200*/  LEA.HI.X.SX32 R185, R74, R5.reuse, 0x2, P3 ;  /* 0x000000054ab97211 */ /* 0x080fe400018f16ff */
        /* <DEDUP_REMOVED lines=27> */
[-C--:B------:R-:W-:Y:S02]  /*a3c0*/  LEA.HI.X.SX32 R205, R56, R5.reuse, 0x2, P6 ;  /* 0x0000000538cd7211 */ /* 0x080fe400030f16ff */
[----:B------:R-:W-:Y:S01]  /*a3d0*/  LEA.HI.X.SX32 R207, R252, R5, 0x2, P2 ;  /* 0x00000005fccf7211 */ /* 0x000fe200010f16ff */
[----:B------:R1:W-:Y:S01]  /*a3e0*/  STL.64 [R1+0x298], R202 ;  /* 0x000298ca01007387 */ /* 0x0003e20000100a00 */
[-C--:B------:R-:W-:Y:S02]  /*a3f0*/  LEA R98, P3, R14, R4.reuse, 0x2 ;  /* 0x000000040e627211 */ /* 0x080fe400078610ff */
[-C--:B------:R-:W-:Y:S01]  /*a400*/  LEA R216, P6, R13, R4.reuse, 0x2 ;  /* 0x000000040dd87211 */ /* 0x080fe200078c10ff */
[----:B------:R1:W-:Y:S01]  /*a410*/  STL.64 [R1+0x3e0], R204 ;  /* 0x0003e0cc01007387 */ /* 0x0003e20000100a00 */
[----:B------:R-:W-:-:S02]  /*a420*/  LEA R234, P2, R12, R4, 0x2 ;  /* 0x000000040cea7211 */ /* 0x000fc400078410ff */
[-C--:B------:R-:W-:Y:S01]  /*a430*/  LEA.HI.X.SX32 R99, R14, R5.reuse, 0x2, P3 ;  /* 0x000000050e637211 */ /* 0x080fe200018f16ff */
[----:B------:R1:W-:Y:S01]  /*a440*/  STL.64 [R1+0x420], R206 ;  /* 0x000420ce01007387 */ /* 0x0003e20000100a00 */
[-C--:B------:R-:W-:Y:S02]  /*a450*/  LEA R250, P3, R9, R4.reuse, 0x2 ;  /* 0x0000000409fa7211 */ /* 0x080fe400078610ff */
[-C--:B------:R-:W-:Y:S01]  /*a460*/  LEA.HI.X.SX32 R217, R13, R5.reuse, 0x2, P6 ;  /* 0x000000050dd97211 */ /* 0x080fe200030f16ff */
[----:B------:R-:W2:Y:S01]  /*a470*/  LDL.LU R223, [R1+0xc4] ;  /* 0x0000c40001df7983 */ /* 0x000ea20000300800 */
[-C--:B------:R-:W-:Y:S02]  /*a480*/  LEA R208, P6, R8, R4.reuse, 0x2 ;  /* 0x0000000408d07211 */ /* 0x080fe400078c10ff */
[----:B------:R-:W-:Y:S01]  /*a490*/  LEA.HI.X.SX32 R235, R12, R5, 0x2, P2 ;  /* 0x000000050ceb7211 */ /* 0x000fe200010f16ff */
[----:B------:R-:W3:Y:S01]  /*a4a0*/  LDL.LU R24, [R1+0xc0] ;  /* 0x0000c00001187983 */ /* 0x000ee20000300800 */
[----:B------:R-:W-:-:S02]  /*a4b0*/  LEA R134, P2, R90, R4, 0x2 ;  /* 0x000000045a867211 */ /* 0x000fc400078410ff */
[-C--:B------:R-:W-:Y:S01]  /*a4c0*/  LEA.HI.X.SX32 R251, R9, R5.reuse, 0x2, P3 ;  /* 0x0000000509fb7211 */ /* 0x080fe200018f16ff */
[----:B------:R-:W4:Y:S01]  /*a4d0*/  LDL.LU R92, [R1+0x80] ;  /* 0x00008000015c7983 */ /* 0x000f220000300800 */
[-C--:B------:R-:W-:Y:S02]  /*a4e0*/  LEA R126, P3, R78, R4.reuse, 0x2 ;  /* 0x000000044e7e7211 */ /* 0x080fe400078610ff */
[----:B------:R-:W-:Y:S01]  /*a4f0*/  LEA.HI.X.SX32 R209, R8, R5, 0x2, P6 ;  /* 0x0000000508d17211 */ /* 0x000fe200030f16ff */
[----:B------:R-:W4:Y:S04]  /*a500*/  LDL.LU R93, [R1+0x8c] ;  /* 0x00008c00015d7983 */ /* 0x000f280000300800 */
[----:B------:R-:W4:Y:S04]  /*a510*/  LDL.LU R29, [R1+0x88] ;  /* 0x00008800011d7983 */ /* 0x000f280000300800 */
[----:B------:R-:W4:Y:S04]  /*a520*/  LDL.LU R112, [R1+0x84] ;  /* 0x0000840001707983 */ /* 0x000f280000300800 */
[----:B------:R-:W4:Y:S04]  /*a530*/  LDL.LU R113, [R1+0x4c] ;  /* 0x00004c0001717983 */ /* 0x000f280000300800 */
[----:B------:R-:W4:Y:S01]  /*a540*/  LDL.LU R41, [R1+0x48] ;  /* 0x0000480001297983 */ /* 0x000f220000300800 */
        /* <DEDUP_REMOVED lines=16> */
[----:B------:R-:W-:Y:S02]  /*a650*/  LEA R88, P3, R59, R4, 0x2 ;  /* 0x000000043b587211 */ /* 0x000fe400078610ff */
[-C--:B------:R-:W-:Y:S02]  /*a660*/  LEA.HI.X.SX32 R51, R85, R5.reuse, 0x2, P6 ;  /* 0x0000000555337211 */ /* 0x080fe400030f16ff */
[-C--:B------:R-:W-:Y:S01]  /*a670*/  LEA.HI.X.SX32 R9, R71, R5.reuse, 0x2, P2 ;  /* 0x0000000547097211 */ /* 0x080fe200010f16ff */
[----:B------:R1:W-:Y:S01]  /*a680*/  STL.64 [R1+0x38], R208 ;  /* 0x000038d001007387 */ /* 0x0003e20000100a00 */
[----:B------:R-:W-:-:S03]  /*a690*/  LEA.HI.X.SX32 R89, R59, R5, 0x2, P3 ;  /* 0x000000053b597211 */ /* 0x000fc600018f16ff */
[----:B------:R1:W-:Y:S04]  /*a6a0*/  STL.64 [R1+0x78], R134 ;  /* 0x0000788601007387 */ /* 0x0003e80000100a00 */
        /* <DEDUP_REMOVED lines=9> */
[----:B------:R-:W-:Y:S01]  /*a740*/  STL.64 [R1+0x428], R88 ;  /* 0x0004285801007387 */ /* 0x000fe20000100a00 */
[----:B--2---:R-:W-:-:S02]  /*a750*/  LEA R96, P6, R223, R4, 0x2 ;  /* 0x00000004df607211 */ /* 0x004fc400078c10ff */
[-C--:B---3--:R-:W-:Y:S02]  /*a760*/  LEA R218, P2, R24, R4.reuse, 0x2 ;  /* 0x0000000418da7211 */ /* 0x088fe400078410ff */
[-C--:B------:R-:W-:Y:S02]  /*a770*/  LEA.HI.X.SX32 R97, R223, R5.reuse, 0x2, P6 ;  /* 0x00000005df617211 */ /* 0x080fe400030f16ff */
[-C--:B----4-:R-:W-:Y:S02]  /*a780*/  LEA R236, P3, R92, R4.reuse, 0x2 ;  /* 0x000000045cec7211 */ /* 0x090fe400078610ff */
[-C--:B------:R-:W-:Y:S02]  /*a790*/  LEA.HI.X.SX32 R219, R24, R5.reuse, 0x2, P2 ;  /* 0x0000000518db7211 */ /* 0x080fe400010f16ff */
[----:B------:R-:W-:Y:S02]  /*a7a0*/  LEA R82, P6, R93, R4, 0x2 ;  /* 0x000000045d527211 */ /* 0x000fe400078c10ff */
[----:B------:R-:W-:-:S02]  /*a7b0*/  LEA.HI.X.SX32 R237, R92, R5, 0x2, P3 ;  /* 0x000000055ced7211 */ /* 0x000fc400018f16ff */
[-C--:B------:R-:W-:Y:S02]  /*a7c0*/  LEA R80, P2, R29, R4.reuse, 0x2 ;  /* 0x000000041d507211 */ /* 0x080fe400078410ff */
[-C--:B------:R-:W-:Y:S02]  /*a7d0*/  LEA.HI.X.SX32 R83, R93, R5.reuse, 0x2, P6 ;  /* 0x000000055d537211 */ /* 0x080fe400030f16ff */
[C---:B------:R-:W-:Y:S02]  /*a7e0*/  LEA R78, P3, R112.reuse, R4, 0x2 ;  /* 0x00000004704e7211 */ /* 0x040fe400078610ff */
[-C--:B------:R-:W-:Y:S01]  /*a7f0*/  LEA.HI.X.SX32 R81, R29, R5.reuse, 0x2, P2 ;  /* 0x000000051d517211 */ /* 0x080fe200010f16ff */
[----:B------:R-:W-:Y:S01]  /*a800*/  STL.64 [R1], R82 ;  /* 0x0000005201007387 */ /* 0x000fe20000100a00 */
[----:B------:R-:W-:-:S03]  /*a810*/  LEA.HI.X.SX32 R79, R112, R5, 0x2, P3 ;  /* 0x00000005704f7211 */ /* 0x000fc600018f16ff */
[----:B------:R-:W-:Y:S01]  /*a820*/  STL.64 [R1+0x40], R80 ;  /* 0x0000405001007387 */ /* 0x000fe20000100a00 */
[----:B------:R-:W-:-:S03]  /*a830*/  LEA R70, P2, R41, R4, 0x2 ;  /* 0x0000000429467211 */ /* 0x000fc600078410ff */
[----:B------:R-:W2:Y:S04]  /*a840*/  LDL.LU R241, [R1+0x230] ;  /* 0x0002300001f17983 */ /* 0x000ea80000300800 */
[----:B------:R-:W3:Y:S01]  /*a850*/  LDL.LU R222, [R1+0x1d8] ;  /* 0x0001d80001de7983 */ /* 0x000ee20000300800 */
[----:B------:R-:W-:-:S03]  /*a860*/  LEA.HI.X.SX32 R71, R41, R5, 0x2, P2 ;  /* 0x0000000529477211 */ /* 0x000fc600010f16ff */
[----:B------:R-:W-:Y:S04]  /*a870*/  STL.64 [R1+0x80], R78 ;  /* 0x0000804e01007387 */ /* 0x000fe80000100a00 */
[----:B------:R-:W4:Y:S04]  /*a880*/  LDL.LU R223, [R1+0x198] ;  /* 0x0001980001df7983 */ /* 0x000f280000300800 */
[----:B------:R-:W4:Y:S04]  /*a890*/  LDL.LU R24, [R1+0xc8] ;  /* 0x0000c80001187983 */ /* 0x000f280000300800 */
[----:B------:R-:W4:Y:S04]  /*a8a0*/  LDL.LU R41, [R1+0x108] ;  /* 0x0001080001297983 */ /* 0x000f280000300800 */
[----:B------:R-:W4:Y:S04]  /*a8b0*/  LDL.LU R92, [R1+0x148] ;  /* 0x00014800015c7983 */ /* 0x000f280000300800 */
[----:B------:R-:W4:Y:S04]  /*a8c0*/  LDL.LU R93, [R1+0xcc] ;  /* 0x0000cc00015d7983 */ /* 0x000f280000300800 */
[----:B------:R-:W4:Y:S04]  /*a8d0*/  LDL.LU R29, [R1+0x10c] ;  /* 0x00010c00011d7983 */ /* 0x000f280000300800 */
[----:B------:R-:W4:Y:S01]  /*a8e0*/  LDL.LU R112, [R1+0x14c] ;  /* 0x00014c0001707983 */ /* 0x000f220000300800 */
[----:B------:R-:W-:-:S02]  /*a8f0*/  LEA R72, P6, R113, R4, 0x2 ;  /* 0x0000000471487211 */ /* 0x000fc400078c10ff */
[-C--:B------:R-:W-:Y:S02]  /*a900*/  LEA R68, P3, R95, R4.reuse, 0x2 ;  /* 0x000000045f447211 */ /* 0x080fe400078610ff */
[-C--:B------:R-:W-:Y:S02]  /*a910*/  LEA.HI.X.SX32 R73, R113, R5.reuse, 0x2, P6 ;  /* 0x0000000571497211 */ /* 0x080fe400030f16ff */
[-C--:B------:R-:W-:Y:S01]  /*a920*/  LEA R66, P6, R94, R4.reuse, 0x2 ;  /* 0x000000045e427211 */ /* 0x080fe200078c10ff */
[----:B------:R-:W4:Y:S01]  /*a930*/  LDL.LU R113, [R1+0x19c] ;  /* 0x00019c0001717983 */ /* 0x000f220000300800 */
        /* <DEDUP_REMOVED lines=12> */
[-C--:B------:R-:W-:Y:S02]  /*aa00*/  LEA.HI.X.SX32 R55, R86, R5.reuse, 0x2, P3 ;  /* 0x0000000556377211 */ /* 0x080fe400018f16ff */
[----:B------:R-:W-:Y:S01]  /*aa10*/  LEA.HI.X.SX32 R53, R61, R5, 0x2, P6 ;  /* 0x000000053d357211 */ /* 0x000fe200030f16ff */
[----:B------:R-:W-:Y:S04]  /*aa20*/  STL.64 [R1+0xc0], R72 ;  /* 0x0000c04801007387 */ /* 0x000fe80000100a00 */
        /* <DEDUP_REMOVED lines=8> */
[----:B------:R-:W-:Y:S01]  /*aab0*/  STL.64 [R1+0x430], R52 ;  /* 0x0004303401007387 */ /* 0x000fe20000100a00 */
[----:B--2---:R-:W-:-:S02]  /*aac0*/  LEA R94, P2, R241, R4, 0x2 ;  /* 0x00000004f15e7211 */ /* 0x004fc400078410ff */
[CC--:B---3--:R-:W-:Y:S02]  /*aad0*/  LEA R220, P3, R222.reuse, R4.reuse, 0x2 ;  /* 0x00000004dedc7211 */ /* 0x0c8fe400078610ff */
[-C--:B------:R-:W-:Y:S02]  /*aae0*/  LEA.HI.X.SX32 R95, R241, R5.reuse, 0x2, P2 ;  /* 0x00000005f15f7211 */ /* 0x080fe400010f16ff */
[-C--:B------:R-:W-:Y:S01]  /*aaf0*/  LEA.HI.X.SX32 R221, R222, R5.reuse, 0x2, P3 ;  /* 0x00000005dedd7211 */ /* 0x080fe200018f16ff */
[----:B------:R-:W2:Y:S01]  /*ab00*/  LDL.LU R241, [R1+0x2b8] ;  /* 0x0002b80001f17983 */ /* 0x000ea20000300800 */
[CC--:B----4-:R-:W-:Y:S02]  /*ab10*/  LEA R238, P6, R223.reuse, R4.reuse, 0x2 ;  /* 0x00000004dfee7211 */ /* 0x0d0fe400078c10ff */
[----:B------:R-:W-:Y:S02]  /*ab20*/  LEA R48, P2, R24, R4, 0x2 ;  /* 0x0000000418307211 */ /* 0x000fe400078410ff */
[----:B------:R-:W-:-:S02]  /*ab30*/  LEA.HI.X.SX32 R239, R223, R5, 0x2, P6 ;  /* 0x00000005dfef7211 */ /* 0x000fc400030f16ff */
[CC--:B------:R-:W-:Y:S02]  /*ab40*/  LEA R46, P3, R41.reuse, R4.reuse, 0x2 ;  /* 0x00000004292e7211 */ /* 0x0c0fe400078610ff */
[-C--:B------:R-:W-:Y:S02]  /*ab50*/  LEA.HI.X.SX32 R49, R24, R5.reuse, 0x2, P2 ;  /* 0x0000000518317211 */ /* 0x080fe400010f16ff */
[CC--:B------:R-:W-:Y:S02]  /*ab60*/  LEA R44, P6, R92.reuse, R4.reuse, 0x2 ;  /* 0x000000045c2c7211 */ /* 0x0c0fe400078c10ff */
[-C--:B------:R-:W-:Y:S02]  /*ab70*/  LEA.HI.X.SX32 R47, R41, R5.reuse, 0x2, P3 ;  /* 0x00000005292f7211 */ /* 0x080fe400018f16ff */
[----:B------:R-:W-:Y:S02]  /*ab80*/  LEA R42, P2, R93, R4, 0x2 ;  /* 0x000000045d2a7211 */ /* 0x000fe400078410ff */
[----:B------:R-:W-:-:S02]  /*ab90*/  LEA.HI.X.SX32 R45, R92, R5, 0x2, P6 ;  /* 0x000000055c2d7211 */ /* 0x000fc400030f16ff */
[-C--:B------:R-:W-:Y:S02]  /*aba0*/  LEA R40, P3, R29, R4.reuse, 0x2 ;  /* 0x000000041d287211 */ /* 0x080fe400078610ff */
[-C--:B------:R-:W-:Y:S02]  /*abb0*/  LEA.HI.X.SX32 R43, R93, R5.reuse, 0x2, P2 ;  /* 0x000000055d2b7211 */ /* 0x080fe400010f16ff */
[CC--:B------:R-:W-:Y:S01]  /*abc0*/  LEA R38, P6, R112.reuse, R4.reuse, 0x2 ;  /* 0x0000000470267211 */ /* 0x0c0fe200078c10ff */
[----:B------:R-:W-:Y:S01]  /*abd0*/  STL.64 [R1+0x8], R48 ;  /* 0x0000083001007387 */ /* 0x000fe20000100a00 */
[-C--:B------:R-:W-:Y:S02]  /*abe0*/  LEA.HI.X.SX32 R41, R29, R5.reuse, 0x2, P3 ;  /* 0x000000051d297211 */ /* 0x080fe400018f16ff */
[----:B------:R-:W-:Y:S01]  /*abf0*/  LEA.HI.X.SX32 R39, R112, R5, 0x2, P6 ;  /* 0x0000000570277211 */ /* 0x000fe200030f16ff */
[----:B------:R-:W-:Y:S01]  /*ac00*/  STL.64 [R1+0x48], R46 ;  /* 0x0000482e01007387 */ /* 0x000fe20000100a00 */
[----:B------:R-:W-:-:S03]  /*ac10*/  LEA R34, P3, R129, R4, 0x2 ;  /* 0x0000000481227211 */ /* 0x000fc600078610ff */
[----:B------:R3:W-:Y:S01]  /*ac20*/  STL.64 [R1+0x88], R44 ;  /* 0x0000882c01007387 */ /* 0x0007e20000100a00 */
[----:B------:R-:W-:-:S03]  /*ac30*/  LEA.HI.X.SX32 R35, R129, R5, 0x2, P3 ;  /* 0x0000000581237211 */ /* 0x000fc600018f16ff */
[----:B------:R-:W-:Y:S04]  /*ac40*/  STL.64 [R1+0xc8], R42 ;  /* 0x0000c82a01007387 */ /* 0x000fe80000100a00 */
[----:B------:R4:W-:Y:S04]  /*ac50*/  STL.64 [R1+0x108], R40 ;  /* 0x0001082801007387 */ /* 0x0009e80000100a00 */
[----:B------:R-:W3:Y:S04]  /*ac60*/  LDL R252, [R1+0x3a0] ;  /* 0x0003a00001fc7983 */ /* 0x000ee80000100800 */
[----:B------:R-:W-:Y:S04]  /*ac70*/  STL.64 [R1+0x148], R38 ;  /* 0x0001482601007387 */ /* 0x000fe80000100a00 */
[----:B------:R-:W3:Y:S01]  /*ac80*/  LDL.LU R129, [R1+0x78c] ;  /* 0x00078c0001817983 */ /* 0x000ee20000300800 */
[----:B------:R-:W-:-:S02]  /*ac90*/  LEA R36, P2, R113, R4, 0x2 ;  /* 0x0000000471247211 */ /* 0x000fc400078410ff */
[CC--:B------:R-:W-:Y:S02]  /*aca0*/  LEA R32, P6, R120.reuse, R4.reuse, 0x2 ;  /* 0x0000000478207211 */ /* 0x0c0fe400078c10ff */
[-C--:B------:R-:W-:Y:S02]  /*acb0*/  LEA.HI.X.SX32 R37, R113, R5.reuse, 0x2, P2 ;  /* 0x0000000571257211 */ /* 0x080fe400010f16ff */
[-C--:B------:R-:W-:Y:S02]  /*acc0*/  LEA R30, P2, R121, R4.reuse, 0x2 ;  /* 0x00000004791e7211 */ /* 0x080fe400078410ff */
[----:B------:R-:W-:Y:S01]  /*acd0*/  LEA.HI.X.SX32 R33, R120, R5, 0x2, P6 ;  /* 0x0000000578217211 */ /* 0x000fe200030f16ff */
[----:B------:R1:W-:Y:S01]  /*ace0*/  STL.64 [R1+0x198], R36 ;  /* 0x0001982401007387 */ /* 0x0003e20000100a00 */
[----:B------:R-:W-:-:S03]  /*acf0*/  LEA R28, P3, R128, R4, 0x2 ;  /* 0x00000004801c7211 */ /* 0x000fc600078610ff */
[----:B------:R-:W4:Y:S01]  /*ad00*/  LDL.LU R120, [R1+0x788] ;  /* 0x0007880001787983 */ /* 0x000f220000300800 */
[----:B------:R-:W-:-:S03]  /*ad10*/  LEA.HI.X.SX32 R31, R121, R5, 0x2, P2 ;  /* 0x00000005791f7211 */ /* 0x000fc600010f16ff */
[----:B------:R-:W4:Y:S01]  /*ad20*/  LDL.64 R222, [R1+0x158] ;  /* 0x0001580001de7983 */ /* 0x000f220000100a00 */
[----:B------:R-:W-:-:S03]  /*ad30*/  LEA R24, P2, R0, R4, 0x2 ;  /* 0x0000000400187211 */ /* 0x000fc600078410ff */
[----:B------:R-:W4:Y:S04]  /*ad40*/  LDL.64 R92, [R1+0x1e8] ;  /* 0x0001e800015c7983 */ /* 0x000f280000100a00 */
[----:B------:R-:W4:Y:S01]  /*ad50*/  LDL.64 R112, [R1+0x210] ;  /* 0x0002100001707983 */ /* 0x000f220000100a00 */
[----:B------:R-:W-:-:S03]  /*ad60*/  LEA.HI.X.SX32 R29, R128, R5, 0x2, P3 ;  /* 0x00000005801d7211 */ /* 0x000fc600018f16ff */
[----:B------:R-:W-:Y:S04]  /*ad70*/  STL.64 [R1+0x1d8], R34 ;  /* 0x0001d82201007387 */ /* 0x000fe80000100a00 */
[----:B------:R-:W4:Y:S01]  /*ad80*/  LDL.LU R121, [R1+0x784] ;  /* 0x0007840001797983 */ /* 0x000f220000300800 */
[----:B--2---:R-:W-:-:S03]  /*ad90*/  LEA R6, P6, R241, R4, 0x2 ;  /* 0x00000004f1067211 */ /* 0x004fc600078c10ff */
[----:B------:R-:W2:Y:S04]  /*ada0*/  LDL.LU R4, [R1+0x2ac] ;  /* 0x0002ac0001047983 */ /* 0x000ea80000300800 */
[----:B------:R2:W-:Y:S04]  /*adb0*/  STL.64 [R1+0x230], R32 ;  /* 0x0002302001007387 */ /* 0x0005e80000100a00 */
[----:B------:R-:W2:Y:S04]  /*adc0*/  LDL.LU R128, [R1+0x780] ;  /* 0x0007800001807983 */ /* 0x000ea80000300800 */
[----:B-1----:R-:W2:Y:S04]  /*add0*/  LDL.64 R170, [R1+0x10] ;  /* 0x0000100001aa7983 */ /* 0x002ea80000100a00 */
[----:B------:R-:W2:Y:S04]  /*ade0*/  LDL.64 R172, [R1+0x50] ;  /* 0x0000500001ac7983 */ /* 0x000ea80000100a00 */
[----:B------:R-:W2:Y:S04]  /*adf0*/  LDL.64 R242, [R1+0x90] ;  /* 0x0000900001f27983 */ /* 0x000ea80000100a00 */
[----:B------:R-:W2:Y:S04]  /*ae00*/  LDL.64 R224, [R1+0xd0] ;  /* 0x0000d00001e07983 */ /* 0x000ea80000100a00 */
[----:B------:R-:W2:Y:S04]  /*ae10*/  LDL.64 R26, [R1+0x110] ;  /* 0x00011000011a7983 */ /* 0x000ea80000100a00 */
[----:B------:R-:W2:Y:S04]  /*ae20*/  LDL.64 R106, [R1+0x150] ;  /* 0x00015000016a7983 */ /* 0x000ea80000100a00 */
[----:B------:R-:W2:Y:S04]  /*ae30*/  LDL.64 R60, [R1+0x1a0] ;  /* 0x0001a000013c7983 */ /* 0x000ea80000100a00 */
[----:B------:R-:W2:Y:S04]  /*ae40*/  LDL.64 R86, [R1+0x1e0] ;  /* 0x0001e00001567983 */ /* 0x000ea80000100a00 */
[----:B------:R-:W2:Y:S04]  /*ae50*/  LDL.64 R74, [R1+0x238] ;  /* 0x00023800014a7983 */ /* 0x000ea80000100a00 */
[----:B------:R-:W2:Y:S01]  /*ae60*/  LDL.64 R76, [R1+0x278] ;  /* 0x00027800014c7983 */ /* 0x000ea20000100a00 */
[----:B---3--:R-:W-:-:S03]  /*ae70*/  ISETP.NE.U32.AND P3, PT, R129, RZ, PT ;  /* 0x000000ff8100720c */ /* 0x008fc60003f65070 */
[----:B------:R-:W2:Y:S01]  /*ae80*/  LDL.LU R129, [R1+0x77c] ;  /* 0x00077c0001817983 */ /* 0x000ea20000300800 */
[-C--:B------:R-:W-:Y:S02]  /*ae90*/  LEA.HI.X.SX32 R7, R241, R5.reuse, 0x2, P6 ;  /* 0x00000005f1077211 */ /* 0x080fe400030f16ff */
[----:B------:R-:W-:Y:S01]  /*aea0*/  LEA.HI.X.SX32 R25, R0, R5, 0x2, P2 ;  /* 0x0000000500197211 */ /* 0x000fe200010f16ff */
[----:B------:R-:W3:Y:S04]  /*aeb0*/  LDL.64 R90, [R1+0x3c0] ;  /* 0x0003c000015a7983 */ /* 0x000ee80000100a00 */
[----:B------:R-:W3:Y:S04]  /*aec0*/  LDL.64 R84, [R1+0x400] ;  /* 0x0004000001547983 */ /* 0x000ee80000100a00 */
[----:B------:R-:W-:Y:S04]  /*aed0*/  STL.64 [R1+0x270], R30 ;  /* 0x0002701e01007387 */ /* 0x000fe80000100a00 */
[----:B------:R-:W3:Y:S04]  /*aee0*/  LDL.LU R241, [R1+0x778] ;  /* 0x0007780001f17983 */ /* 0x000ee80000300800 */
[----:B------:R1:W-:Y:S04]  /*aef0*/  STL.64 [R1+0x3b8], R28 ;  /* 0x0003b81c01007387 */ /* 0x0003e80000100a00 */
[----:B------:R1:W-:Y:S04]  /*af00*/  STL.64 [R1+0x438], R6 ;  /* 0x0004380601007387 */ /* 0x0003e80000100a00 */
[----:B------:R1:W-:Y:S04]  /*af10*/  STL.64 [R1+0x3f8], R24 ;  /* 0x0003f81801007387 */ /* 0x0003e80000100a00 */
[----:B--2---:R2:W-:Y:S04]  /*af20*/  LDGSTS.E [R252+0x16e00], [R128.64], P4 ;  /* 0x16e0000080fc7fae */ /* 0x0045e8000a12184a */
[----:B----4-:R2:W-:Y:S04]  /*af30*/  LDGSTS.E [R252+0x17200], [R120.64], P5 ;  /* 0x1720000078fc7fae */ /* 0x0105e8000a92184a */
[----:B------:R4:W-:Y:S04]  /*af40*/  LDGSTS.E [R252+0x17600], [R222.64], P0 ;  /* 0x17600000defc7fae */ /* 0x0009e8000812184a */
[----:B------:R1:W-:Y:S04]  /*af50*/  LDGSTS.E [R252+0x17a00], [R92.64], P1 ;  /* 0x17a000005cfc7fae */ /* 0x0003e8000892184a */
[----:B------:R2:W-:Y:S04]  /*af60*/  LDGSTS.E [R252+0x17e00], [R112.64], P3 ;  /* 0x17e0000070fc7fae */ /* 0x0005e8000992184a */
[----:B----4-:R-:W4:Y:S04]  /*af70*/  LDL.LU.64 R222, [R1+0x770] ;  /* 0x0007700001de7983 */ /* 0x010f280000300a00 */
[----:B-1----:R-:W3:Y:S04]  /*af80*/  LDL.LU.64 R92, [R1+0x768] ;  /* 0x00076800015c7983 */ /* 0x002ee80000300a00 */
[----:B--2---:R-:W2:Y:S01]  /*af90*/  LDL.LU.64 R112, [R1+0x760] ;  /* 0x0007600001707983 */ /* 0x004ea20000300a00 */
[----:B------:R-:W-:-:S03]  /*afa0*/  ISETP.NE.U32.AND P6, PT, R4, RZ, PT ;  /* 0x000000ff0400720c */ /* 0x000fc60003fc5070 */
[----:B------:R-:W1:Y:S04]  /*afb0*/  S2R R4, SR_TID.X ;  /* 0x0000000000047919 */ /* 0x000e680000002100 */
[----:B------:R-:W0:Y:S01]  /*afc0*/  LDGDEPBAR ;  /* 0x00000000000079af */ /* 0x000e220000000000 */
[----:B-1----:R-:W-:-:S05]  /*afd0*/  LOP3.LUT R4, R4, 0x7f, RZ, 0xc0, !PT ;  /* 0x0000007f04047812 */ /* 0x002fca00078ec0ff */
[----:B------:R-:W-:-:S05]  /*afe0*/  IMAD.SHL.U32 R4, R4, 0x4, RZ ;  /* 0x0000000404047824 */ /* 0x000fca00078e00ff */
[----:B--2---:R1:W-:Y:S04]  /*aff0*/  LDGSTS.E [R4], [R112.64], P6 ;  /* 0x0000000070047fae */ /* 0x0043e8000b12184a */
[----:B---3--:R1:W-:Y:S04]  /*b000*/  LDGSTS.E [R4+0x1000], [R92.64], P6 ;  /* 0x010000005c047fae */ /* 0x0083e8000b12184a */
[----:B----4-:R1:W-:Y:S04]  /*b010*/  LDGSTS.E [R4+0x2000], [R222.64], P6 ;  /* 0x02000000de047fae */ /* 0x0103e8000b12184a */
[----:B------:R1:W-:Y:S04]  /*b020*/  LDGSTS.E [R4+0x3000], [R240.64], P6 ;  /* 0x03000000f0047fae */ /* 0x0003e8000b12184a */
[----:B------:R2:W-:Y:S04]  /*b030*/  LDGSTS.E [R4+0x4000], [R170.64], P6 ;  /* 0x04000000aa047fae */ /* 0x0005e8000b12184a */
[----:B------:R3:W-:Y:S04]  /*b040*/  LDGSTS.E [R4+0x5000], [R172.64], P6 ;  /* 0x05000000ac047fae */ /* 0x0007e8000b12184a */
[----:B------:R4:W-:Y:S04]  /*b050*/  LDGSTS.E [R4+0x6000], [R242.64], P6 ;  /* 0x06000000f2047fae */ /* 0x0009e8000b12184a */
[----:B--2---:R-:W2:Y:S04]  /*b060*/  LDL.LU.64 R170, [R1+0x758] ;  /* 0x0007580001aa7983 */ /* 0x004ea80000300a00 */
[----:B---3--:R-:W3:Y:S04]  /*b070*/  LDL.LU.64 R172, [R1+0x750] ;  /* 0x0007500001ac7983 */ /* 0x008ee80000300a00 */
[----:B----4-:R-:W4:Y:S04]  /*b080*/  LDL.LU.64 R242, [R1+0x748] ;  /* 0x0007480001f27983 */ /* 0x010f280000300a00 */
[----:B------:R1:W-:Y:S04]  /*b090*/  LDGSTS.E [R4+0x7000], [R224.64], P6 ;  /* 0x07000000e0047fae */ /* 0x0003e8000b12184a */
[----:B------:R1:W-:Y:S04]  /*b0a0*/  LDGSTS.E [R4+0x8000], [R26.64], P6 ;  /* 0x080000001a047fae */ /* 0x0003e8000b12184a */
[----:B------:R1:W-:Y:S04]  /*b0b0*/  LDGSTS.E [R4+0x9000], [R106.64], P6 ;  /* 0x090000006a047fae */ /* 0x0003e8000b12184a */
[----:B-1----:R-:W2:Y:S04]  /*b0c0*/  LDL.LU.64 R224, [R1+0x740] ;  /* 0x0007400001e07983 */ /* 0x002ea80000300a00 */
[----:B------:R-:W2:Y:S04]  /*b0d0*/  LDL.LU.64 R26, [R1+0x738] ;  /* 0x00073800011a7983 */ /* 0x000ea80000300a00 */
[----:B------:R-:W2:Y:S01]  /*b0e0*/  LDL.LU.64 R106, [R1+0x730] ;  /* 0x00073000016a7983 */ /* 0x000ea20000300a00 */
[----:B------:R-:W-:-:S03]  /*b0f0*/  LOP3.LUT R5, R4, 0x10, RZ, 0x3c, !PT ;  /* 0x0000001004057812 */ /* 0x000fc600078e3cff */
[----:B------:R1:W-:Y:S04]  /*b100*/  LDGSTS.E [R4+0xa000], [R60.64], P6 ;  /* 0x0a0000003c047fae */ /* 0x0003e8000b12184a */
[----:B------:R1:W-:Y:S04]  /*b110*/  LDGSTS.E [R4+0xb000], [R86.64], P6 ;  /* 0x0b00000056047fae */ /* 0x0003e8000b12184a */
[----:B------:R1:W-:Y:S04]  /*b120*/  LDGSTS.E [R4+0xc000], [R74.64], P6 ;  /* 0x0c0000004a047fae */ /* 0x0003e8000b12184a */
[----:B------:R2:W-:Y:S04]  /*b130*/  LDGSTS.E [R4+0xd000], [R76.64], P6 ;  /* 0x0d0000004c047fae */ /* 0x0005e8000b12184a */
[----:B------:R2:W-:Y:S04]  /*b140*/  LDGSTS.E [R4+0xe000], [R90.64], P6 ;  /* 0x0e0000005a047fae */ /* 0x0005e8000b12184a */
[----:B------:R2:W-:Y:S01]  /*b150*/  LDGSTS.E [R4+0xf000], [R84.64], P6 ;  /* 0x0f00000054047fae */ /* 0x0005e2000b12184a */
[----:B-1----:R-:W-:-:S03]  /*b160*/  LOP3.LUT R60, R4, 0x20, RZ, 0x3c, !PT ;  /* 0x00000020043c7812 */ /* 0x002fc600078e3cff */
[----:B--2---:R1:W-:Y:S04]  /*b170*/  LDGSTS.E [R5+0x200], [R106.64], P6 ;  /* 0x002000006a057fae */ /* 0x0043e8000b12184a */
[----:B------:R1:W-:Y:S04]  /*b180*/  LDGSTS.E [R5+0x1200], [R26.64], P6 ;  /* 0x012000001a057fae */ /* 0x0003e8000b12184a */
[----:B------:R1:W-:Y:S04]  /*b190*/  LDGSTS.E [R5+0x2200], [R224.64], P6 ;  /* 0x02200000e0057fae */ /* 0x0003e8000b12184a */
[----:B----4-:R1:W-:Y:S04]  /*b1a0*/  LDGSTS.E [R5+0x3200], [R242.64], P6 ;  /* 0x03200000f2057fae */ /* 0x0103e8000b12184a */
[----:B---3--:R2:W-:Y:S04]  /*b1b0*/  LDGSTS.E [R5+0x4200], [R172.64], P6 ;  /* 0x04200000ac057fae */ /* 0x0085e8000b12184a */
[----:B------:R3:W-:Y:S04]  /*b1c0*/  LDGSTS.E [R5+0x5200], [R170.64], P6 ;  /* 0x05200000aa057fae */ /* 0x0007e8000b12184a */
        /* <DEDUP_REMOVED lines=16> */
[----:B--2---:R2:W5:Y:S04]  /*b2d0*/  LDL.LU.64 R172, [R1+0x728] ;  /* 0x0007280001ac7983 */ /* 0x0045680000300a00 */
[----:B------:R2:W-:Y:S04]  /*b2e0*/  LDGSTS.E [R60+0x6400], [R146.64], P6 ;  /* 0x06400000923c7fae */ /* 0x0005e8000b12184a */
[----:B---3--:R3:W5:Y:S04]  /*b2f0*/  LDL.LU.64 R170, [R1+0x720] ;  /* 0x0007200001aa7983 */ /* 0x0087680000300a00 */
[----:B------:R2:W-:Y:S01]  /*b300*/  LDGSTS.E [R60+0x7400], [R144.64], P6 ;  /* 0x07400000903c7fae */ /* 0x0005e2000b12184a */
[----:B-1----:R-:W-:-:S03]  /*b310*/  LOP3.LUT R5, R4, 0x30, RZ, 0x3c, !PT ;  /* 0x0000003004057812 */ /* 0x002fc600078e3cff */
[----:B------:R3:W5:Y:S04]  /*b320*/  LDL.LU.64 R168, [R1+0x718] ;  /* 0x0007180001a87983 */ /* 0x0007680000300a00 */
[----:B------:R1:W-:Y:S04]  /*b330*/  LDGSTS.E [R60+0x8400], [R142.64], P6 ;  /* 0x084000008e3c7fae */ /* 0x0003e8000b12184a */
        /* <DEDUP_REMOVED lines=22> */
[----:B--2---:R3:W5:Y:S04]  /*b4a0*/  LDL.LU.64 R146, [R1+0x6b8] ;  /* 0x0006b80001927983 */ /* 0x0047680000300a00 */
[----:B------:R2:W-:Y:S04]  /*b4b0*/  LDGSTS.E [R5+0x4600], [R18.64], P6 ;  /* 0x0460000012057fae */ /* 0x0005e8000b12184a */
[----:B------:R3:W5:Y:S04]  /*b4c0*/  LDL.LU.64 R144, [R1+0x6b0] ;  /* 0x0006b00001907983 */ /* 0x0007680000300a00 */
[----:B------:R2:W-:Y:S04]  /*b4d0*/  LDGSTS.E [R5+0x5600], [R232.64], P6 ;  /* 0x05600000e8057fae */ /* 0x0005e8000b12184a */
[----:B-1----:R3:W5:Y:S04]  /*b4e0*/  LDL.LU.64 R142, [R1+0x6a8] ;  /* 0x0006a800018e7983 */ /* 0x0027680000300a00 */
[----:B------:R1:W-:Y:S04]  /*b4f0*/  LDGSTS.E [R5+0x6600], [R10.64], P6 ;  /* 0x066000000a057fae */ /* 0x0003e8000b12184a */
[----:B------:R3:W5:Y:S04]  /*b500*/  LDL.LU.64 R140, [R1+0x6a0] ;  /* 0x0006a000018c7983 */ /* 0x0007680000300a00 */
[----:B------:R1:W-:Y:S01]  /*b510*/  LDGSTS.E [R5+0x7600], [R16.64], P6 ;  /* 0x0760000010057fae */ /* 0x0003e2000b12184a */
[----:B----4-:R-:W-:-:S03]  /*b520*/  LOP3.LUT R60, R4, 0x40, RZ, 0x3c, !PT ;  /* 0x00000040043c7812 */ /* 0x010fc600078e3cff */
        /* <DEDUP_REMOVED lines=19> */
[----:B------:R1:W-:Y:S04]  /*b660*/  LDGSTS.E [R60+0x1800], [R214.64], P6 ;  /* 0x01800000d63c7fae */ /* 0x0003e8000b12184a */
[----:B----4-:R3:W5:Y:S04]  /*b670*/  LDL.LU.64 R114, [R1+0x648] ;  /* 0x0006480001727983 */ /* 0x0107680000300a00 */
        /* <DEDUP_REMOVED lines=10> */
[----:B------:R1:W-:Y:S01]  /*b720*/  LDGSTS.E [R60+0x7800], [R190.64], P6 ;  /* 0x07800000be3c7fae */ /* 0x0003e2000b12184a */
[----:B--2---:R-:W-:-:S03]  /*b730*/  LOP3.LUT R5, R4, 0x50, RZ, 0x3c, !PT ;  /* 0x0000005004057812 */ /* 0x004fc600078e3cff */
[----:B------:R3:W5:Y:S04]  /*b740*/  LDL.LU.64 R180, [R1+0x618] ;  /* 0x0006180001b47983 */ /* 0x0007680000300a00 */
[----:B------:R2:W-:Y:S04]  /*b750*/  LDGSTS.E [R60+0x8800], [R192.64], P6 ;  /* 0x08800000c03c7fae */ /* 0x0005e8000b12184a */
[----:B------:R3:W5:Y:S04]  /*b760*/  LDL.LU.64 R182, [R1+0x610] ;  /* 0x0006100001b67983 */ /* 0x0007680000300a00 */
[----:B------:R1:W-:Y:S04]  /*b770*/  LDGSTS.E [R60+0x9800], [R194.64], P6 ;  /* 0x09800000c23c7fae */ /* 0x0003e8000b12184a */
[----:B----4-:R3:W5:Y:S04]  /*b780*/  LDL.LU.64 R184, [R1+0x608] ;  /* 0x0006080001b87983 */ /* 0x0107680000300a00 */
[----:B------:R4:W-:Y:S04]  /*b790*/  LDGSTS.E [R60+0xa800], [R196.64], P6 ;  /* 0x0a800000c43c7fae */ /* 0x0009e8000b12184a */
[----:B-1----:R3:W5:Y:S04]  /*b7a0*/  LDL.LU.64 R186, [R1+0x600] ;  /* 0x0006000001ba7983 */ /* 0x0027680000300a00 */
        /* <DEDUP_REMOVED lines=23> */
[----:B--2---:R3:W5:Y:S04]  /*b920*/  LDL.LU.64 R134, [R1+0x5a0] ;  /* 0x0005a00001867983 */ /* 0x0047680000300a00 */
        /* <DEDUP_REMOVED lines=14> */
[----:B------:R1:W-:Y:S01]  /*ba10*/  LDGSTS.E [R5+0xea00], [R8.64], P6 ;  /* 0x0ea0000008057fae */ /* 0x0003e2000b12184a */
[----:B--2---:R-:W-:-:S03]  /*ba20*/  LOP3.LUT R50, R4, 0x60, RZ, 0x3c, !PT ;  /* 0x0000006004327812 */ /* 0x004fc600078e3cff */
[----:B------:R4:W-:Y:S04]  /*ba30*/  LDGSTS.E [R5+0xfa00], [R88.64], P6 ;  /* 0x0fa0000058057fae */ /* 0x0009e8000b12184a */
[----:B------:R2:W-:Y:S04]  /*ba40*/  LDGSTS.E [R50+0xc00], [R96.64], P6 ;  /* 0x00c0000060327fae */ /* 0x0005e8000b12184a */
[----:B-1----:R3:W5:Y:S04]  /*ba50*/  LDL.LU.64 R8, [R1+0x560] ;  /* 0x0005600001087983 */ /* 0x0027680000300a00 */
[----:B------:R2:W-:Y:S04]  /*ba60*/  LDGSTS.E [R50+0x1c00], [R218.64], P6 ;  /* 0x01c00000da327fae */ /* 0x0005e8000b12184a */
[----:B------:R2:W-:Y:S04]  /*ba70*/  LDGSTS.E [R50+0x2c00], [R236.64], P6 ;  /* 0x02c00000ec327fae */ /* 0x0005e8000b12184a */
[----:B------:R2:W-:Y:S04]  /*ba80*/  LDGSTS.E [R50+0x3c00], [R82.64], P6 ;  /* 0x03c0000052327fae */ /* 0x0005e8000b12184a */
[----:B------:R2:W-:Y:S04]  /*ba90*/  LDGSTS.E [R50+0x4c00], [R80.64], P6 ;  /* 0x04c0000050327fae */ /* 0x0005e8000b12184a */
[----:B------:R2:W-:Y:S04]  /*baa0*/  LDGSTS.E [R50+0x5c00], [R78.64], P6 ;  /* 0x05c000004e327fae */ /* 0x0005e8000b12184a */
[----:B------:R2:W-:Y:S04]  /*bab0*/  LDGSTS.E [R50+0x6c00], [R72.64], P6 ;  /* 0x06c0000048327fae */ /* 0x0005e8000b12184a */
[----:B------:R-:W1:Y:S04]  /*bac0*/  S2R R0, SR_TID.X ;  /* 0x0000000000007919 */ /* 0x000e680000002100 */
[----:B------:R2:W-:Y:S01]  /*bad0*/  LDGSTS.E [R50+0x7c00], [R70.64], P6 ;  /* 0x07c0000046327fae */ /* 0x0005e2000b12184a */
[----:B----4-:R-:W-:-:S03]  /*bae0*/  LOP3.LUT R5, R4, 0x70, RZ, 0x3c, !PT ;  /* 0x0000007004057812 */ /* 0x010fc600078e3cff */
[----:B------:R2:W-:Y:S01]  /*baf0*/  LDGSTS.E [R50+0x8c00], [R68.64], P6 ;  /* 0x08c0000044327fae */ /* 0x0005e2000b12184a */
[----:B------:R-:W-:-:S03]  /*bb00*/  IMAD.MOV.U32 R252, RZ, RZ, 0x7f ;  /* 0x0000007ffffc7424 */ /* 0x000fc600078e00ff */
[----:B------:R2:W-:Y:S04]  /*bb10*/  LDGSTS.E [R50+0x9c00], [R66.64], P6 ;  /* 0x09c0000042327fae */ /* 0x0005e8000b12184a */
[----:B------:R2:W-:Y:S04]  /*bb20*/  LDGSTS.E [R50+0xac00], [R64.64], P6 ;  /* 0x0ac0000040327fae */ /* 0x0005e8000b12184a */
[----:B------:R2:W-:Y:S04]  /*bb30*/  LDGSTS.E [R50+0xbc00], [R62.64], P6 ;  /* 0x0bc000003e327fae */ /* 0x0005e8000b12184a */
[----:B------:R2:W-:Y:S01]  /*bb40*/  LDGSTS.E [R50+0xcc00], [R58.64], P6 ;  /* 0x0cc000003a327fae */ /* 0x0005e2000b12184a */
[----:B------:R-:W-:-:S03]  /*bb50*/  IADD3 R252, R252, c[0x0][0x180], RZ ;  /* 0x00006000fcfc7a10 */ /* 0x000fc60007ffe0ff */
[----:B------:R2:W-:Y:S04]  /*bb60*/  LDGSTS.E [R50+0xdc00], [R56.64], P6 ;  /* 0x0dc0000038327fae */ /* 0x0005e8000b12184a */
[----:B------:R2:W-:Y:S04]  /*bb70*/  LDGSTS.E [R50+0xec00], [R54.64], P6 ;  /* 0x0ec0000036327fae */ /* 0x0005e8000b12184a */
[----:B------:R2:W-:Y:S04]  /*bb80*/  LDGSTS.E [R50+0xfc00], [R52.64], P6 ;  /* 0x0fc0000034327fae */ /* 0x0005e8000b12184a */
[----:B------:R3:W-:Y:S01]  /*bb90*/  LDGSTS.E [R5+0xe00], [R94.64], P6 ;  /* 0x00e000005e057fae */ /* 0x0007e2000b12184a */
[----:B------:R-:W-:-:S03]  /*bba0*/  ISETP.GE.AND P0, PT, R252, 0x80, PT ;  /* 0x00000080fc00780c */ /* 0x000fc60003f06270 */
        /* <DEDUP_REMOVED lines=10> */
[----:B------:R2:W-:Y:S01]  /*bc50*/  LDGSTS.E [R5+0xbe00], [R32.64], P6 ;  /* 0x0be0000020057fae */ /* 0x0005e2000b12184a */
[----:B-1----:R-:W-:-:S03]  /*bc60*/  SHF.R.U32.HI R0, RZ, 0x6, R0 ;  /* 0x00000006ff007819 */ /* 0x002fc60000011600 */
[----:B------:R1:W-:Y:S04]  /*bc70*/  LDGSTS.E [R5+0xce00], [R30.64], P6 ;  /* 0x0ce000001e057fae */ /* 0x0003e8000b12184a */
[----:B------:R1:W-:Y:S04]  /*bc80*/  LDGSTS.E [R5+0xde00], [R28.64], P6 ;  /* 0x0de000001c057fae */ /* 0x0003e8000b12184a */
[----:B------:R3:W-:Y:S04]  /*bc90*/  LDGSTS.E [R5+0xee00], [R24.64], P6 ;  /* 0x0ee0000018057fae */ /* 0x0007e8000b12184a */
[----:B------:R3:W-:Y:S01]  /*bca0*/  LDGSTS.E [R5+0xfe00], [R6.64], P6 ;  /* 0x0fe0000006057fae */ /* 0x0007e2000b12184a */
[----:B------:R-:W-:-:S03]  /*bcb0*/  SGXT.U32 R0, R0, 0x1 ;  /* 0x000000010000781a */ /* 0x000fc60000000000 */
[----:B------:R-:W0:Y:S01]  /*bcc0*/  LDGDEPBAR ;  /* 0x00000000000079af */ /* 0x000e220000000000 */
[----:B------:R-:W-:Y:S01]  /*bcd0*/  CS2R R44, SRZ ;  /* 0x00000000002c7805 */ /* 0x000fe2000001ff00 */
[----:B------:R-:W-:Y:S01]  /*bce0*/  CS2R R46, SRZ ;  /* 0x00000000002e7805 */ /* 0x000fe2000001ff00 */
[----:B----4-:R-:W-:Y:S01]  /*bcf0*/  CS2R R48, SRZ ;  /* 0x0000000000307805 */ /* 0x010fe2000001ff00 */
[----:B--2---:R-:W-:Y:S01]  /*bd00*/  CS2R R50, SRZ ;  /* 0x0000000000327805 */ /* 0x004fe2000001ff00 */
[----:B------:R-:W-:Y:S01]  /*bd10*/  CS2R R52, SRZ ;  /* 0x0000000000347805 */ /* 0x000fe2000001ff00 */
        /* <DEDUP_REMOVED lines=25> */
[----:B-1----:R-:W-:Y:S01]  /*beb0*/  CS2R R28, SRZ ;  /* 0x00000000001c7805 */ /* 0x002fe2000001ff00 */
[----:B------:R-:W-:Y:S01]  /*bec0*/  CS2R R30, SRZ ;  /* 0x00000000001e7805 */ /* 0x000fe2000001ff00 */
[----:B------:R-:W-:Y:S05]  /*bed0*/  @!P0 BRA `(.L_x_0) ;  /* 0x0000c29000008947 */ /* 0x000fea0003800000 */
[----:B---3-5:R-:W-:Y:S01]  /*bee0*/  STL [R1+0x39c], R208 ;  /* 0x00039cd001007387 */ /* 0x028fe20000100800 */
[----:B------:R-:W-:-:S03]  /*bef0*/  SHF.R.S32.HI R28, RZ, 0x1f, R252 ;  /* 0x0000001fff1c7819 */ /* 0x000fc600000114fc */
[----:B------:R1:W-:Y:S01]  /*bf00*/  STL [R1+0x398], R138 ;  /* 0x0003988a01007387 */ /* 0x0003e20000100800 */
[----:B------:R-:W-:-:S03]  /*bf10*/  LEA.HI R28, R28, R252, RZ, 0x7 ;  /* 0x000000fc1c1c7211 */ /* 0x000fc600078f38ff */
[----:B------:R2:W-:Y:S04]  /*bf20*/  STL [R1+0x394], R206 ;  /* 0x000394ce01007387 */ /* 0x0005e80000100800 */
[----:B------:R3:W-:Y:S04]  /*bf30*/  STL [R1+0x390], R140 ;  /* 0x0003908c01007387 */ /* 0x0007e80000100800 */
[----:B------:R-:W-:Y:S01]  /*bf40*/  STL [R1+0x38c], R204 ;  /* 0x00038ccc01007387 */ /* 0x000fe20000100800 */
[----:B-1----:R-:W-:Y:S02]  /*bf50*/  IMAD.MOV.U32 R138, RZ, RZ, R139 ;  /* 0x000000ffff8a7224 */ /* 0x002fe400078e008b */
[----:B------:R-:W-:Y:S01]  /*bf60*/  IMAD.MOV.U32 R139, RZ, RZ, R207 ;  /* 0x000000ffff8b7224 */ /* 0x000fe200078e00cf */
[----:B------:R1:W-:Y:S04]  /*bf70*/  STL [R1+0x388], R142 ;  /* 0x0003888e01007387 */ /* 0x0003e80000100800 */
[----:B------:R4:W-:Y:S04]  /*bf80*/  STL [R1+0x384], R202 ;  /* 0x000384ca01007387 */ /* 0x0009e80000100800 */
[----:B------:R-:W4:Y:S01]  /*bf90*/  S2R R25, SR_TID.X ;  /* 0x0000000000197919 */ /* 0x000f220000002100 */
[----:B--2---:R-:W-:-:S02]  /*bfa0*/  IMAD.MOV.U32 R206, RZ, RZ, R229 ;  /* 0x000000ffffce7224 */ /* 0x004fc400078e00e5 */
[----:B---3--:R-:W-:Y:S01]  /*bfb0*/  IMAD.MOV.U32 R140, RZ, RZ, R141 ;  /* 0x000000ffff8c7224 */ /* 0x008fe200078e008d */
[----:B------:R2:W-:Y:S01]  /*bfc0*/  STL [R1+0x380], R144 ;  /* 0x0003809001007387 */ /* 0x0005e20000100800 */
[----:B------:R-:W-:Y:S02]  /*bfd0*/  IMAD.MOV.U32 R207, RZ, RZ, R228 ;  /* 0x000000ffffcf7224 */ /* 0x000fe400078e00e4 */
[----:B-1----:R-:W-:Y:S01]  /*bfe0*/  IMAD.MOV.U32 R142, RZ, RZ, R143 ;  /* 0x000000ffff8e7224 */ /* 0x002fe200078e008f */
[----:B------:R-:W-:Y:S01]  /*bff0*/  STL [R1+0x37c], R200 ;  /* 0x00037cc801007387 */ /* 0x000fe20000100800 */
[----:B------:R-:W-:Y:S02]  /*c000*/  IMAD.MOV.U32 R143, RZ, RZ, R203 ;  /* 0x000000ffff8f7224 */ /* 0x000fe400078e00cb */
[----:B----4-:R-:W-:Y:S01]  /*c010*/  IMAD.MOV.U32 R202, RZ, RZ, R225 ;  /* 0x000000ffffca7224 */ /* 0x010fe200078e00e1 */
[----:B------:R1:W-:Y:S01]  /*c020*/  STL [R1+0x378], R146 ;  /* 0x0003789201007387 */ /* 0x0003e20000100800 */
[----:B------:R-:W-:-:S03]  /*c030*/  IMAD.MOV.U32 R141, RZ, RZ, R205 ;  /* 0x000000ffff8d7224 */ /* 0x000fc600078e00cd */
[----:B------:R-:W-:Y:S01]  /*c040*/  STL [R1+0x374], R198 ;  /* 0x000374c601007387 */ /* 0x000fe20000100800 */
[----:B--2---:R-:W-:Y:S02]  /*c050*/  IMAD.MOV.U32 R144, RZ, RZ, R145 ;  /* 0x000000ffff907224 */ /* 0x004fe400078e0091 */
[----:B------:R-:W-:Y:S01]  /*c060*/  IMAD.MOV.U32 R145, RZ, RZ, R201 ;  /* 0x000000ffff917224 */ /* 0x000fe200078e00c9 */
[----:B------:R-:W-:Y:S04]  /*c070*/  STL [R1+0x370], R148 ;  /* 0x0003709401007387 */ /* 0x000fe80000100800 */
[----:B------:R-:W-:Y:S01]  /*c080*/  STL [R1+0x36c], R196 ;  /* 0x00036cc401007387 */ /* 0x000fe20000100800 */
[C---:B------:R-:W-:Y:S01]  /*c090*/  IMAD.SHL.U32 R6, R25.reuse, 0x80, RZ ;  /* 0x0000008019067824 */ /* 0x040fe200078e00ff */
[C---:B------:R-:W-:Y:S01]  /*c0a0*/  LOP3.LUT R5, R25.reuse, 0x7, RZ, 0xc0, !PT ;  /* 0x0000000719057812 */ /* 0x040fe200078ec0ff */
[C---:B------:R-:W-:Y:S01]  /*c0b0*/  IMAD.SHL.U32 R24, R25.reuse, 0x2, RZ ;  /* 0x0000000219187824 */ /* 0x040fe200078e00ff */
[----:B------:R2:W-:Y:S01]  /*c0c0*/  STL [R1+0x368], R150 ;  /* 0x0003689601007387 */ /* 0x0005e20000100800 */
[C---:B------:R-:W-:Y:S01]  /*c0d0*/  LOP3.LUT R29, R25.reuse, 0x3, RZ, 0xc0, !PT ;  /* 0x00000003191d7812 */ /* 0x040fe200078ec0ff */
[----:B-1----:R-:W-:Y:S01]  /*c0e0*/  IMAD.MOV.U32 R146, RZ, RZ, R147 ;  /* 0x000000ffff927224 */ /* 0x002fe200078e0093 */
[----:B------:R-:W-:Y:S01]  /*c0f0*/  LOP3.LUT R6, R6, 0x3000, RZ, 0xc0, !PT ;  /* 0x0000300006067812 */ /* 0x000fe200078ec0ff */
[----:B------:R1:W-:Y:S01]  /*c100*/  STL [R1+0x364], R194 ;  /* 0x000364c201007387 */ /* 0x0003e20000100800 */
[----:B------:R-:W-:Y:S01]  /*c110*/  LOP3.LUT R25, R25, 0x1c, RZ, 0xc0, !PT ;  /* 0x0000001c19197812 */ /* 0x000fe200078ec0ff */
[----:B------:R-:W-:-:S02]  /*c120*/  IMAD.SHL.U32 R7, R5, 0x10, RZ ;  /* 0x0000001005077824 */ /* 0x000fc400078e00ff */
[----:B------:R3:W-:Y:S01]  /*c130*/  STL [R1+0x360], R152 ;  /* 0x0003609801007387 */ /* 0x0007e20000100800 */
[----:B------:R-:W-:Y:S02]  /*c140*/  IMAD R5, R5, 0x200, R6 ;  /* 0x0000020005057824 */ /* 0x000fe400078e0206 */
[----:B------:R-:W-:Y:S01]  /*c150*/  IMAD R6, R29, 0x120, R25 ;  /* 0x000001201d067824 */ /* 0x000fe200078e0219 */
[----:B------:R4:W-:Y:S01]  /*c160*/  STL [R1+0x35c], R192 ;  /* 0x00035cc001007387 */ /* 0x0009e20000100800 */
[----:B--2---:R-:W-:Y:S01]  /*c170*/  IMAD.MOV.U32 R150, RZ, RZ, R151 ;  /* 0x000000ffff967224 */ /* 0x004fe200078e0097 */
[----:B------:R-:W-:Y:S01]  /*c180*/  LOP3.LUT R7, R7, 0x30, R24, 0x78, !PT ;  /* 0x0000003007077812 */ /* 0x000fe200078e7818 */
[----:B------:R-:W-:Y:S01]  /*c190*/  IMAD.MOV.U32 R151, RZ, RZ, R195 ;  /* 0x000000ffff977224 */ /* 0x000fe200078e00c3 */
[----:B------:R3:W-:Y:S01]  /*c1a0*/  STL [R1+0x358], R154 ;  /* 0x0003589a01007387 */ /* 0x0007e20000100800 */
[----:B------:R-:W-:Y:S02]  /*c1b0*/  IMAD.MOV.U32 R148, RZ, RZ, R149 ;  /* 0x000000ffff947224 */ /* 0x000fe400078e0095 */
[----:B-1----:R-:W-:Y:S01]  /*c1c0*/  IMAD.MOV.U32 R195, RZ, RZ, R216 ;  /* 0x000000ffffc37224 */ /* 0x002fe200078e00d8 */
[----:B------:R1:W-:Y:S01]  /*c1d0*/  STL [R1+0x354], R190 ;  /* 0x000354be01007387 */ /* 0x0003e20000100800 */
[----:B------:R-:W-:-:S02]  /*c1e0*/  IMAD.MOV.U32 R194, RZ, RZ, R217 ;  /* 0x000000ffffc27224 */ /* 0x000fc400078e00d9 */
[----:B------:R-:W-:Y:S01]  /*c1f0*/  IMAD.MOV.U32 R149, RZ, RZ, R197 ;  /* 0x000000ffff957224 */ /* 0x000fe200078e00c5 */
[----:B------:R1:W-:Y:S01]  /*c200*/  STL [R1+0x350], R156 ;  /* 0x0003509c01007387 */ /* 0x0003e20000100800 */
[----:B------:R-:W-:Y:S02]  /*c210*/  IMAD.MOV.U32 R196, RZ, RZ, R219 ;  /* 0x000000ffffc47224 */ /* 0x000fe400078e00db */
[----:B------:R-:W-:Y:S01]  /*c220*/  IMAD.MOV.U32 R147, RZ, RZ, R199 ;  /* 0x000000ffff937224 */ /* 0x000fe200078e00c7 */
[----:B------:R1:W-:Y:S01]  /*c230*/  STL [R1+0x34c], R188 ;  /* 0x00034cbc01007387 */ /* 0x0003e20000100800 */
[----:B------:R-:W-:Y:S02]  /*c240*/  IMAD.MOV.U32 R198, RZ, RZ, R221 ;  /* 0x000000ffffc67224 */ /* 0x000fe400078e00dd */
[----:B------:R-:W-:Y:S01]  /*c250*/  IMAD.IADD R7, R5, 0x1, R7 ;  /* 0x0000000105077824 */ /* 0x000fe200078e0207 */
[----:B------:R1:W-:Y:S01]  /*c260*/  STL [R1+0x348], R158 ;  /* 0x0003489e01007387 */ /* 0x0003e20000100800 */
[----:B------:R-:W-:-:S02]  /*c270*/  IMAD.MOV.U32 R217, RZ, RZ, R240 ;  /* 0x000000ffffd97224 */ /* 0x000fc400078e00f0 */
[----:B------:R-:W-:Y:S01]  /*c280*/  IMAD.MOV.U32 R216, RZ, RZ, R241 ;  /* 0x000000ffffd87224 */ /* 0x000fe200078e00f1 */
[----:B------:R-:W-:Y:S01]  /*c290*/  STL [R1+0x344], R186 ;  /* 0x000344ba01007387 */ /* 0x000fe20000100800 */
[----:B------:R-:W-:Y:S02]  /*c2a0*/  IMAD.MOV.U32 R197, RZ, RZ, R218 ;  /* 0x000000ffffc57224 */ /* 0x000fe400078e00da */
[----:B------:R-:W-:Y:S01]  /*c2b0*/  IMAD.MOV.U32 R219, RZ, RZ, R242 ;  /* 0x000000ffffdb7224 */ /* 0x000fe200078e00f2 */
[----:B------:R1:W-:Y:S01]  /*c2c0*/  STL [R1+0x340], R160 ;  /* 0x000340a001007387 */ /* 0x0003e20000100800 */
[----:B------:R-:W-:Y:S02]  /*c2d0*/  IMAD.MOV.U32 R199, RZ, RZ, R220 ;  /* 0x000000ffffc77224 */ /* 0x000fe400078e00dc */
[----:B------:R-:W-:Y:S01]  /*c2e0*/  IMAD.MOV.U32 R221, RZ, RZ, R244 ;  /* 0x000000ffffdd7224 */ /* 0x000fe200078e00f4 */
[----:B------:R-:W-:Y:S01]  /*c2f0*/  STL [R1+0x33c], R184 ;  /* 0x00033cb801007387 */ /* 0x000fe20000100800 */
[----:B------:R-:W-:-:S02]  /*c300*/  IMAD.MOV.U32 R25, RZ, RZ, R17 ;  /* 0x000000ffff197224 */ /* 0x000fc400078e0011 */
[----:B------:R-:W-:Y:S01]  /*c310*/  IMAD.MOV.U32 R218, RZ, RZ, R243 ;  /* 0x000000ffffda7224 */ /* 0x000fe200078e00f3 */
[----:B------:R1:W-:Y:S01]  /*c320*/  STL [R1+0x338], R162 ;  /* 0x000338a201007387 */ /* 0x0003e20000100800 */
[----:B------:R-:W-:Y:S02]  /*c330*/  IMAD.MOV.U32 R220, RZ, RZ, R245 ;  /* 0x000000ffffdc7224 */ /* 0x000fe400078e00f5 */
[----:B------:R-:W-:Y:S01]  /*c340*/  IMAD.MOV.U32 R201, RZ, RZ, R222 ;  /* 0x000000ffffc97224 */ /* 0x000fe200078e00de */
[----:B------:R-:W-:Y:S01]  /*c350*/  STL [R1+0x334], R182 ;  /* 0x000334b601007387 */ /* 0x000fe20000100800 */
[----:B------:R-:W-:Y:S02]  /*c360*/  IMAD.MOV.U32 R200, RZ, RZ, R223 ;  /* 0x000000ffffc87224 */ /* 0x000fe400078e00df */
[----:B------:R-:W-:Y:S01]  /*c370*/  IMAD.MOV.U32 R5, RZ, RZ, R8 ;  /* 0x000000ffff057224 */ /* 0x000fe200078e0008 */
[----:B------:R-:W-:Y:S01]  /*c380*/  STL [R1+0x330], R164 ;  /* 0x000330a401007387 */ /* 0x000fe20000100800 */
[----:B------:R-:W-:-:S02]  /*c390*/  IMAD.MOV.U32 R17, RZ, RZ, R11 ;  /* 0x000000ffff117224 */ /* 0x000fc400078e000b */
[----:B------:R-:W-:Y:S01]  /*c3a0*/  IMAD.MOV.U32 R203, RZ, RZ, R224 ;  /* 0x000000ffffcb7224 */ /* 0x000fe200078e00e0 */
[----:B------:R-:W2:Y:S01]  /*c3b0*/  LDL.LU.64 R36, [R1+0x158] ;  /* 0x0001580001247983 */ /* 0x000ea20000300a00 */
[----:B------:R-:W-:Y:S02]  /*c3c0*/  IMAD.MOV.U32 R223, RZ, RZ, R246 ;  /* 0x000000ffffdf7224 */ /* 0x000fe400078e00f6 */
[----:B------:R-:W-:Y:S01]  /*c3d0*/  IMAD.MOV.U32 R222, RZ, RZ, R247 ;  /* 0x000000ffffde7224 */ /* 0x000fe200078e00f7 */
[----:B------:R-:W-:Y:S01]  /*c3e0*/  STL [R1+0x32c], R180 ;  /* 0x00032cb401007387 */ /* 0x000fe20000100800 */
[----:B------:R-:W-:Y:S02]  /*c3f0*/  IMAD.MOV.U32 R8, RZ, RZ, R9 ;  /* 0x000000ffff087224 */ /* 0x000fe400078e0009 */
[----:B------:R-:W-:Y:S01]  /*c400*/  IMAD.MOV.U32 R24, RZ, RZ, R16 ;  /* 0x000000ffff187224 */ /* 0x000fe200078e0010 */
[----:B------:R-:W2:Y:S01]  /*c410*/  LDL.LU.64 R38, [R1+0x180] ;  /* 0x0001800001267983 */ /* 0x000ea20000300a00 */
        /* <DEDUP_REMOVED lines=9> */
[----:B---3--:R-:W-:-:S02]  /*c4b0*/  IMAD.MOV.U32 R152, RZ, RZ, R153 ;  /* 0x000000ffff987224 */ /* 0x008fc400078e0099 */
[----:B------:R-:W-:Y:S01]  /*c4c0*/  IMAD.MOV.U32 R13, RZ, RZ, R232 ;  /* 0x000000ffff0d7224 */ /* 0x000fe200078e00e8 */
[----:B------:R-:W3:Y:S01]  /*c4d0*/  LDL.LU.64 R30, [R1+0x210] ;  /* 0x00021000011e7983 */ /* 0x000ee20000300a00 */
[----:B------:R-:W-:Y:S02]  /*c4e0*/  IMAD.MOV.U32 R14, RZ, RZ, R233 ;  /* 0x000000ffff0e7224 */ /* 0x000fe400078e00e9 */
[----:B------:R-:W-:Y:S01]  /*c4f0*/  IMAD.MOV.U32 R22, RZ, RZ, R23 ;  /* 0x000000ffff167224 */ /* 0x000fe200078e0017 */
[----:B------:R-:W-:Y:S01]  /*c500*/  STL [R1+0x324], R178 ;  /* 0x000324b201007387 */ /* 0x000fe20000100800 */
[----:B------:R-:W-:Y:S02]  /*c510*/  IMAD.MOV.U32 R153, RZ, RZ, R193 ;  /* 0x000000ffff997224 */ /* 0x000fe400078e00c1 */
[----:B------:R-:W-:Y:S01]  /*c520*/  IMAD.MOV.U32 R23, RZ, RZ, R19 ;  /* 0x000000ffff177224 */ /* 0x000fe200078e0013 */
[----:B------:R-:W-:Y:S01]  /*c530*/  STL [R1+0x320], R168 ;  /* 0x000320a801007387 */ /* 0x000fe20000100800 */
[----:B----4-:R-:W-:-:S02]  /*c540*/  IMAD.MOV.U32 R192, RZ, RZ, R215 ;  /* 0x000000ffffc07224 */ /* 0x010fc400078e00d7 */
[----:B------:R-:W-:Y:S01]  /*c550*/  IMAD.MOV.U32 R205, RZ, RZ, R226 ;  /* 0x000000ffffcd7224 */ /* 0x000fe200078e00e2 */
[----:B------:R-:W-:Y:S01]  /*c560*/  STL [R1+0x31c], R176 ;  /* 0x00031cb001007387 */ /* 0x000fe20000100800 */
[----:B------:R-:W-:Y:S02]  /*c570*/  IMAD.MOV.U32 R204, RZ, RZ, R227 ;  /* 0x000000ffffcc7224 */ /* 0x000fe400078e00e3 */
[----:B------:R-:W-:Y:S01]  /*c580*/  IMAD.MOV.U32 R154, RZ, RZ, R155 ;  /* 0x000000ffff9a7224 */ /* 0x000fe200078e009b */
[----:B------:R-:W-:Y:S01]  /*c590*/  STL [R1+0x318], R170 ;  /* 0x000318aa01007387 */ /* 0x000fe20000100800 */
[----:B-1----:R-:W-:Y:S02]  /*c5a0*/  IMAD.MOV.U32 R190, RZ, RZ, R213 ;  /* 0x000000ffffbe7224 */ /* 0x002fe400078e00d5 */
[----:B------:R-:W-:Y:S01]  /*c5b0*/  IMAD.MOV.U32 R156, RZ, RZ, R157 ;  /* 0x000000ffff9c7224 */ /* 0x000fe200078e009d */
[----:B------:R-:W-:Y:S01]  /*c5c0*/  STL [R1+0x314], R174 ;  /* 0x000314ae01007387 */ /* 0x000fe20000100800 */
[----:B------:R-:W-:-:S02]  /*c5d0*/  IMAD.MOV.U32 R188, RZ, RZ, R211 ;  /* 0x000000ffffbc7224 */ /* 0x000fc400078e00d3 */
[----:B------:R-:W-:Y:S01]  /*c5e0*/  IMAD.MOV.U32 R208, RZ, RZ, R231 ;  /* 0x000000ffffd07224 */ /* 0x000fe200078e00e7 */
[----:B------:R-:W-:Y:S01]  /*c5f0*/  STL [R1+0x310], R172 ;  /* 0x000310ac01007387 */ /* 0x000fe20000100800 */
[----:B------:R-:W-:Y:S01]  /*c600*/  IMAD.MOV.U32 R158, RZ, RZ, R159 ;  /* 0x000000ffff9e7224 */ /* 0x000fe200078e009f */
[----:B------:R-:W-:Y:S01]  /*c610*/  ULDC UR4, c[0x0][0x18c] ;  /* 0x0000630000047ab9 */ /* 0x000fe20000000800 */
[----:B------:R-:W-:Y:S01]  /*c620*/  IMAD.MOV.U32 R160, RZ, RZ, R161 ;  /* 0x000000ffffa07224 */ /* 0x000fe200078e00a1 */
[----:B------:R-:W-:Y:S01]  /*c630*/  STL [R1+0x30c], R130 ;  /* 0x00030c8201007387 */ /* 0x000fe20000100800 */
[----:B------:R-:W-:Y:S02]  /*c640*/  IMAD.MOV.U32 R186, RZ, RZ, R93 ;  /* 0x000000ffffba7224 */ /* 0x000fe400078e005d */
[----:B------:R-:W-:Y:S01]  /*c650*/  IMAD.MOV.U32 R162, RZ, RZ, R163 ;  /* 0x000000ffffa27224 */ /* 0x000fe200078e00a3 */
[----:B------:R-:W-:Y:S01]  /*c660*/  STL [R1+0x308], R128 ;  /* 0x0003088001007387 */ /* 0x000fe20000100800 */
[----:B--2---:R-:W-:-:S03]  /*c670*/  IMAD.MOV.U32 R29, RZ, RZ, R37 ;  /* 0x000000ffff1d7224 */ /* 0x004fc600078e0025 */
[----:B------:R-:W-:Y:S01]  /*c680*/  STL [R1+0x304], R122 ;  /* 0x0003047a01007387 */ /* 0x000fe20000100800 */
[----:B------:R-:W-:Y:S02]  /*c690*/  IMAD.MOV.U32 R193, RZ, RZ, R214 ;  /* 0x000000ffffc17224 */ /* 0x000fe400078e00d6 */
[----:B------:R-:W-:Y:S01]  /*c6a0*/  IMAD.MOV.U32 R19, RZ, RZ, R20 ;  /* 0x000000ffff137224 */ /* 0x000fe200078e0014 */
[----:B------:R-:W-:Y:S01]  /*c6b0*/  STL [R1+0x300], R120 ;  /* 0x0003007801007387 */ /* 0x000fe20000100800 */
        /* <DEDUP_REMOVED lines=16> */
[----:B------:R-:W-:Y:S02]  /*c7c0*/  IMAD.MOV.U32 R157, RZ, RZ, R189 ;  /* 0x000000ffff9d7224 */ /* 0x000fe400078e00bd */
[----:B------:R-:W-:Y:S02]  /*c7d0*/  IMAD.MOV.U32 R211, RZ, RZ, R234 ;  /* 0x000000ffffd37224 */ /* 0x000fe400078e00ea */
[----:B-1----:R-:W-:Y:S02]  /*c7e0*/  IMAD.MOV.U32 R29, RZ, RZ, R39 ;  /* 0x000000ffff1d7224 */ /* 0x002fe400078e0027 */
[----:B------:R-:W-:Y:S02]  /*c7f0*/  IMAD.MOV.U32 R212, RZ, RZ, R237 ;  /* 0x000000ffffd47224 */ /* 0x000fe400078e00ed */
[----:B------:R-:W-:Y:S01]  /*c800*/  IMAD.MOV.U32 R117, RZ, RZ, R119 ;  /* 0x000000ffff757224 */ /* 0x000fe200078e0077 */
[----:B------:R1:W-:Y:S01]  /*c810*/  STL [R1+0x2d8], R29 ;  /* 0x0002d81d01007387 */ /* 0x0003e20000100800 */
[----:B------:R-:W-:-:S02]  /*c820*/  IMAD.MOV.U32 R119, RZ, RZ, R125 ;  /* 0x000000ffff777224 */ /* 0x000fc400078e007d */
[----:B------:R-:W-:Y:S01]  /*c830*/  IMAD.MOV.U32 R125, RZ, RZ, R127 ;  /* 0x000000ffff7d7224 */ /* 0x000fe200078e007f */
[----:B------:R-:W-:Y:S01]  /*c840*/  STL [R1+0x2ec], R34 ;  /* 0x0002ec2201007387 */ /* 0x000fe20000100800 */
[----:B------:R-:W-:Y:S02]  /*c850*/  IMAD.MOV.U32 R127, RZ, RZ, R133 ;  /* 0x000000ffff7f7224 */ /* 0x000fe400078e0085 */
[----:B------:R-:W-:Y:S02]  /*c860*/  IMAD.MOV.U32 R133, RZ, RZ, R135 ;  /* 0x000000ffff857224 */ /* 0x000fe400078e0087 */
[----:B------:R-:W-:Y:S02]  /*c870*/  IMAD.MOV.U32 R135, RZ, RZ, R137 ;  /* 0x000000ffff877224 */ /* 0x000fe400078e0089 */
[----:B-1----:R-:W-:Y:S02]  /*c880*/  IMAD.MOV.U32 R29, RZ, RZ, R33 ;  /* 0x000000ffff1d7224 */ /* 0x002fe400078e0021 */
[----:B------:R-:W-:-:S02]  /*c890*/  IMAD.MOV.U32 R137, RZ, RZ, R209 ;  /* 0x000000ffff897224 */ /* 0x000fc400078e00d1 */
[----:B------:R-:W-:Y:S01]  /*c8a0*/  IMAD.MOV.U32 R159, RZ, RZ, R187 ;  /* 0x000000ffff9f7224 */ /* 0x000fe200078e00bb */
[----:B------:R1:W-:Y:S01]  /*c8b0*/  STL [R1+0x2e0], R29 ;  /* 0x0002e01d01007387 */ /* 0x0003e20000100800 */
[----:B------:R-:W-:Y:S01]  /*c8c0*/  USHF.L.U32 UR4, UR4, 0x7, URZ ;  /* 0x0000000704047899 */ /* 0x000fe2000800063f */
[----:B------:R-:W-:Y:S02]  /*c8d0*/  IMAD.MOV.U32 R161, RZ, RZ, R185 ;  /* 0x000000ffffa17224 */ /* 0x000fe400078e00b9 */
[----:B---3--:R-:W-:Y:S01]  /*c8e0*/  STL [R1+0x2f4], R30 ;  /* 0x0002f41e01007387 */ /* 0x008fe20000100800 */
[----:B------:R-:W-:Y:S02]  /*c8f0*/  IMAD.MOV.U32 R164, RZ, RZ, R165 ;  /* 0x000000ffffa47224 */ /* 0x000fe400078e00a5 */
[----:B------:R-:W-:Y:S02]  /*c900*/  IMAD.MOV.U32 R166, RZ, RZ, R167 ;  /* 0x000000ffffa67224 */ /* 0x000fe400078e00a7 */
[----:B------:R-:W-:-:S02]  /*c910*/  IMAD.MOV.U32 R168, RZ, RZ, R169 ;  /* 0x000000ffffa87224 */ /* 0x000fc400078e00a9 */
[----:B-1----:R-:W-:Y:S02]  /*c920*/  IMAD.MOV.U32 R29, RZ, RZ, R35 ;  /* 0x000000ffff1d7224 */ /* 0x002fe400078e0023 */
[----:B------:R-:W-:Y:S02]  /*c930*/  IMAD.MOV.U32 R170, RZ, RZ, R171 ;  /* 0x000000ffffaa7224 */ /* 0x000fe400078e00ab */
[----:B------:R-:W-:Y:S01]  /*c940*/  IMAD.MOV.U32 R163, RZ, RZ, R183 ;  /* 0x000000ffffa37224 */ /* 0x000fe200078e00b7 */
[----:B------:R1:W-:Y:S04]  /*c950*/  STL [R1+0x2e8], R29 ;  /* 0x0002e81d01007387 */ /* 0x0003e80000100800 */
[----:B------:R-:W-:Y:S01]  /*c960*/  STL [R1+0x2f8], R112 ;  /* 0x0002f87001007387 */ /* 0x000fe20000100800 */
[----:B-1----:R-:W-:-:S05]  /*c970*/  IMAD.MOV.U32 R29, RZ, RZ, R31 ;  /* 0x000000ffff1d7224 */ /* 0x002fca00078e001f */
[----:B------:R-:W-:Y:S04]  /*c980*/  STL [R1+0x2f0], R29 ;  /* 0x0002f01d01007387 */ /* 0x000fe80000100800 */
        /* <DEDUP_REMOVED lines=8> */
[----:B------:R1:W-:Y:S04]  /*ca10*/  STL [R1+0x2ac], R26 ;  /* 0x0002ac1a01007387 */ /* 0x0003e80000100800 */
[----:B------:R-:W2:Y:S04]  /*ca20*/  LDL.LU.64 R38, [R1+0x60] ;  /* 0x0000600001267983 */ /* 0x000ea80000300a00 */
[----:B------:R-:W3:Y:S04]  /*ca30*/  LDL.LU.64 R42, [R1+0xc8] ;  /* 0x0000c800012a7983 */ /* 0x000ee80000300a00 */
[----:B------:R-:W4:Y:S04]  /*ca40*/  LDL.LU.64 R90, [R1+0xc0] ;  /* 0x0000c000015a7983 */ /* 0x000f280000300a00 */
[----:B------:R-:W2:Y:S04]  /*ca50*/  LDL.LU.64 R88, [R1+0x70] ;  /* 0x0000700001587983 */ /* 0x000ea80000300a00 */
        /* <DEDUP_REMOVED lines=11> */
[----:B------:R-:W2:Y:S04]  /*cb10*/  LDL.LU.64 R36, [R1] ;  /* 0x0000000001247983 */ /* 0x000ea80000300a00 */
[----:B------:R-:W3:Y:S04]  /*cb20*/  LDL.LU.64 R68, [R1+0x10] ;  /* 0x0000100001447983 */ /* 0x000ee80000300a00 */
[----:B------:R-:W3:Y:S04]  /*cb30*/  LDL.LU.64 R70, [R1+0x18] ;  /* 0x0000180001467983 */ /* 0x000ee80000300a00 */
[----:B------:R-:W3:Y:S04]  /*cb40*/  LDL.LU.64 R84, [R1+0x50] ;  /* 0x0000500001547983 */ /* 0x000ee80000300a00 */
[----:B------:R-:W3:Y:S01]  /*cb50*/  LDL.LU.64 R40, [R1+0x58] ;  /* 0x0000580001287983 */ /* 0x000ee20000300a00 */
[----:B--2---:R-:W-:-:S02]  /*cb60*/  IMAD.MOV.U32 R229, RZ, RZ, R36 ;  /* 0x000000ffffe57224 */ /* 0x004fc400078e0024 */
[----:B------:R-:W-:Y:S02]  /*cb70*/  IMAD.MOV.U32 R228, RZ, RZ, R37 ;  /* 0x000000ffffe47224 */ /* 0x000fe400078e0025 */
[----:B------:R-:W-:Y:S02]  /*cb80*/  IMAD.MOV.U32 R36, RZ, RZ, R32 ;  /* 0x000000ffff247224 */ /* 0x000fe400078e0020 */
[----:B------:R-:W-:Y:S02]  /*cb90*/  IMAD.MOV.U32 R37, RZ, RZ, R33 ;  /* 0x000000ffff257224 */ /* 0x000fe400078e0021 */
[----:B------:R-:W-:Y:S02]  /*cba0*/  IMAD.MOV.U32 R32, RZ, RZ, R30 ;  /* 0x000000ffff207224 */ /* 0x000fe400078e001e */
[----:B------:R-:W-:Y:S02]  /*cbb0*/  IMAD.MOV.U32 R33, RZ, RZ, R31 ;  /* 0x000000ffff217224 */ /* 0x000fe400078e001f */
[----:B------:R-:W2:Y:S01]  /*cbc0*/  LDL.LU.64 R30, [R1+0x68] ;  /* 0x00006800011e7983 */ /* 0x000ea20000300a00 */
[----:B------:R-:W-:-:S02]  /*cbd0*/  IMAD.MOV.U32 R241, RZ, RZ, R76 ;  /* 0x000000fffff17224 */ /* 0x000fc400078e004c */
[----:B------:R-:W-:Y:S01]  /*cbe0*/  IMAD.MOV.U32 R240, RZ, RZ, R77 ;  /* 0x000000fffff07224 */ /* 0x000fe200078e004d */
[----:B------:R1:W-:Y:S01]  /*cbf0*/  STL [R1], R38 ;  /* 0x0000002601007387 */ /* 0x0003e20000100800 */
[----:B------:R-:W-:Y:S02]  /*cc00*/  IMAD.MOV.U32 R243, RZ, RZ, R78 ;  /* 0x000000fffff37224 */ /* 0x000fe400078e004e */
[----:B------:R-:W-:Y:S02]  /*cc10*/  IMAD.MOV.U32 R242, RZ, RZ, R79 ;  /* 0x000000fffff27224 */ /* 0x000fe400078e004f */
[----:B------:R-:W-:Y:S02]  /*cc20*/  IMAD.MOV.U32 R245, RZ, RZ, R80 ;  /* 0x000000fffff57224 */ /* 0x000fe400078e0050 */
[----:B------:R-:W-:Y:S02]  /*cc30*/  IMAD.MOV.U32 R244, RZ, RZ, R81 ;  /* 0x000000fffff47224 */ /* 0x000fe400078e0051 */
[----:B------:R-:W-:-:S02]  /*cc40*/  IMAD.MOV.U32 R247, RZ, RZ, R82 ;  /* 0x000000fffff77224 */ /* 0x000fc400078e0052 */
[----:B------:R-:W-:Y:S02]  /*cc50*/  IMAD.MOV.U32 R246, RZ, RZ, R83 ;  /* 0x000000fffff67224 */ /* 0x000fe400078e0053 */
[----:B---3--:R-:W-:Y:S02]  /*cc60*/  IMAD.MOV.U32 R249, RZ, RZ, R84 ;  /* 0x000000fffff97224 */ /* 0x008fe400078e0054 */
[----:B------:R-:W-:Y:S02]  /*cc70*/  IMAD.MOV.U32 R248, RZ, RZ, R85 ;  /* 0x000000fffff87224 */ /* 0x000fe400078e0055 */
[----:B------:R-:W-:Y:S02]  /*cc80*/  IMAD.MOV.U32 R54, RZ, RZ, R86 ;  /* 0x000000ffff367224 */ /* 0x000fe400078e0056 */
[----:B------:R-:W-:Y:S02]  /*cc90*/  IMAD.MOV.U32 R55, RZ, RZ, R87 ;  /* 0x000000ffff377224 */ /* 0x000fe400078e0057 */
[----:B------:R-:W-:-:S02]  /*cca0*/  IMAD.MOV.U32 R233, RZ, RZ, R68 ;  /* 0x000000ffffe97224 */ /* 0x000fc400078e0044 */
[----:B------:R-:W-:Y:S02]  /*ccb0*/  IMAD.MOV.U32 R232, RZ, RZ, R69 ;  /* 0x000000ffffe87224 */ /* 0x000fe400078e0045 */
[----:B------:R-:W-:Y:S02]  /*ccc0*/  IMAD.MOV.U32 R56, RZ, RZ, R88 ;  /* 0x000000ffff387224 */ /* 0x000fe400078e0058 */
[----:B------:R-:W-:Y:S02]  /*ccd0*/  IMAD.MOV.U32 R57, RZ, RZ, R89 ;  /* 0x000000ffff397224 */ /* 0x000fe400078e0059 */
[----:B----4-:R-:W-:Y:S02]  /*cce0*/  IMAD.MOV.U32 R68, RZ, RZ, R90 ;  /* 0x000000ffff447224 */ /* 0x010fe400078e005a */
[----:B------:R-:W-:Y:S02]  /*ccf0*/  IMAD.MOV.U32 R69, RZ, RZ, R91 ;  /* 0x000000ffff457224 */ /* 0x000fe400078e005b */
[----:B------:R-:W-:-:S02]  /*cd00*/  IMAD.MOV.U32 R239, RZ, RZ, R74 ;  /* 0x000000ffffef7224 */ /* 0x000fc400078e004a */
[----:B------:R-:W-:Y:S02]  /*cd10*/  IMAD.MOV.U32 R238, RZ, RZ, R75 ;  /* 0x000000ffffee7224 */ /* 0x000fe400078e004b */
[----:B------:R-:W-:Y:S02]  /*cd20*/  IMAD.MOV.U32 R251, RZ, RZ, R40 ;  /* 0x000000fffffb7224 */ /* 0x000fe400078e0028 */
[----:B------:R-:W-:Y:S02]  /*cd30*/  IMAD.MOV.U32 R250, RZ, RZ, R41 ;  /* 0x000000fffffa7224 */ /* 0x000fe400078e0029 */
[----:B------:R-:W-:Y:S02]  /*cd40*/  IMAD.MOV.U32 R74, RZ, RZ, R42 ;  /* 0x000000ffff4a7224 */ /* 0x000fe400078e002a */
        /* <DEDUP_REMOVED lines=16> */
[----:B------:R-:W-:Y:S01]  /*ce50*/  IMAD.MOV.U32 R234, RZ, RZ, R71 ;  /* 0x000000ffffea7224 */ /* 0x000fe200078e0047 */
[----:B--2---:R2:W-:Y:S01]  /*ce60*/  STL [R1+0x8], R30 ;  /* 0x0000081e01007387 */ /* 0x0045e20000100800 */
[----:B-1----:R-:W-:-:S03]  /*ce70*/  IMAD.MOV.U32 R26, RZ, RZ, R31 ;  /* 0x000000ffff1a7224 */ /* 0x002fc600078e001f */
[----:B------:R-:W3:Y:S04]  /*ce80*/  LDL.LU.64 R76, [R1+0xe0] ;  /* 0x0000e000014c7983 */ /* 0x000ee80000300a00 */
[----:B------:R-:W4:Y:S04]  /*ce90*/  LDL.LU.64 R62, [R1+0xb0] ;  /* 0x0000b000013e7983 */ /* 0x000f280000300a00 */
[----:B------:R-:W3:Y:S04]  /*cea0*/  LDL.LU.64 R78, [R1+0xe8] ;  /* 0x0000e800014e7983 */ /* 0x000ee80000300a00 */
[----:B------:R-:W3:Y:S04]  /*ceb0*/  LDL.LU.64 R60, [R1+0xa8] ;  /* 0x0000a800013c7983 */ /* 0x000ee80000300a00 */
[----:B------:R-:W3:Y:S04]  /*cec0*/  LDL.LU.64 R80, [R1+0x108] ;  /* 0x0001080001507983 */ /* 0x000ee80000300a00 */
[----:B------:R1:W-:Y:S04]  /*ced0*/  STL [R1+0x4], R26 ;  /* 0x0000041a01007387 */ /* 0x0003e80000100800 */
[----:B------:R-:W3:Y:S04]  /*cee0*/  LDL.LU.64 R82, [R1+0x130] ;  /* 0x0001300001527983 */ /* 0x000ee80000300a00 */
        /* <DEDUP_REMOVED lines=10> */
[----:B--2---:R-:W2:Y:S04]  /*cf90*/  LDL.LU.64 R30, [R1+0x188] ;  /* 0x00018800011e7983 */ /* 0x004ea80000300a00 */
[----:B------:R-:W2:Y:S04]  /*cfa0*/  LDL.LU.64 R64, [R1+0x88] ;  /* 0x0000880001407983 */ /* 0x000ea80000300a00 */
[----:B------:R-:W3:Y:S04]  /*cfb0*/  LDL.LU.64 R66, [R1+0xb8] ;  /* 0x0000b80001427983 */ /* 0x000ee80000300a00 */
[----:B------:R-:W3:Y:S01]  /*cfc0*/  LDL.LU.64 R70, [R1+0x90] ;  /* 0x0000900001467983 */ /* 0x000ee20000300a00 */
[----:B-1----:R-:W-:-:S03]  /*cfd0*/  IMAD.MOV.U32 R26, RZ, RZ, R57 ;  /* 0x000000ffff1a7224 */ /* 0x002fc600078e0039 */
[----:B------:R1:W-:Y:S04]  /*cfe0*/  STL [R1+0x10], R56 ;  /* 0x0000103801007387 */ /* 0x0003e80000100800 */
[----:B-1----:R-:W4:Y:S04]  /*cff0*/  LDL.LU.64 R56, [R1+0x98] ;  /* 0x0000980001387983 */ /* 0x002f280000300a00 */
[----:B------:R1:W-:Y:S04]  /*d000*/  STL [R1+0xc], R26 ;  /* 0x00000c1a01007387 */ /* 0x0003e80000100800 */
[----:B------:R-:W-:Y:S01]  /*d010*/  STL [R1+0x18], R52 ;  /* 0x0000183401007387 */ /* 0x000fe20000100800 */
[----:B-1----:R-:W-:-:S05]  /*d020*/  IMAD.MOV.U32 R26, RZ, RZ, R53 ;  /* 0x000000ffff1a7224 */ /* 0x002fca00078e0035 */
[----:B------:R1:W-:Y:S04]  /*d030*/  STL [R1+0x14], R26 ;  /* 0x0000141a01007387 */ /* 0x0003e80000100800 */
[----:B------:R-:W-:Y:S01]  /*d040*/  STL [R1+0x20], R54 ;  /* 0x0000203601007387 */ /* 0x000fe20000100800 */
[----:B-1----:R-:W-:-:S05]  /*d050*/  IMAD.MOV.U32 R26, RZ, RZ, R55 ;  /* 0x000000ffff1a7224 */ /* 0x002fca00078e0037 */
[----:B------:R2:W-:Y:S02]  /*d060*/  STL [R1+0x1c], R26 ;  /* 0x00001c1a01007387 */ /* 0x0005e40000100800 */
[----:B--2---:R-:W-:Y:S02]  /*d070*/  IMAD.MOV.U32 R26, RZ, RZ, R65 ;  /* 0x000000ffff1a7224 */ /* 0x004fe400078e0041 */
[----:B------:R-:W-:Y:S04]  /*d080*/  STL [R1+0x28], R64 ;  /* 0x0000284001007387 */ /* 0x000fe80000100800 */
[----:B------:R1:W-:Y:S04]  /*d090*/  STL [R1+0x24], R26 ;  /* 0x0000241a01007387 */ /* 0x0003e80000100800 */
[----:B---3--:R2:W-:Y:S01]  /*d0a0*/  STL [R1+0x30], R70 ;  /* 0x0000304601007387 */ /* 0x0085e20000100800 */
[----:B-1----:R-:W-:-:S05]  /*d0b0*/  IMAD.MOV.U32 R26, RZ, RZ, R71 ;  /* 0x000000ffff1a7224 */ /* 0x002fca00078e0047 */
[----:B------:R1:W-:Y:S04]  /*d0c0*/  STL [R1+0x2c], R26 ;  /* 0x00002c1a01007387 */ /* 0x0003e80000100800 */
[----:B----4-:R-:W-:Y:S01]  /*d0d0*/  STL [R1+0x38], R56 ;  /* 0x0000383801007387 */ /* 0x010fe20000100800 */
[----:B------:R-:W-:-:S03]  /*d0e0*/  IMAD.MOV.U32 R64, RZ, RZ, R66 ;  /* 0x000000ffff407224 */ /* 0x000fc600078e0042 */
[----:B--2---:R-:W2:Y:S01]  /*d0f0*/  LDL.LU.64 R70, [R1+0xd0] ;  /* 0x0000d00001467983 */ /* 0x004ea20000300a00 */
[----:B------:R-:W-:Y:S02]  /*d100*/  IMAD.MOV.U32 R65, RZ, RZ, R67 ;  /* 0x000000ffff417224 */ /* 0x000fe400078e0043 */
[----:B------:R-:W-:Y:S02]  /*d110*/  IMAD.MOV.U32 R66, RZ, RZ, R68 ;  /* 0x000000ffff427224 */ /* 0x000fe400078e0044 */
[----:B------:R-:W-:Y:S02]  /*d120*/  IMAD.MOV.U32 R67, RZ, RZ, R69 ;  /* 0x000000ffff437224 */ /* 0x000fe400078e0045 */
[----:B------:R-:W-:Y:S02]  /*d130*/  IMAD.MOV.U32 R68, RZ, RZ, R74 ;  /* 0x000000ffff447224 */ /* 0x000fe400078e004a */
[----:B------:R-:W-:Y:S02]  /*d140*/  IMAD.MOV.U32 R69, RZ, RZ, R75 ;  /* 0x000000ffff457224 */ /* 0x000fe400078e004b */
[----:B------:R-:W3:Y:S01]  /*d150*/  LDL.LU.64 R74, [R1+0xd8] ;  /* 0x0000d800014a7983 */ /* 0x000ee20000300a00 */
[----:B-1----:R-:W-:-:S05]  /*d160*/  IMAD.MOV.U32 R26, RZ, RZ, R57 ;  /* 0x000000ffff1a7224 */ /* 0x002fca00078e0039 */
[----:B------:R1:W-:Y:S04]  /*d170*/  STL [R1+0x34], R26 ;  /* 0x0000341a01007387 */ /* 0x0003e80000100800 */
[----:B------:R-:W-:Y:S01]  /*d180*/  STL [R1+0x40], R58 ;  /* 0x0000403a01007387 */ /* 0x000fe20000100800 */
[----:B-1----:R-:W-:-:S05]  /*d190*/  IMAD.MOV.U32 R26, RZ, RZ, R59 ;  /* 0x000000ffff1a7224 */ /* 0x002fca00078e003b */
[----:B------:R1:W-:Y:S04]  /*d1a0*/  STL [R1+0x3c], R26 ;  /* 0x00003c1a01007387 */ /* 0x0003e80000100800 */
[----:B------:R-:W-:Y:S01]  /*d1b0*/  STL [R1+0x48], R60 ;  /* 0x0000483c01007387 */ /* 0x000fe20000100800 */
[----:B-1----:R-:W-:-:S05]  /*d1c0*/  IMAD.MOV.U32 R26, RZ, RZ, R61 ;  /* 0x000000ffff1a7224 */ /* 0x002fca00078e003d */
[----:B------:R1:W-:Y:S04]  /*d1d0*/  STL [R1+0x44], R26 ;  /* 0x0000441a01007387 */ /* 0x0003e80000100800 */
[----:B------:R-:W-:Y:S04]  /*d1e0*/  STL [R1+0x50], R62 ;  /* 0x0000503e01007387 */ /* 0x000fe80000100800 */
[----:B------:R-:W4:Y:S01]  /*d1f0*/  LDL.LU.64 R50, [R1+0xf8] ;  /* 0x0000f80001327983 */ /* 0x000f220000300a00 */
[----:B-1----:R-:W-:-:S03]  /*d200*/  IMAD.MOV.U32 R26, RZ, RZ, R63 ;  /* 0x000000ffff1a7224 */ /* 0x002fc600078e003f */
[----:B------:R-:W-:Y:S04]  /*d210*/  STL [R1+0x58], R64 ;  /* 0x0000584001007387 */ /* 0x000fe80000100800 */
[----:B------:R1:W-:Y:S04]  /*d220*/  STL [R1+0x4c], R26 ;  /* 0x00004c1a01007387 */ /* 0x0003e80000100800 */
[----:B------:R-:W-:Y:S01]  /*d230*/  STL [R1+0x60], R66 ;  /* 0x0000604201007387 */ /* 0x000fe20000100800 */
[----:B-1----:R-:W-:-:S05]  /*d240*/  IMAD.MOV.U32 R26, RZ, RZ, R65 ;  /* 0x000000ffff1a7224 */ /* 0x002fca00078e0041 */
[----:B------:R1:W-:Y:S04]  /*d250*/  STL [R1+0x54], R26 ;  /* 0x0000541a01007387 */ /* 0x0003e80000100800 */
[----:B------:R-:W-:Y:S01]  /*d260*/  STL [R1+0x68], R68 ;  /* 0x0000684401007387 */ /* 0x000fe20000100800 */
[----:B-1----:R-:W-:-:S05]  /*d270*/  IMAD.MOV.U32 R26, RZ, RZ, R67 ;  /* 0x000000ffff1a7224 */ /* 0x002fca00078e0043 */
[----:B------:R1:W-:Y:S02]  /*d280*/  STL [R1+0x5c], R26 ;  /* 0x00005c1a01007387 */ /* 0x0003e40000100800 */
[----:B-1----:R-:W-:Y:S02]  /*d290*/  IMAD.MOV.U32 R26, RZ, RZ, R69 ;  /* 0x000000ffff1a7224 */ /* 0x002fe400078e0045 */
        /* <DEDUP_REMOVED lines=21> */
[----:B------:R-:W-:Y:S01]  /*d3f0*/  IMAD.MOV.U32 R73, RZ, RZ, R35 ;  /* 0x000000ffff497224 */ /* 0x000fe200078e0023 */
[----:B--2---:R-:W-:Y:S04]  /*d400*/  STL [R1+0x70], R70 ;  /* 0x0000704601007387 */ /* 0x004fe80000100800 */
[----:B------:R1:W-:Y:S02]  /*d410*/  STL [R1+0x64], R26 ;  /* 0x0000641a01007387 */ /* 0x0003e40000100800 */
[----:B-1----:R-:W-:-:S02]  /*d420*/  IMAD.MOV.U32 R26, RZ, RZ, R71 ;  /* 0x000000ffff1a7224 */ /* 0x002fc400078e0047 */
[----:B---3--:R-:W-:Y:S04]  /*d430*/  STL [R1+0x78], R74 ;  /* 0x0000784a01007387 */ /* 0x008fe80000100800 */
[----:B------:R1:W-:Y:S04]  /*d440*/  STL [R1+0x6c], R26 ;  /* 0x00006c1a01007387 */ /* 0x0003e80000100800 */
[----:B------:R-:W-:Y:S01]  /*d450*/  STL [R1+0x80], R76 ;  /* 0x0000804c01007387 */ /* 0x000fe20000100800 */
[----:B-1----:R-:W-:-:S05]  /*d460*/  IMAD.MOV.U32 R26, RZ, RZ, R75 ;  /* 0x000000ffff1a7224 */ /* 0x002fca00078e004b */
[----:B------:R1:W-:Y:S04]  /*d470*/  STL [R1+0x74], R26 ;  /* 0x0000741a01007387 */ /* 0x0003e80000100800 */
[----:B------:R-:W-:Y:S01]  /*d480*/  STL [R1+0x88], R78 ;  /* 0x0000884e01007387 */ /* 0x000fe20000100800 */
[----:B-1----:R-:W-:-:S05]  /*d490*/  IMAD.MOV.U32 R26, RZ, RZ, R77 ;  /* 0x000000ffff1a7224 */ /* 0x002fca00078e004d */
[----:B------:R1:W-:Y:S04]  /*d4a0*/  STL [R1+0x7c], R26 ;  /* 0x00007c1a01007387 */ /* 0x0003e80000100800 */
[----:B------:R-:W-:Y:S01]  /*d4b0*/  STL [R1+0x90], R32 ;  /* 0x0000902001007387 */ /* 0x000fe20000100800 */
[----:B-1----:R-:W-:-:S05]  /*d4c0*/  IMAD.MOV.U32 R26, RZ, RZ, R79 ;  /* 0x000000ffff1a7224 */ /* 0x002fca00078e004f */
[----:B------:R1:W-:Y:S02]  /*d4d0*/  STL [R1+0x84], R26 ;  /* 0x0000841a01007387 */ /* 0x0003e40000100800 */
[----:B-1----:R-:W-:-:S05]  /*d4e0*/  IMAD.MOV.U32 R26, RZ, RZ, R33 ;  /* 0x000000ffff1a7224 */ /* 0x002fca00078e0021 */
[----:B------:R1:W-:Y:S04]  /*d4f0*/  STL [R1+0x8c], R26 ;  /* 0x00008c1a01007387 */ /* 0x0003e80000100800 */
[----:B----4-:R2:W-:Y:S04]  /*d500*/  STL [R1+0x98], R50 ;  /* 0x0000983201007387 */ /* 0x0105e80000100800 */
[----:B------:R-:W3:Y:S04]  /*d510*/  LDL.LU.64 R76, [R1+0x230] ;  /* 0x00023000014c7983 */ /* 0x000ee80000300a00 */
[----:B------:R-:W4:Y:S04]  /*d520*/  LDL.LU.64 R78, [R1+0x260] ;  /* 0x00026000014e7983 */ /* 0x000f280000300a00 */
[----:B------:R-:W3:Y:S04]  /*d530*/  LDL.LU.64 R86, [R1+0x3e8] ;  /* 0x0003e80001567983 */ /* 0x000ee80000300a00 */
[----:B------:R-:W3:Y:S04]  /*d540*/  LDL.LU.64 R80, [R1+0x290] ;  /* 0x0002900001507983 */ /* 0x000ee80000300a00 */
[----:B------:R-:W3:Y:S04]  /*d550*/  LDL.LU.64 R88, [R1+0x3f8] ;  /* 0x0003f80001587983 */ /* 0x000ee80000300a00 */
[----:B------:R-:W3:Y:S04]  /*d560*/  LDL.LU.64 R82, [R1+0x1d8] ;  /* 0x0001d80001527983 */ /* 0x000ee80000300a00 */
[----:B------:R-:W3:Y:S01]  /*d570*/  LDL.LU.64 R84, [R1+0x1f0] ;  /* 0x0001f00001547983 */ /* 0x000ee20000300a00 */
[----:B------:R-:W-:-:S03]  /*d580*/  IMAD.MOV.U32 R70, RZ, RZ, R38 ;  /* 0x000000ffff467224 */ /* 0x000fc600078e0026 */
[----:B------:R-:W3:Y:S01]  /*d590*/  LDL.LU.64 R90, [R1+0x270] ;  /* 0x00027000015a7983 */ /* 0x000ee20000300a00 */
[----:B------:R-:W-:-:S03]  /*d5a0*/  IMAD.MOV.U32 R71, RZ, RZ, R39 ;  /* 0x000000ffff477224 */ /* 0x000fc600078e0027 */
[----:B------:R-:W3:Y:S04]  /*d5b0*/  LDL.LU.64 R40, [R1+0x400] ;  /* 0x0004000001287983 */ /* 0x000ee80000300a00 */
[----:B------:R-:W3:Y:S01]  /*d5c0*/  LDL.LU.64 R42, [R1+0x2a0] ;  /* 0x0002a000012a7983 */ /* 0x000ee20000300a00 */
[----:B------:R-:W-:-:S03]  /*d5d0*/  IMAD.MOV.U32 R74, RZ, RZ, R30 ;  /* 0x000000ffff4a7224 */ /* 0x000fc600078e001e */
[----:B------:R-:W3:Y:S01]  /*d5e0*/  LDL.LU.64 R36, [R1+0x408] ;  /* 0x0004080001247983 */ /* 0x000ee20000300a00 */
[----:B------:R-:W-:-:S03]  /*d5f0*/  IMAD.MOV.U32 R75, RZ, RZ, R31 ;  /* 0x000000ffff4b7224 */ /* 0x000fc600078e001f */
[----:B------:R-:W3:Y:S01]  /*d600*/  LDL.LU.64 R38, [R1+0x240] ;  /* 0x0002400001267983 */ /* 0x000ee20000300a00 */
[----:B-1----:R-:W-:-:S03]  /*d610*/  IMAD.MOV.U32 R26, RZ, RZ, R51 ;  /* 0x000000ffff1a7224 */ /* 0x002fc600078e0033 */
[----:B------:R-:W3:Y:S04]  /*d620*/  LDL.LU.64 R32, [R1+0x410] ;  /* 0x0004100001207983 */ /* 0x000ee80000300a00 */
[----:B------:R-:W3:Y:S04]  /*d630*/  LDL.LU.64 R34, [R1+0x418] ;  /* 0x0004180001227983 */ /* 0x000ee80000300a00 */
[----:B------:R-:W3:Y:S04]  /*d640*/  LDL.LU.64 R30, [R1+0x1b8] ;  /* 0x0001b800011e7983 */ /* 0x000ee80000300a00 */
[----:B--2---:R-:W2:Y:S04]  /*d650*/  LDL.LU.64 R50, [R1+0x110] ;  /* 0x0001100001327983 */ /* 0x004ea80000300a00 */
[----:B------:R1:W-:Y:S04]  /*d660*/  STL [R1+0x94], R26 ;  /* 0x0000941a01007387 */ /* 0x0003e80000100800 */
[----:B------:R-:W-:Y:S01]  /*d670*/  STL [R1+0xa0], R48 ;  /* 0x0000a03001007387 */ /* 0x000fe20000100800 */
[----:B-1----:R-:W-:-:S05]  /*d680*/  IMAD.MOV.U32 R26, RZ, RZ, R49 ;  /* 0x000000ffff1a7224 */ /* 0x002fca00078e0031 */
[----:B------:R1:W-:Y:S04]  /*d690*/  STL [R1+0x9c], R26 ;  /* 0x00009c1a01007387 */ /* 0x0003e80000100800 */
[----:B------:R1:W-:Y:S02]  /*d6a0*/  STL [R1+0xa8], R62 ;  /* 0x0000a83e01007387 */ /* 0x0003e40000100800 */
[----:B-1----:R-:W-:-:S05]  /*d6b0*/  IMAD.MOV.U32 R26, RZ, RZ, R63 ;  /* 0x000000ffff1a7224 */ /* 0x002fca00078e003f */
[----:B------:R2:W-:Y:S04]  /*d6c0*/  STL [R1+0xa4], R26 ;  /* 0x0000a41a01007387 */ /* 0x0005e80000100800 */
[----:B------:R-:W3:Y:S01]  /*d6d0*/  LDL.LU.64 R62, [R1+0x128] ;  /* 0x00012800013e7983 */ /* 0x000ee20000300a00 */
[----:B--2---:R-:W-:-:S03]  /*d6e0*/  IMAD.MOV.U32 R26, RZ, RZ, R51 ;  /* 0x000000ffff1a7224 */ /* 0x004fc600078e0033 */
[----:B------:R-:W-:Y:S04]  /*d6f0*/  STL [R1+0xb0], R50 ;  /* 0x0000b03201007387 */ /* 0x000fe80000100800 */
[----:B------:R1:W-:Y:S04]  /*d700*/  STL [R1+0xac], R26 ;  /* 0x0000ac1a01007387 */ /* 0x0003e80000100800 */
[----:B------:R-:W-:Y:S01]  /*d710*/  STL [R1+0xb8], R52 ;  /* 0x0000b83401007387 */ /* 0x000fe20000100800 */
[----:B-1----:R-:W-:-:S05]  /*d720*/  IMAD.MOV.U32 R26, RZ, RZ, R53 ;  /* 0x000000ffff1a7224 */ /* 0x002fca00078e0035 */
[----:B------:R1:W-:Y:S04]  /*d730*/  STL [R1+0xb4], R26 ;  /* 0x0000b41a01007387 */ /* 0x0003e80000100800 */
[----:B------:R2:W-:Y:S01]  /*d740*/  STL [R1+0xc0], R60 ;  /* 0x0000c03c01007387 */ /* 0x0005e20000100800 */
[----:B-1----:R-:W-:-:S05]  /*d750*/  IMAD.MOV.U32 R26, RZ, RZ, R61 ;  /* 0x000000ffff1a7224 */ /* 0x002fca00078e003d */
[----:B------:R1:W-:Y:S04]  /*d760*/  STL [R1+0xbc], R26 ;  /* 0x0000bc1a01007387 */ /* 0x0003e80000100800 */
[----:B---3--:R3:W-:Y:S04]  /*d770*/  STL [R1+0xc8], R62 ;  /* 0x0000c83e01007387 */ /* 0x0087e80000100800 */
[----:B--2---:R-:W2:Y:S01]  /*d780*/  LDL.LU.64 R60, [R1+0x148] ;  /* 0x00014800013c7983 */ /* 0x004ea20000300a00 */
[----:B-1----:R-:W-:-:S03]  /*d790*/  IMAD.MOV.U32 R26, RZ, RZ, R63 ;  /* 0x000000ffff1a7224 */ /* 0x002fc600078e003f */
[----:B---3--:R-:W3:Y:S04]  /*d7a0*/  LDL.LU.64 R62, [R1+0x150] ;  /* 0x00015000013e7983 */ /* 0x008ee80000300a00 */
[----:B------:R1:W-:Y:S04]  /*d7b0*/  STL [R1+0xc4], R26 ;  /* 0x0000c41a01007387 */ /* 0x0003e80000100800 */
[----:B------:R-:W-:Y:S01]  /*d7c0*/  STL [R1+0xd0], R54 ;  /* 0x0000d03601007387 */ /* 0x000fe20000100800 */
[----:B-1----:R-:W-:-:S05]  /*d7d0*/  IMAD.MOV.U32 R26, RZ, RZ, R55 ;  /* 0x000000ffff1a7224 */ /* 0x002fca00078e0037 */
[----:B------:R1:W-:Y:S04]  /*d7e0*/  STL [R1+0xcc], R26 ;  /* 0x0000cc1a01007387 */ /* 0x0003e80000100800 */
[----:B------:R-:W-:Y:S01]  /*d7f0*/  STL [R1+0xd8], R56 ;  /* 0x0000d83801007387 */ /* 0x000fe20000100800 */
[----:B-1----:R-:W-:-:S05]  /*d800*/  IMAD.MOV.U32 R26, RZ, RZ, R57 ;  /* 0x000000ffff1a7224 */ /* 0x002fca00078e0039 */
[----:B------:R1:W-:Y:S04]  /*d810*/  STL [R1+0xd4], R26 ;  /* 0x0000d41a01007387 */ /* 0x0003e80000100800 */
[----:B------:R4:W-:Y:S01]  /*d820*/  STL [R1+0xe0], R58 ;  /* 0x0000e03a01007387 */ /* 0x0009e20000100800 */
[----:B-1----:R-:W-:-:S05]  /*d830*/  IMAD.MOV.U32 R26, RZ, RZ, R59 ;  /* 0x000000ffff1a7224 */ /* 0x002fca00078e003b */
[----:B------:R2:W-:Y:S04]  /*d840*/  STL [R1+0xdc], R26 ;  /* 0x0000dc1a01007387 */ /* 0x0005e80000100800 */
[----:B------:R-:W3:Y:S01]  /*d850*/  LDL.LU.64 R44, [R1+0x190] ;  /* 0x00019000012c7983 */ /* 0x000ee20000300a00 */
[----:B------:R-:W-:Y:S02]  /*d860*/  IMAD.MOV.U32 R48, RZ, RZ, R72 ;  /* 0x000000ffff307224 */ /* 0x000fe400078e0048 */
[----:B------:R-:W-:Y:S02]  /*d870*/  IMAD.MOV.U32 R49, RZ, RZ, R73 ;  /* 0x000000ffff317224 */ /* 0x000fe400078e0049 */
[----:B----4-:R-:W-:Y:S02]  /*d880*/  IMAD.MOV.U32 R58, RZ, RZ, R30 ;  /* 0x000000ffff3a7224 */ /* 0x010fe400078e001e */
[----:B------:R-:W-:-:S02]  /*d890*/  IMAD.MOV.U32 R59, RZ, RZ, R31 ;  /* 0x000000ffff3b7224 */ /* 0x000fc400078e001f */
[----:B--2---:R-:W-:Y:S01]  /*d8a0*/  IMAD.MOV.U32 R26, RZ, RZ, R61 ;  /* 0x000000ffff1a7224 */ /* 0x004fe200078e003d */
[----:B------:R-:W-:Y:S04]  /*d8b0*/  STL [R1+0xe8], R60 ;  /* 0x0000e83c01007387 */ /* 0x000fe80000100800 */
        /* <DEDUP_REMOVED lines=15> */
[----:B------:R1:W-:Y:S01]  /*d9b0*/  STL [R1+0x10c], R26 ;  /* 0x00010c1a01007387 */ /* 0x0003e20000100800 */
[----:B------:R-:W-:Y:S02]  /*d9c0*/  IMAD.MOV.U32 R60, RZ, RZ, R76 ;  /* 0x000000ffff3c7224 */ /* 0x000fe400078e004c */
[----:B------:R-:W-:Y:S01]  /*d9d0*/  IMAD.MOV.U32 R61, RZ, RZ, R77 ;  /* 0x000000ffff3d7224 */ /* 0x000fe200078e004d */
[----:B------:R2:W-:Y:S01]  /*d9e0*/  STL [R1+0x118], R74 ;  /* 0x0001184a01007387 */ /* 0x0005e20000100800 */
[----:B-1----:R-:W-:Y:S02]  /*d9f0*/  IMAD.MOV.U32 R26, RZ, RZ, R75 ;  /* 0x000000ffff1a7224 */ /* 0x002fe400078e004b */
[----:B------:R-:W-:Y:S02]  /*da00*/  IMAD.MOV.U32 R76, RZ, RZ, R38 ;  /* 0x000000ffff4c7224 */ /* 0x000fe400078e0026 */
[----:B------:R-:W-:Y:S01]  /*da10*/  IMAD.MOV.U32 R77, RZ, RZ, R39 ;  /* 0x000000ffff4d7224 */ /* 0x000fe200078e0027 */
[----:B------:R1:W-:Y:S01]  /*da20*/  STL [R1+0x114], R26 ;  /* 0x0001141a01007387 */ /* 0x0003e20000100800 */
[----:B--2---:R-:W-:-:S03]  /*da30*/  IMAD.MOV.U32 R74, RZ, RZ, R90 ;  /* 0x000000ffff4a7224 */ /* 0x004fc600078e005a */
[----:B------:R-:W-:Y:S01]  /*da40*/  STL [R1+0x120], R44 ;  /* 0x0001202c01007387 */ /* 0x000fe20000100800 */
[----:B------:R-:W-:-:S03]  /*da50*/  IMAD.MOV.U32 R75, RZ, RZ, R91 ;  /* 0x000000ffff4b7224 */ /* 0x000fc600078e005b */
[----:B------:R-:W2:Y:S01]  /*da60*/  LDL.LU.64 R38, [R1+0x420] ;  /* 0x0004200001267983 */ /* 0x000ea20000300a00 */
[----:B------:R-:W-:Y:S02]  /*da70*/  IMAD.MOV.U32 R90, RZ, RZ, R40 ;  /* 0x000000ffff5a7224 */ /* 0x000fe400078e0028 */
[----:B------:R-:W-:Y:S01]  /*da80*/  IMAD.MOV.U32 R91, RZ, RZ, R41 ;  /* 0x000000ffff5b7224 */ /* 0x000fe200078e0029 */
[----:B------:R-:W3:Y:S01]  /*da90*/  LDL.64 R72, [R1+0x3b8] ;  /* 0x0003b80001487983 */ /* 0x000ee20000100a00 */
[----:B------:R-:W-:Y:S02]  /*daa0*/  IMAD.MOV.U32 R40, RZ, RZ, R42 ;  /* 0x000000ffff287224 */ /* 0x000fe400078e002a */
[----:B------:R-:W-:Y:S01]  /*dab0*/  IMAD.MOV.U32 R41, RZ, RZ, R43 ;  /* 0x000000ffff297224 */ /* 0x000fe200078e002b */
[----:B------:R-:W4:Y:S01]  /*dac0*/  LDL.LU.64 R30, [R1+0x428] ;  /* 0x00042800011e7983 */ /* 0x000f220000300a00 */
        /* <DEDUP_REMOVED lines=8> */
[----:B------:R-:W2:Y:S01]  /*db50*/  LDL.LU.64 R66, [R1+0x220] ;  /* 0x0002200001427983 */ /* 0x000ea20000300a00 */
        /* <DEDUP_REMOVED lines=11> */
[----:B------:R-:W2:Y:S04]  /*dc10*/  LDL.LU.64 R78, [R1+0x3c8] ;  /* 0x0003c800014e7983 */ /* 0x000ea80000300a00 */
[----:B------:R-:W2:Y:S04]  /*dc20*/  LDL.LU.64 R80, [R1+0x280] ;  /* 0x0002800001507983 */ /* 0x000ea80000300a00 */
[----:B------:R-:W2:Y:S04]  /*dc30*/  LDL.LU.64 R84, [R1+0x3d8] ;  /* 0x0003d80001547983 */ /* 0x000ea80000300a00 */
[----:B------:R-:W2:Y:S04]  /*dc40*/  LDL.LU.64 R52, [R1+0x1a0] ;  /* 0x0001a00001347983 */ /* 0x000ea80000300a00 */
[----:B------:R-:W3:Y:S01]  /*dc50*/  LDL.LU.64 R54, [R1+0x1b0] ;  /* 0x0001b00001367983 */ /* 0x000ee20000300a00 */
[----:B-1----:R-:W-:-:S05]  /*dc60*/  IMAD.MOV.U32 R26, RZ, RZ, R45 ;  /* 0x000000ffff1a7224 */ /* 0x002fca00078e002d */
[----:B------:R1:W-:Y:S04]  /*dc70*/  STL [R1+0x11c], R26 ;  /* 0x00011c1a01007387 */ /* 0x0003e80000100800 */
[----:B------:R1:W-:Y:S02]  /*dc80*/  STL [R1+0x128], R48 ;  /* 0x0001283001007387 */ /* 0x0003e40000100800 */
[----:B-1----:R-:W-:-:S05]  /*dc90*/  IMAD.MOV.U32 R26, RZ, RZ, R49 ;  /* 0x000000ffff1a7224 */ /* 0x002fca00078e0031 */
[----:B------:R2:W-:Y:S04]  /*dca0*/  STL [R1+0x124], R26 ;  /* 0x0001241a01007387 */ /* 0x0005e80000100800 */
[----:B------:R-:W3:Y:S01]  /*dcb0*/  LDL.LU.64 R48, [R1+0x1c0] ;  /* 0x0001c00001307983 */ /* 0x000ee20000300a00 */
[----:B--2---:R-:W-:-:S03]  /*dcc0*/  IMAD.MOV.U32 R26, RZ, RZ, R53 ;  /* 0x000000ffff1a7224 */ /* 0x004fc600078e0035 */
[----:B------:R1:W-:Y:S04]  /*dcd0*/  STL [R1+0x130], R52 ;  /* 0x0001303401007387 */ /* 0x0003e80000100800 */
[----:B------:R2:W-:Y:S01]  /*dce0*/  STL [R1+0x12c], R26 ;  /* 0x00012c1a01007387 */ /* 0x0005e20000100800 */
[----:B-1----:R-:W-:Y:S02]  /*dcf0*/  IMAD.MOV.U32 R52, RZ, RZ, R62 ;  /* 0x000000ffff347224 */ /* 0x002fe400078e003e */
[----:B------:R-:W-:Y:S02]  /*dd00*/  IMAD.MOV.U32 R53, RZ, RZ, R63 ;  /* 0x000000ffff357224 */ /* 0x000fe400078e003f */
[----:B------:R-:W4:Y:S01]  /*dd10*/  LDL.LU.64 R62, [R1+0x1d0] ;  /* 0x0001d000013e7983 */ /* 0x000f220000300a00 */
[----:B--2---:R-:W-:-:S03]  /*dd20*/  IMAD.MOV.U32 R26, RZ, RZ, R47 ;  /* 0x000000ffff1a7224 */ /* 0x004fc600078e002f */
[----:B------:R-:W-:Y:S04]  /*dd30*/  STL [R1+0x138], R46 ;  /* 0x0001382e01007387 */ /* 0x000fe80000100800 */
[----:B------:R1:W-:Y:S04]  /*dd40*/  STL [R1+0x134], R26 ;  /* 0x0001341a01007387 */ /* 0x0003e80000100800 */
[----:B---3--:R-:W-:Y:S01]  /*dd50*/  STL [R1+0x140], R54 ;  /* 0x0001403601007387 */ /* 0x008fe20000100800 */
[----:B-1----:R-:W-:-:S05]  /*dd60*/  IMAD.MOV.U32 R26, RZ, RZ, R55 ;  /* 0x000000ffff1a7224 */ /* 0x002fca00078e0037 */
[----:B------:R1:W-:Y:S04]  /*dd70*/  STL [R1+0x13c], R26 ;  /* 0x00013c1a01007387 */ /* 0x0003e80000100800 */
[----:B------:R2:W-:Y:S01]  /*dd80*/  STL [R1+0x148], R58 ;  /* 0x0001483a01007387 */ /* 0x0005e20000100800 */
[----:B-1----:R-:W-:-:S05]  /*dd90*/  IMAD.MOV.U32 R26, RZ, RZ, R59 ;  /* 0x000000ffff1a7224 */ /* 0x002fca00078e003b */
[----:B------:R1:W-:Y:S01]  /*dda0*/  STL [R1+0x144], R26 ;  /* 0x0001441a01007387 */ /* 0x0003e20000100800 */
[----:B--2---:R-:W-:Y:S02]  /*ddb0*/  IMAD.MOV.U32 R58, RZ, RZ, R64 ;  /* 0x000000ffff3a7224 */ /* 0x004fe400078e0040 */
[----:B------:R-:W-:Y:S02]  /*ddc0*/  IMAD.MOV.U32 R59, RZ, RZ, R65 ;  /* 0x000000ffff3b7224 */ /* 0x000fe400078e0041 */
[----:B------:R-:W2:Y:S04]  /*ddd0*/  LDL.LU.64 R64, [R1+0x1e0] ;  /* 0x0001e00001407983 */ /* 0x000ea80000300a00 */
[----:B------:R-:W-:Y:S01]  /*dde0*/  STL [R1+0x150], R48 ;  /* 0x0001503001007387 */ /* 0x000fe20000100800 */
[----:B-1----:R-:W-:-:S03]  /*ddf0*/  IMAD.MOV.U32 R26, RZ, RZ, R49 ;  /* 0x000000ffff1a7224 */ /* 0x002fc600078e0031 */
[----:B------:R-:W2:Y:S04]  /*de00*/  LDL.LU.64 R54, [R1+0x1f8] ;  /* 0x0001f80001367983 */ /* 0x000ea80000300a00 */
[----:B------:R1:W-:Y:S04]  /*de10*/  STL [R1+0x14c], R26 ;  /* 0x00014c1a01007387 */ /* 0x0003e80000100800 */
[----:B------:R-:W-:Y:S01]  /*de20*/  STL [R1+0x158], R50 ;  /* 0x0001583201007387 */ /* 0x000fe20000100800 */
[----:B-1----:R-:W-:-:S05]  /*de30*/  IMAD.MOV.U32 R26, RZ, RZ, R51 ;  /* 0x000000ffff1a7224 */ /* 0x002fca00078e0033 */
[----:B------:R4:W-:Y:S02]  /*de40*/  STL [R1+0x154], R26 ;  /* 0x0001541a01007387 */ /* 0x0009e40000100800 */
[----:B----4-:R-:W-:Y:S02]  /*de50*/  IMAD.MOV.U32 R26, RZ, RZ, R63 ;  /* 0x000000ffff1a7224 */ /* 0x010fe400078e003f */
[----:B------:R1:W-:Y:S04]  /*de60*/  STL [R1+0x160], R62 ;  /* 0x0001603e01007387 */ /* 0x0003e80000100800 */
[----:B------:R-:W-:Y:S04]  /*de70*/  STL [R1+0x168], R52 ;  /* 0x0001683401007387 */ /* 0x000fe80000100800 */
[----:B------:R4:W-:Y:S04]  /*de80*/  STL [R1+0x15c], R26 ;  /* 0x00015c1a01007387 */ /* 0x0009e80000100800 */
[----:B-1----:R-:W3:Y:S01]  /*de90*/  LDL.LU.64 R62, [R1+0x218] ;  /* 0x00021800013e7983 */ /* 0x002ee20000300a00 */
[----:B----4-:R-:W-:-:S05]  /*dea0*/  IMAD.MOV.U32 R26, RZ, RZ, R53 ;  /* 0x000000ffff1a7224 */ /* 0x010fca00078e0035 */
[----:B------:R2:W-:Y:S02]  /*deb0*/  STL [R1+0x164], R26 ;  /* 0x0001641a01007387 */ /* 0x0005e40000100800 */
[----:B--2---:R-:W-:Y:S02]  /*dec0*/  IMAD.MOV.U32 R26, RZ, RZ, R65 ;  /* 0x000000ffff1a7224 */ /* 0x004fe400078e0041 */
[----:B------:R1:W-:Y:S04]  /*ded0*/  STL [R1+0x170], R64 ;  /* 0x0001704001007387 */ /* 0x0003e80000100800 */
[----:B------:R2:W-:Y:S04]  /*dee0*/  STL [R1+0x16c], R26 ;  /* 0x00016c1a01007387 */ /* 0x0005e80000100800 */
[----:B------:R4:W-:Y:S01]  /*def0*/  STL [R1+0x178], R58 ;  /* 0x0001783a01007387 */ /* 0x0009e20000100800 */
[----:B-1----:R-:W-:-:S02]  /*df00*/  IMAD.MOV.U32 R64, RZ, RZ, R66 ;  /* 0x000000ffff407224 */ /* 0x002fc400078e0042 */
[----:B------:R-:W-:Y:S02]  /*df10*/  IMAD.MOV.U32 R65, RZ, RZ, R67 ;  /* 0x000000ffff417224 */ /* 0x000fe400078e0043 */
[----:B------:R-:W3:Y:S01]  /*df20*/  LDL.LU.64 R66, [R1+0x228] ;  /* 0x0002280001427983 */ /* 0x000ee20000300a00 */
[----:B--2---:R-:W-:Y:S02]  /*df30*/  IMAD.MOV.U32 R26, RZ, RZ, R59 ;  /* 0x000000ffff1a7224 */ /* 0x004fe400078e003b */
[----:B----4-:R-:W-:-:S03]  /*df40*/  IMAD.MOV.U32 R58, RZ, RZ, R60 ;  /* 0x000000ffff3a7224 */ /* 0x010fc600078e003c */
[----:B------:R1:W-:Y:S01]  /*df50*/  STL [R1+0x174], R26 ;  /* 0x0001741a01007387 */ /* 0x0003e20000100800 */
[----:B------:R-:W-:-:S03]  /*df60*/  IMAD.MOV.U32 R59, RZ, RZ, R61 ;  /* 0x000000ffff3b7224 */ /* 0x000fc600078e003d */
[----:B------:R-:W-:Y:S04]  /*df70*/  STL [R1+0x180], R54 ;  /* 0x0001803601007387 */ /* 0x000fe80000100800 */
[----:B------:R-:W2:Y:S01]  /*df80*/  LDL.LU.64 R60, [R1+0x238] ;  /* 0x00023800013c7983 */ /* 0x000ea20000300a00 */
[----:B-1----:R-:W-:-:S03]  /*df90*/  IMAD.MOV.U32 R26, RZ, RZ, R55 ;  /* 0x000000ffff1a7224 */ /* 0x002fc600078e0037 */
[----:B------:R-:W-:Y:S04]  /*dfa0*/  STL [R1+0x188], R56 ;  /* 0x0001883801007387 */ /* 0x000fe80000100800 */
[----:B------:R1:W-:Y:S02]  /*dfb0*/  STL [R1+0x17c], R26 ;  /* 0x00017c1a01007387 */ /* 0x0003e40000100800 */
[----:B-1----:R-:W-:-:S05]  /*dfc0*/  IMAD.MOV.U32 R26, RZ, RZ, R57 ;  /* 0x000000ffff1a7224 */ /* 0x002fca00078e0039 */
[----:B------:R1:W-:Y:S04]  /*dfd0*/  STL [R1+0x184], R26 ;  /* 0x0001841a01007387 */ /* 0x0003e80000100800 */
[----:B---3--:R3:W-:Y:S01]  /*dfe0*/  STL [R1+0x190], R62 ;  /* 0x0001903e01007387 */ /* 0x0087e20000100800 */
[----:B-1----:R-:W-:-:S03]  /*dff0*/  IMAD.MOV.U32 R26, RZ, RZ, R63 ;  /* 0x000000ffff1a7224 */ /* 0x002fc600078e003f */
[----:B---3--:R-:W3:Y:S04]  /*e000*/  LDL.LU.64 R62, [R1+0x248] ;  /* 0x00024800013e7983 */ /* 0x008ee80000300a00 */
[----:B------:R1:W-:Y:S04]  /*e010*/  STL [R1+0x18c], R26 ;  /* 0x00018c1a01007387 */ /* 0x0003e80000100800 */
[----:B------:R-:W-:Y:S01]  /*e020*/  STL [R1+0x198], R64 ;  /* 0x0001984001007387 */ /* 0x000fe20000100800 */
[----:B-1----:R-:W-:-:S05]  /*e030*/  IMAD.MOV.U32 R26, RZ, RZ, R65 ;  /* 0x000000ffff1a7224 */ /* 0x002fca00078e0041 */
[----:B------:R1:W-:Y:S04]  /*e040*/  STL [R1+0x194], R26 ;  /* 0x0001941a01007387 */ /* 0x0003e80000100800 */
[----:B------:R4:W-:Y:S01]  /*e050*/  STL [R1+0x1a0], R66 ;  /* 0x0001a04201007387 */ /* 0x0009e20000100800 */
[----:B-1----:R-:W-:-:S03]  /*e060*/  IMAD.MOV.U32 R26, RZ, RZ, R67 ;  /* 0x000000ffff1a7224 */ /* 0x002fc600078e0043 */
[----:B----4-:R-:W4:Y:S04]  /*e070*/  LDL.LU.64 R66, [R1+0x258] ;  /* 0x0002580001427983 */ /* 0x010f280000300a00 */
[----:B------:R1:W-:Y:S04]  /*e080*/  STL [R1+0x19c], R26 ;  /* 0x00019c1a01007387 */ /* 0x0003e80000100800 */
[----:B------:R-:W-:Y:S04]  /*e090*/  STL [R1+0x1a8], R58 ;  /* 0x0001a83a01007387 */ /* 0x000fe80000100800 */
[----:B------:R-:W4:Y:S01]  /*e0a0*/  LDL.LU.64 R64, [R1+0x268] ;  /* 0x0002680001407983 */ /* 0x000f220000300a00 */
[----:B-1----:R-:W-:-:S05]  /*e0b0*/  IMAD.MOV.U32 R26, RZ, RZ, R59 ;  /* 0x000000ffff1a7224 */ /* 0x002fca00078e003b */
[----:B------:R1:W-:Y:S04]  /*e0c0*/  STL [R1+0x1a4], R26 ;  /* 0x0001a41a01007387 */ /* 0x0003e80000100800 */
[----:B--2---:R-:W-:Y:S01]  /*e0d0*/  STL [R1+0x1b0], R60 ;  /* 0x0001b03c01007387 */ /* 0x004fe20000100800 */
[----:B-1----:R-:W-:-:S05]  /*e0e0*/  IMAD.MOV.U32 R26, RZ, RZ, R61 ;  /* 0x000000ffff1a7224 */ /* 0x002fca00078e003d */
[----:B------:R1:W-:Y:S04]  /*e0f0*/  STL [R1+0x1ac], R26 ;  /* 0x0001ac1a01007387 */ /* 0x0003e80000100800 */
[----:B------:R2:W-:Y:S01]  /*e100*/  STL [R1+0x1b8], R76 ;  /* 0x0001b84c01007387 */ /* 0x0005e20000100800 */
[----:B-1----:R-:W-:-:S03]  /*e110*/  IMAD.MOV.U32 R26, RZ, RZ, R77 ;  /* 0x000000ffff1a7224 */ /* 0x002fc600078e004d */
[----:B--2---:R-:W2:Y:S04]  /*e120*/  LDL.LU.64 R76, [R1+0x278] ;  /* 0x00027800014c7983 */ /* 0x004ea80000300a00 */
[----:B------:R3:W-:Y:S02]  /*e130*/  STL [R1+0x1b4], R26 ;  /* 0x0001b41a01007387 */ /* 0x0007e40000100800 */
[----:B---3--:R-:W-:Y:S02]  /*e140*/  IMAD.MOV.U32 R26, RZ, RZ, R63 ;  /* 0x000000ffff1a7224 */ /* 0x008fe400078e003f */
[----:B------:R-:W-:Y:S04]  /*e150*/  STL [R1+0x1c0], R62 ;  /* 0x0001c03e01007387 */ /* 0x000fe80000100800 */
[----:B------:R1:W-:Y:S04]  /*e160*/  STL [R1+0x1bc], R26 ;  /* 0x0001bc1a01007387 */ /* 0x0003e80000100800 */
[----:B------:R3:W-:Y:S01]  /*e170*/  STL [R1+0x1c8], R82 ;  /* 0x0001c85201007387 */ /* 0x0007e20000100800 */
[----:B-1----:R-:W-:-:S02]  /*e180*/  IMAD.MOV.U32 R26, RZ, RZ, R83 ;  /* 0x000000ffff1a7224 */ /* 0x002fc400078e0053 */
[----:B---3--:R-:W-:Y:S02]  /*e190*/  IMAD.MOV.U32 R82, RZ, RZ, R84 ;  /* 0x000000ffff527224 */ /* 0x008fe400078e0054 */
[----:B------:R-:W-:Y:S02]  /*e1a0*/  IMAD.MOV.U32 R83, RZ, RZ, R85 ;  /* 0x000000ffff537224 */ /* 0x000fe400078e0055 */
[----:B------:R-:W3:Y:S04]  /*e1b0*/  LDL.LU.64 R84, [R1+0x288] ;  /* 0x0002880001547983 */ /* 0x000ee80000300a00 */
[----:B------:R4:W-:Y:S02]  /*e1c0*/  STL [R1+0x1c4], R26 ;  /* 0x0001c41a01007387 */ /* 0x0009e40000100800 */
[----:B----4-:R-:W-:-:S02]  /*e1d0*/  IMAD.MOV.U32 R26, RZ, RZ, R67 ;  /* 0x000000ffff1a7224 */ /* 0x010fc400078e0043 */
[----:B------:R1:W-:Y:S04]  /*e1e0*/  STL [R1+0x1d0], R66 ;  /* 0x0001d04201007387 */ /* 0x0003e80000100800 */
[----:B------:R4:W-:Y:S04]  /*e1f0*/  STL [R1+0x1cc], R26 ;  /* 0x0001cc1a01007387 */ /* 0x0009e80000100800 */
[----:B------:R4:W-:Y:S01]  /*e200*/  STL [R1+0x1d8], R70 ;  /* 0x0001d84601007387 */ /* 0x0009e20000100800 */
[----:B-1----:R-:W-:Y:S02]  /*e210*/  IMAD.MOV.U32 R66, RZ, RZ, R68 ;  /* 0x000000ffff427224 */ /* 0x002fe400078e0044 */
[----:B------:R-:W-:-:S02]  /*e220*/  IMAD.MOV.U32 R67, RZ, RZ, R69 ;  /* 0x000000ffff437224 */ /* 0x000fc400078e0045 */
[----:B------:R-:W3:Y:S01]  /*e230*/  LDL.LU.64 R68, [R1+0x298] ;  /* 0x0002980001447983 */ /* 0x000ee20000300a00 */
[----:B----4-:R-:W-:Y:S02]  /*e240*/  IMAD.MOV.U32 R26, RZ, RZ, R71 ;  /* 0x000000ffff1a7224 */ /* 0x010fe400078e0047 */
        /* <DEDUP_REMOVED lines=9> */
[----:B------:R-:W-:Y:S02]  /*e2e0*/  IMAD.MOV.U32 R37, RZ, RZ, R33 ;  /* 0x000000ffff257224 */ /* 0x000fe400078e0021 */
[----:B------:R-:W4:Y:S01]  /*e2f0*/  LDL.64 R32, [R1+0x3a8] ;  /* 0x0003a80001207983 */ /* 0x000f220000100a00 */
[----:B-1----:R-:W-:-:S05]  /*e300*/  IMAD.MOV.U32 R26, RZ, RZ, R65 ;  /* 0x000000ffff1a7224 */ /* 0x002fca00078e0041 */
[----:B------:R1:W-:Y:S04]  /*e310*/  STL [R1+0x1dc], R26 ;  /* 0x0001dc1a01007387 */ /* 0x0003e80000100800 */
[----:B------:R2:W-:Y:S01]  /*e320*/  STL [R1+0x1e8], R74 ;  /* 0x0001e84a01007387 */ /* 0x0005e20000100800 */
[----:B-1----:R-:W-:-:S03]  /*e330*/  IMAD.MOV.U32 R26, RZ, RZ, R75 ;  /* 0x000000ffff1a7224 */ /* 0x002fc600078e004b */
[----:B--2---:R-:W4:Y:S04]  /*e340*/  LDL.LU.64 R74, [R1+0x3c0] ;  /* 0x0003c000014a7983 */ /* 0x004f280000300a00 */
[----:B------:R1:W-:Y:S04]  /*e350*/  STL [R1+0x1e4], R26 ;  /* 0x0001e41a01007387 */ /* 0x0003e80000100800 */
[----:B------:R1:W-:Y:S02]  /*e360*/  STL [R1+0x1f0], R76 ;  /* 0x0001f04c01007387 */ /* 0x0003e40000100800 */
[----:B-1----:R-:W-:-:S05]  /*e370*/  IMAD.MOV.U32 R26, RZ, RZ, R77 ;  /* 0x000000ffff1a7224 */ /* 0x002fca00078e004d */
[----:B------:R1:W-:Y:S01]  /*e380*/  STL [R1+0x1ec], R26 ;  /* 0x0001ec1a01007387 */ /* 0x0003e20000100800 */
[----:B------:R-:W-:Y:S02]  /*e390*/  IMAD.MOV.U32 R76, RZ, RZ, R78 ;  /* 0x000000ffff4c7224 */ /* 0x000fe400078e004e */
[----:B------:R-:W-:Y:S01]  /*e3a0*/  IMAD.MOV.U32 R77, RZ, RZ, R79 ;  /* 0x000000ffff4d7224 */ /* 0x000fe200078e004f */
[----:B------:R1:W-:Y:S04]  /*e3b0*/  STL [R1+0x1f8], R80 ;  /* 0x0001f85001007387 */ /* 0x0003e80000100800 */
[----:B------:R-:W4:Y:S01]  /*e3c0*/  LDL.LU.64 R78, [R1+0x3d0] ;  /* 0x0003d000014e7983 */ /* 0x000f220000300a00 */
[----:B-1----:R-:W-:-:S05]  /*e3d0*/  IMAD.MOV.U32 R26, RZ, RZ, R81 ;  /* 0x000000ffff1a7224 */ /* 0x002fca00078e0051 */
[----:B------:R1:W-:Y:S01]  /*e3e0*/  STL [R1+0x1f4], R26 ;  /* 0x0001f41a01007387 */ /* 0x0003e20000100800 */
[----:B------:R-:W-:Y:S02]  /*e3f0*/  IMAD.MOV.U32 R80, RZ, RZ, R82 ;  /* 0x000000ffff507224 */ /* 0x000fe400078e0052 */
[----:B------:R-:W-:Y:S01]  /*e400*/  IMAD.MOV.U32 R81, RZ, RZ, R83 ;  /* 0x000000ffff517224 */ /* 0x000fe200078e0053 */
[----:B---3--:R3:W-:Y:S04]  /*e410*/  STL [R1+0x200], R84 ;  /* 0x0002005401007387 */ /* 0x0087e80000100800 */
[----:B------:R-:W2:Y:S01]  /*e420*/  LDL.LU.64 R82, [R1+0x3e0] ;  /* 0x0003e00001527983 */ /* 0x000ea20000300a00 */
[----:B-1----:R-:W-:-:S05]  /*e430*/  IMAD.MOV.U32 R26, RZ, RZ, R85 ;  /* 0x000000ffff1a7224 */ /* 0x002fca00078e0055 */
[----:B------:R1:W-:Y:S01]  /*e440*/  STL [R1+0x1fc], R26 ;  /* 0x0001fc1a01007387 */ /* 0x0003e20000100800 */
[----:B---3--:R-:W-:Y:S02]  /*e450*/  IMAD.MOV.U32 R84, RZ, RZ, R86 ;  /* 0x000000ffff547224 */ /* 0x008fe400078e0056 */
[----:B------:R-:W-:Y:S01]  /*e460*/  IMAD.MOV.U32 R85, RZ, RZ, R87 ;  /* 0x000000ffff557224 */ /* 0x000fe200078e0057 */
[----:B------:R-:W-:Y:S04]  /*e470*/  STL [R1+0x208], R66 ;  /* 0x0002084201007387 */ /* 0x000fe80000100800 */
[----:B------:R-:W3:Y:S01]  /*e480*/  LDL.LU.64 R86, [R1+0x3f0] ;  /* 0x0003f00001567983 */ /* 0x000ee20000300a00 */
[----:B-1----:R-:W-:-:S05]  /*e490*/  IMAD.MOV.U32 R26, RZ, RZ, R67 ;  /* 0x000000ffff1a7224 */ /* 0x002fca00078e0043 */
[----:B------:R1:W-:Y:S02]  /*e4a0*/  STL [R1+0x204], R26 ;  /* 0x0002041a01007387 */ /* 0x0003e40000100800 */
[----:B-1----:R-:W-:Y:S02]  /*e4b0*/  IMAD.MOV.U32 R26, RZ, RZ, R69 ;  /* 0x000000ffff1a7224 */ /* 0x002fe400078e0045 */
[----:B------:R-:W-:Y:S04]  /*e4c0*/  STL [R1+0x210], R68 ;  /* 0x0002104401007387 */ /* 0x000fe80000100800 */
[----:B------:R1:W-:Y:S04]  /*e4d0*/  STL [R1+0x20c], R26 ;  /* 0x00020c1a01007387 */ /* 0x0003e80000100800 */
[----:B------:R-:W-:Y:S01]  /*e4e0*/  STL [R1+0x218], R70 ;  /* 0x0002184601007387 */ /* 0x000fe20000100800 */
[----:B-1----:R-:W-:-:S05]  /*e4f0*/  IMAD.MOV.U32 R26, RZ, RZ, R71 ;  /* 0x000000ffff1a7224 */ /* 0x002fca00078e0047 */
[----:B------:R1:W-:Y:S04]  /*e500*/  STL [R1+0x214], R26 ;  /* 0x0002141a01007387 */ /* 0x0003e80000100800 */
[----:B----4-:R4:W-:Y:S01]  /*e510*/  STL [R1+0x220], R32 ;  /* 0x0002202001007387 */ /* 0x0109e20000100800 */
[----:B-1----:R-:W-:-:S05]  /*e520*/  IMAD.MOV.U32 R26, RZ, RZ, R33 ;  /* 0x000000ffff1a7224 */ /* 0x002fca00078e0021 */
[----:B------:R1:W-:Y:S01]  /*e530*/  STL [R1+0x21c], R26 ;  /* 0x00021c1a01007387 */ /* 0x0003e20000100800 */
[----:B----4-:R-:W-:Y:S02]  /*e540*/  IMAD.MOV.U32 R32, RZ, RZ, R30 ;  /* 0x000000ffff207224 */ /* 0x010fe400078e001e */
[----:B------:R-:W-:Y:S01]  /*e550*/  IMAD.MOV.U32 R33, RZ, RZ, R31 ;  /* 0x000000ffff217224 */ /* 0x000fe200078e001f */
        /* <DEDUP_REMOVED lines=15> */
[----:B------:R-:W-:Y:S01]  /*e650*/  IMAD.MOV.U32 R187, RZ, RZ, R27 ;  /* 0x000000ffffbb7224 */ /* 0x000fe200078e001b */
[----:B------:R-:W-:Y:S01]  /*e660*/  SHF.R.S32.HI R92, RZ, 0x7, R28 ;  /* 0x00000007ff5c7819 */ /* 0x000fe2000001141c */
[----:B------:R-:W-:Y:S01]  /*e670*/  USHF.R.S32.HI UR5, URZ, 0x1f, UR4 ;  /* 0x0000001f3f057899 */ /* 0x000fe20008011404 */
[----:B------:R-:W-:Y:S01]  /*e680*/  LOP3.LUT R93, R6, 0x20, RZ, 0x3c, !PT ;  /* 0x00000020065d7812 */ /* 0x000fe200078e3cff */
[----:B------:R-:W-:Y:S01]  /*e690*/  IMAD.MOV.U32 R165, RZ, RZ, R181 ;  /* 0x000000ffffa57224 */ /* 0x000fe200078e00b5 */
[----:B------:R-:W-:Y:S01]  /*e6a0*/  IADD3 R93, R92, -0x1, RZ ;  /* 0xffffffff5c5d7810 */ /* 0x000fe20007ffe0ff */
[----:B------:R-:W-:Y:S01]  /*e6b0*/  IMAD.MOV.U32 R167, RZ, RZ, R179 ;  /* 0x000000ffffa77224 */ /* 0x000fe200078e00b3 */
[----:B------:R-:W-:Y:S01]  /*e6c0*/  CS2R R44, SRZ ;  /* 0x00000000002c7805 */ /* 0x000fe2000001ff00 */
        /* <DEDUP_REMOVED lines=32> */
[----:B------:R-:W-:Y:S01]  /*e8d0*/  CS2R R78, SRZ ;  /* 0x00000000004e7805 */ /* 0x000fe2000001ff00 */
[----:B------:R-:W-:Y:S01]  /*e8e0*/  CS2R R80, SRZ ;  /* 0x0000000000507805 */ /* 0x000fe2000001ff00 */
[----:B------:R-:W-:Y:S01]  /*e8f0*/  CS2R R28, SRZ ;  /* 0x00000000001c7805 */ /* 0x000fe2000001ff00 */
[----:B------:R-:W-:-:S02]  /*e900*/  LOP3.LUT R95, R6, 0x40, RZ, 0x3c, !PT ;  /* 0x00000040065f7812 */ /* 0x000fc400078e3cff */
[----:B------:R-:W-:Y:S02]  /*e910*/  LOP3.LUT R94, R6, 0x60, RZ, 0x3c, !PT ;  /* 0x00000060065e7812 */ /* 0x000fe400078e3cff */
[----:B------:R-:W-:Y:S01]  /*e920*/  LOP3.LUT R92, R7, 0x40, RZ, 0x3c, !PT ;  /* 0x00000040075c7812 */ /* 0x000fe200078e3cff */
[----:B------:R-:W-:Y:S02]  /*e930*/  USHF.L.U32 UR9, UR4, 0x2, URZ ;  /* 0x0000000204097899 */ /* 0x000fe4000800063f */
[----:B------:R-:W-:-:S03]  /*e940*/  USHF.L.U64.HI UR7, UR4, 0x2, UR5 ;  /* 0x0000000204077899 */ /* 0x000fc60008010205 */
[----:B------:R-:W-:Y:S01]  /*e950*/  UMOV UR4, URZ ;  /* 0x0000003f00047c82 */ /* 0x000fe20008000000 */
[----:B--2---:R-:W-:Y:S04]  /*e960*/  STL [R1+0x250], R82 ;  /* 0x0002505201007387 */ /* 0x004fe80000100800 */
[----:B------:R1:W-:Y:S04]  /*e970*/  STL [R1+0x244], R26 ;  /* 0x0002441a01007387 */ /* 0x0003e80000100800 */
[----:B------:R-:W-:Y:S01]  /*e980*/  STL [R1+0x258], R84 ;  /* 0x0002585401007387 */ /* 0x000fe20000100800 */
[----:B-1----:R-:W-:-:S05]  /*e990*/  IMAD.MOV.U32 R26, RZ, RZ, R83 ;  /* 0x000000ffff1a7224 */ /* 0x002fca00078e0053 */
[----:B------:R1:W-:Y:S04]  /*e9a0*/  STL [R1+0x24c], R26 ;  /* 0x00024c1a01007387 */ /* 0x0003e80000100800 */
[----:B---3--:R-:W-:Y:S01]  /*e9b0*/  STL [R1+0x260], R86 ;  /* 0x0002605601007387 */ /* 0x008fe20000100800 */
        /* <DEDUP_REMOVED lines=23> */
[----:B----4-:R-:W-:Y:S01]  /*eb30*/  STL [R1+0x2a0], R30 ;  /* 0x0002a01e01007387 */ /* 0x010fe20000100800 */
[----:B-1----:R-:W-:-:S05]  /*eb40*/  IMAD.MOV.U32 R26, RZ, RZ, R33 ;  /* 0x000000ffff1a7224 */ /* 0x002fca00078e0021 */
[----:B------:R1:W-:Y:S02]  /*eb50*/  STL [R1+0x294], R26 ;  /* 0x0002941a01007387 */ /* 0x0003e40000100800 */
[----:B-1----:R-:W-:Y:S02]  /*eb60*/  IMAD.MOV.U32 R26, RZ, RZ, R31 ;  /* 0x000000ffff1a7224 */ /* 0x002fe400078e001f */
[----:B------:R-:W-:-:S03]  /*eb70*/  IMAD.MOV.U32 R31, RZ, RZ, c[0x0][0x188] ;  /* 0x00006200ff1f7624 */ /* 0x000fc600078e00ff */
[----:B------:R1:W-:Y:S01]  /*eb80*/  STL [R1+0x29c], R26 ;  /* 0x00029c1a01007387 */ /* 0x0003e20000100800 */
[----:B------:R-:W-:-:S03]  /*eb90*/  IMAD.SHL.U32 R27, R31, 0x80, RZ ;  /* 0x000000801f1b7824 */ /* 0x000fc600078e00ff */
[----:B------:R-:W-:Y:S01]  /*eba0*/  STL [R1+0x2a8], R34 ;  /* 0x0002a82201007387 */ /* 0x000fe20000100800 */
[----:B-1----:R-:W-:-:S05]  /*ebb0*/  IMAD.MOV.U32 R26, RZ, RZ, R35 ;  /* 0x000000ffff1a7224 */ /* 0x002fca00078e0023 */
[----:B------:R1:W-:Y:S01]  /*ebc0*/  STL [R1+0x2a4], R26 ;  /* 0x0002a41a01007387 */ /* 0x0003e20000100800 */
[----:B------:R-:W-:Y:S01]  /*ebd0*/  CS2R R82, SRZ ;  /* 0x0000000000527805 */ /* 0x000fe2000001ff00 */
[----:B------:R-:W-:Y:S01]  /*ebe0*/  CS2R R84, SRZ ;  /* 0x0000000000547805 */ /* 0x000fe2000001ff00 */
[----:B------:R-:W-:Y:S01]  /*ebf0*/  CS2R R86, SRZ ;  /* 0x0000000000567805 */ /* 0x000fe2000001ff00 */
[----:B------:R-:W-:Y:S01]  /*ec00*/  CS2R R88, SRZ ;  /* 0x0000000000587805 */ /* 0x000fe2000001ff00 */
[----:B------:R-:W-:Y:S01]  /*ec10*/  CS2R R90, SRZ ;  /* 0x00000000005a7805 */ /* 0x000fe2000001ff00 */
[----:B-1----:R-:W-:Y:S01]  /*ec20*/  SHF.R.S32.HI R26, RZ, 0x1f, R27 ;  /* 0x0000001fff1a7819 */ /* 0x002fe2000001141b */
[----:B------:R-:W-:Y:S01]  /*ec30*/  CS2R R40, SRZ ;  /* 0x0000000000287805 */ /* 0x000fe2000001ff00 */
[----:B------:R-:W-:Y:S01]  /*ec40*/  CS2R R42, SRZ ;  /* 0x00000000002a7805 */ /* 0x000fe2000001ff00 */
[----:B------:R-:W-:Y:S01]  /*ec50*/  CS2R R36, SRZ ;  /* 0x0000000000247805 */ /* 0x000fe2000001ff00 */
[C---:B------:R-:W-:Y:S01]  /*ec60*/  SHF.L.U64.HI R26, R27.reuse, 0x2, R26 ;  /* 0x000000021b1a7819 */ /* 0x040fe2000001021a */
[----:B------:R-:W-:Y:S01]  /*ec70*/  IMAD.SHL.U32 R27, R27, 0x4, RZ ;  /* 0x000000041b1b7824 */ /* 0x000fe200078e00ff */
[----:B------:R-:W-:Y:S01]  /*ec80*/  CS2R R38, SRZ ;  /* 0x0000000000267805 */ /* 0x000fe2000001ff00 */
[----:B------:R-:W-:Y:S01]  /*ec90*/  CS2R R32, SRZ ;  /* 0x0000000000207805 */ /* 0x000fe2000001ff00 */
[----:B------:R-:W-:Y:S01]  /*eca0*/  CS2R R34, SRZ ;  /* 0x0000000000227805 */ /* 0x000fe2000001ff00 */
[----:B------:R-:W-:-:S02]  /*ecb0*/  CS2R R30, SRZ ;  /* 0x00000000001e7805 */ /* 0x000fc4000001ff00 */
.L_x_1:
[----:B------:R-:W-:-:S04]  /*ecc0*/  DEPBAR.LE SB0, 0x0 ;  /* 0x000080000000791a */ /* 0x000fc80000000000 */
[----:B------:R-:W-:Y:S01]  /*ecd0*/  BAR.SYNC.DEFER_BLOCKING 0x0 ;  /* 0x0000000000007b1d */ /* 0x000fe20000010000 */
[C---:B------:R-:W-:Y:S01]  /*ece0*/  LOP3.LUT R120, R6.reuse, 0x20, RZ, 0x3c, !PT ;  /* 0x0000002006787812 */ /* 0x040fe200078e3cff */
[----:B------:R-:W-:Y:S01]  /*ecf0*/  UIADD3 UR5, UR4, 0x1, URZ ;  /* 0x0000000104057890 */ /* 0x000fe2000fffe03f */
[C---:B------:R-:W-:Y:S02]  /*ed00*/  LOP3.LUT R121, R6.reuse, 0x40, RZ, 0x3c, !PT ;  /* 0x0000004006797812 */ /* 0x040fe400078e3cff */
[----:B------:R-:W-:Y:S01]  /*ed10*/  LOP3.LUT R123, R6, 0x60, RZ, 0x3c, !PT ;  /* 0x00000060067b7812 */ /* 0x000fe200078e3cff */
[----:B------:R-:W-:Y:S01]  /*ed20*/  UMOV UR6, 0xffffff80 ;  /* 0xffffff8000067882 */ /* 0x000fe20000000000 */
[-C--:B------:R-:W-:Y:S01]  /*ed30*/  IADD3 R5, P2, R5, R27.reuse, RZ ;  /* 0x0000001b05057210 */ /* 0x080fe20007f5e0ff */
[----:B------:R-:W-:Y:S01]  /*ed40*/  ULDC UR8, c[0x0][0x180] ;  /* 0x0000600000087ab9 */ /* 0x000fe20000000800 */
[-C--:B------:R-:W-:Y:S01]  /*ed50*/  IADD3 R9, P3, R9, R27.reuse, RZ ;  /* 0x0000001b09097210 */ /* 0x080fe20007f7e0ff */
[----:B------:R-:W-:Y:S01]  /*ed60*/  UIMAD UR6, UR5, UR6, UR8 ;  /* 0x00000006050672a4 */ /* 0x000fe2000f8e0208 */
[----:B------:R-:W-:Y:S01]  /*ed70*/  IADD3 R11, P4, R11, R27, RZ ;  /* 0x0000001b0b0b7210 */ /* 0x000fe20007f9e0ff */
[----:B------:R-:W-:-:S02]  /*ed80*/  IMAD.X R8, R8, 0x1, R26, P2 ;  /* 0x0000000108087824 */ /* 0x000fc400010e061a */
[--C-:B------:R-:W-:Y:S01]  /*ed90*/  IMAD.X R15, R15, 0x1, R26.reuse, P3 ;  /* 0x000000010f0f7824 */ /* 0x100fe200018e061a */
[-C--:B------:R-:W-:Y:S01]  /*eda0*/  IADD3 R16, P3, R16, R27.reuse, RZ ;  /* 0x0000001b10107210 */ /* 0x080fe20007f7e0ff */
[--C-:B------:R-:W-:Y:S01]  /*edb0*/  IMAD.X R12, R12, 0x1, R26.reuse, P4 ;  /* 0x000000010c0c7824 */ /* 0x100fe200020e061a */
[----:B------:R-:W-:Y:S02]  /*edc0*/  ISETP.GE.AND P1, PT, R0, UR6, PT ;  /* 0x0000000600007c0c */ /* 0x000fe4000bf26270 */
[----:B------:R-:W-:Y:S01]  /*edd0*/  IADD3 R19, P4, R19, R27, RZ ;  /* 0x0000001b13137210 */ /* 0x000fe20007f9e0ff */
[--C-:B------:R-:W-:Y:S01]  /*ede0*/  IMAD.X R22, R22, 0x1, R26.reuse, P3 ;  /* 0x0000000116167824 */ /* 0x100fe200018e061a */
[----:B------:R-:W-:Y:S03]  /*edf0*/  LDS R112, [R6+0x10000] ;  /* 0x0100000006707984 */ /* 0x000fe60000000800 */
[----:B------:R-:W-:Y:S01]  /*ee00*/  IMAD.X R20, R20, 0x1, R26, P4 ;  /* 0x0000000114147824 */ /* 0x000fe200020e061a */
[----:B------:R-:W-:Y:S04]  /*ee10*/  LDS R114, [R6+0x10400] ;  /* 0x0104000006727984 */ /* 0x000fe80000000800 */
[----:B------:R-:W-:Y:S04]  /*ee20*/  LDS R113, [R120+0x10000] ;  /* 0x0100000078717984 */ /* 0x000fe80000000800 */
[----:B------:R-:W-:Y:S04]  /*ee30*/  LDS R115, [R120+0x10400] ;  /* 0x0104000078737984 */ /* 0x000fe80000000800 */
[----:B------:R-:W1:Y:S04]  /*ee40*/  LDSM.16.M88.4 R104, [R7] ;  /* 0x000000000768783b */ /* 0x000e680000000200 */
[----:B------:R-:W2:Y:S04]  /*ee50*/  LDSM.16.M88.4 R100, [R7+0x4000] ;  /* 0x004000000764783b */ /* 0x000ea80000000200 */
[----:B------:R-:W3:Y:S04]  /*ee60*/  LDSM.16.M88.4 R96, [R7+0x8000] ;  /* 0x008000000760783b */ /* 0x000ee80000000200 */
[----:B------:R-:W4:Y:S04]  /*ee70*/  LDSM.16.M88.4 R92, [R7+0xc000] ;  /* 0x00c00000075c783b */ /* 0x000f280000000200 */
[----:B------:R-:W-:Y:S01]  /*ee80*/  LDS R122, [R121+0x10480] ;  /* 0x01048000797a7984 */ /* 0x000fe20000000800 */
[C---:B-1----:R-:W-:Y:S08]  /*ee90*/  HMMA.1688.F32.TF32 R44, R112.reuse, R104, R44 ;  /* 0x00000068702c723c */ /* 0x042ff0000008102c */
[C---:B--2---:R-:W-:Y:S08]  /*eea0*/  HMMA.1688.F32.TF32 R48, R112.reuse, R100, R48 ;  /* 0x000000647030723c */ /* 0x044ff00000081030 */
[C---:B---3--:R-:W-:Y:S08]  /*eeb0*/  HMMA.1688.F32.TF32 R52, R112.reuse, R96, R52 ;  /* 0x000000607034723c */ /* 0x048ff00000081034 */
[----:B----4-:R-:W-:Y:S01]  /*eec0*/  HMMA.1688.F32.TF32 R56, R112, R92, R56 ;  /* 0x0000005c7038723c */ /* 0x010fe20000081038 */
[----:B------:R-:W-:Y:S04]  /*eed0*/  LDS R112, [R121+0x10000] ;  /* 0x0100000079707984 */ /* 0x000fe80000000800 */
[----:B------:R-:W-:Y:S04]  /*eee0*/  LDS R114, [R121+0x10400] ;  /* 0x0104000079727984 */ /* 0x000fe80000000800 */
[----:B------:R-:W-:Y:S04]  /*eef0*/  LDS R113, [R123+0x10000] ;  /* 0x010000007b717984 */ /* 0x000fe80000000800 */
[----:B------:R-:W1:Y:S02]  /*ef00*/  LDS R115, [R123+0x10400] ;  /* 0x010400007b737984 */ /* 0x000e640000000800 */
[C---:B-1----:R-:W-:Y:S08]  /*ef10*/  HMMA.1688.F32.TF32 R60, R112.reuse, R104, R60 ;  /* 0x00000068703c723c */ /* 0x042ff0000008103c */
[C---:B------:R-:W-:Y:S08]  /*ef20*/  HMMA.1688.F32.TF32 R64, R112.reuse, R100, R64 ;  /* 0x000000647040723c */ /* 0x040ff00000081040 */
[C---:B------:R-:W-:Y:S08]  /*ef30*/  HMMA.1688.F32.TF32 R68, R112.reuse, R96, R68 ;  /* 0x000000607044723c */ /* 0x040ff00000081044 */
[----:B------:R-:W-:Y:S01]  /*ef40*/  HMMA.1688.F32.TF32 R72, R112, R92, R72 ;  /* 0x0000005c7048723c */ /* 0x000fe20000081048 */
[----:B------:R-:W-:Y:S04]  /*ef50*/  LDS R113, [R120+0x10080] ;  /* 0x0100800078717984 */ /* 0x000fe80000000800 */
[----:B------:R-:W-:Y:S04]  /*ef60*/  LDS R115, [R120+0x10480] ;  /* 0x0104800078737984 */ /* 0x000fe80000000800 */
[----:B------:R-:W-:Y:S04]  /*ef70*/  LDS R120, [R121+0x10080] ;  /* 0x0100800079787984 */ /* 0x000fe80000000800 */
[----:B------:R-:W-:Y:S04]  /*ef80*/  LDS R121, [R123+0x10080] ;  /* 0x010080007b797984 */ /* 0x000fe80000000800 */
[----:B------:R-:W-:Y:S04]  /*ef90*/  LDS R112, [R6+0x10080] ;  /* 0x0100800006707984 */ /* 0x000fe80000000800 */
[----:B------:R-:W1:Y:S04]  /*efa0*/  LDS R114, [R6+0x10480] ;  /* 0x0104800006727984 */ /* 0x000e680000000800 */
[----:B------:R-:W2:Y:S01]  /*efb0*/  LDS R123, [R123+0x10480] ;  /* 0x010480007b7b7984 */ /* 0x000ea20000000800 */
[-C--:B-1----:R-:W-:Y:S08]  /*efc0*/  HMMA.1688.F32.TF32 R80, R112, R100.reuse, R80 ;  /* 0x000000647050723c */ /* 0x082ff00000081050 */
[----:B--2---:R-:W-:Y:S07]  /*efd0*/  HMMA.1688.F32.TF32 R36, R120, R100, R36 ;  /* 0x000000647824723c */ /* 0x004fee0000081024 */
[C---:B------:R-:W-:Y:S01]  /*efe0*/  LOP3.LUT R101, R6.reuse, 0x20, RZ, 0x3c, !PT ;  /* 0x0000002006657812 */ /* 0x040fe200078e3cff */
[C---:B------:R-:W-:Y:S08]  /*eff0*/  HMMA.1688.F32.TF32 R76, R112.reuse, R104, R76 ;  /* 0x00000068704c723c */ /* 0x040ff0000008104c */
[C---:B------:R-:W-:Y:S08]  /*f000*/  HMMA.1688.F32.TF32 R84, R112.reuse, R96, R84 ;  /* 0x000000607054723c */ /* 0x040ff00000081054 */
[----:B------:R-:W-:Y:S01]  /*f010*/  HMMA.1688.F32.TF32 R88, R112, R92, R88 ;  /* 0x0000005c7058723c */ /* 0x000fe20000081058 */
[----:B------:R-:W-:Y:S04]  /*f020*/  LDS R112, [R6+0x10800] ;  /* 0x0108000006707984 */ /* 0x000fe80000000800 */
[----:B------:R-:W-:Y:S03]  /*f030*/  LDS R114, [R6+0x10c00] ;  /* 0x010c000006727984 */ /* 0x000fe60000000800 */
[C---:B------:R-:W-:Y:S01]  /*f040*/  HMMA.1688.F32.TF32 R40, R120.reuse, R104, R40 ;  /* 0x000000687828723c */ /* 0x040fe20000081028 */
[----:B------:R-:W-:Y:S04]  /*f050*/  LDS R113, [R101+0x10800] ;  /* 0x0108000065717984 */ /* 0x000fe80000000800 */
[----:B------:R-:W1:Y:S02]  /*f060*/  LDS R115, [R101+0x10c00] ;  /* 0x010c000065737984 */ /* 0x000e640000000800 */
[C---:B------:R-:W-:Y:S01]  /*f070*/  LOP3.LUT R104, R6.reuse, 0x40, RZ, 0x3c, !PT ;  /* 0x0000004006687812 */ /* 0x040fe200078e3cff */
[----:B------:R-:W-:Y:S01]  /*f080*/  HMMA.1688.F32.TF32 R32, R120, R96, R32 ;  /* 0x000000607820723c */ /* 0x000fe20000081020 */
[----:B------:R-:W-:-:S03]  /*f090*/  LOP3.LUT R105, R6, 0x60, RZ, 0x3c, !PT ;  /* 0x0000006006697812 */ /* 0x000fc600078e3cff */
[----:B------:R-:W-:Y:S04]  /*f0a0*/  LDS R128, [R104+0x10800] ;  /* 0x0108000068807984 */ /* 0x000fe80000000800 */
[----:B------:R-:W-:Y:S01]  /*f0b0*/  LDS R130, [R104+0x10c00] ;  /* 0x010c000068827984 */ /* 0x000fe20000000800 */
[----:B------:R-:W-:Y:S03]  /*f0c0*/  HMMA.1688.F32.TF32 R28, R120, R92, R28 ;  /* 0x0000005c781c723c */ /* 0x000fe6000008101c */
[----:B------:R-:W-:Y:S04]  /*f0d0*/  LDS R129, [R105+0x10800] ;  /* 0x0108000069817984 */ /* 0x000fe80000000800 */
[----:B------:R-:W2:Y:S04]  /*f0e0*/  LDS R131, [R105+0x10c00] ;  /* 0x010c000069837984 */ /* 0x000ea80000000800 */
[----:B------:R-:W-:Y:S04]  /*f0f0*/  LDS R120, [R6+0x10880] ;  /* 0x0108800006787984 */ /* 0x000fe80000000800 */
[----:B------:R-:W-:Y:S04]  /*f100*/  LDS R122, [R6+0x10c80] ;  /* 0x010c8000067a7984 */ /* 0x000fe80000000800 */
[----:B------:R-:W-:Y:S04]  /*f110*/  LDS R121, [R101+0x10880] ;  /* 0x0108800065797984 */ /* 0x000fe80000000800 */
[----:B------:R-:W3:Y:S01]  /*f120*/  LDS R123, [R101+0x10c80] ;  /* 0x010c8000657b7984 */ /* 0x000ee20000000800 */
[C---:B-1----:R-:W-:Y:S08]  /*f130*/  HMMA.1688.F32.TF32 R44, R112.reuse, R106, R44 ;  /* 0x0000006a702c723c */ /* 0x042ff0000008102c */
[C---:B------:R-:W-:Y:S08]  /*f140*/  HMMA.1688.F32.TF32 R48, R112.reuse, R102, R48 ;  /* 0x000000667030723c */ /* 0x040ff00000081030 */
[C---:B------:R-:W-:Y:S08]  /*f150*/  HMMA.1688.F32.TF32 R52, R112.reuse, R98, R52 ;  /* 0x000000627034723c */ /* 0x040ff00000081034 */
[----:B------:R-:W-:Y:S01]  /*f160*/  HMMA.1688.F32.TF32 R56, R112, R94, R56 ;  /* 0x0000005e7038723c */ /* 0x000fe20000081038 */
[----:B------:R-:W-:Y:S04]  /*f170*/  LDS R112, [R104+0x10880] ;  /* 0x0108800068707984 */ /* 0x000fe80000000800 */
[----:B------:R-:W-:Y:S03]  /*f180*/  LDS R114, [R104+0x10c80] ;  /* 0x010c800068727984 */ /* 0x000fe60000000800 */
[C---:B--2---:R-:W-:Y:S01]  /*f190*/  HMMA.1688.F32.TF32 R60, R128.reuse, R106, R60 ;  /* 0x0000006a803c723c */ /* 0x044fe2000008103c */
[----:B------:R-:W-:Y:S04]  /*f1a0*/  LDS R113, [R105+0x10880] ;  /* 0x0108800069717984 */ /* 0x000fe80000000800 */
[----:B------:R-:W1:Y:S03]  /*f1b0*/  LDS R115, [R105+0x10c80] ;  /* 0x010c800069737984 */ /* 0x000e660000000800 */
[C---:B------:R-:W-:Y:S08]  /*f1c0*/  HMMA.1688.F32.TF32 R64, R128.reuse, R102, R64 ;  /* 0x000000668040723c */ /* 0x040ff00000081040 */
[C---:B------:R-:W-:Y:S08]  /*f1d0*/  HMMA.1688.F32.TF32 R68, R128.reuse, R98, R68 ;  /* 0x000000628044723c */ /* 0x040ff00000081044 */
[----:B------:R-:W-:Y:S07]  /*f1e0*/  HMMA.1688.F32.TF32 R72, R128, R94, R72 ;  /* 0x0000005e8048723c */ /* 0x000fee0000081048 */
[----:B------:R-:W-:Y:S01]  /*f1f0*/  LOP3.LUT R129, R6, 0x20, RZ, 0x3c, !PT ;  /* 0x0000002006817812 */ /* 0x000fe200078e3cff */
[----:B---3--:R-:W-:Y:S01]  /*f200*/  HMMA.1688.F32.TF32 R76, R120, R106, R76 ;  /* 0x0000006a784c723c */ /* 0x008fe2000008104c */
[----:B------:R-:W-:-:S02]  /*f210*/  LOP3.LUT R131, R7, 0x40, RZ, 0x3c, !PT ;  /* 0x0000004007837812 */ /* 0x000fc400078e3cff */
[----:B------:R-:W-:-:S05]  /*f220*/  LOP3.LUT R130, R6, 0x40, RZ, 0x3c, !PT ;  /* 0x0000004006827812 */ /* 0x000fca00078e3cff */
[C---:B------:R-:W-:Y:S08]  /*f230*/  HMMA.1688.F32.TF32 R80, R120.reuse, R102, R80 ;  /* 0x000000667850723c */ /* 0x040ff00000081050 */
[C---:B------:R-:W-:Y:S08]  /*f240*/  HMMA.1688.F32.TF32 R84, R120.reuse, R98, R84 ;  /* 0x000000627854723c */ /* 0x040ff00000081054 */
[----:B------:R-:W-:Y:S01]  /*f250*/  HMMA.1688.F32.TF32 R88, R120, R94, R88 ;  /* 0x0000005e7858723c */ /* 0x000fe20000081058 */
[----:B------:R-:W-:Y:S04]  /*f260*/  LDS R120, [R130+0x11080] ;  /* 0x0110800082787984 */ /* 0x000fe80000000800 */
[----:B------:R-:W-:Y:S03]  /*f270*/  LDS R122, [R130+0x11480] ;  /* 0x01148000827a7984 */ /* 0x000fe60000000800 */
[C---:B-1----:R-:W-:Y:S01]  /*f280*/  HMMA.1688.F32.TF32 R104, R112.reuse, R106, R40 ;  /* 0x0000006a7068723c */ /* 0x042fe20000081028 */
[----:B------:R-:W-:Y:S07]  /*f290*/  LDSM.16.M88.4 R40, [R131] ;  /* 0x000000008328783b */ /* 0x000fee0000000200 */
[C---:B------:R-:W-:Y:S01]  /*f2a0*/  HMMA.1688.F32.TF32 R100, R112.reuse, R102, R36 ;  /* 0x000000667064723c */ /* 0x040fe20000081024 */
[----:B------:R-:W-:Y:S07]  /*f2b0*/  LDSM.16.M88.4 R36, [R131+0x4000] ;  /* 0x004000008324783b */ /* 0x000fee0000000200 */
[C---:B------:R-:W-:Y:S01]  /*f2c0*/  HMMA.1688.F32.TF32 R96, R112.reuse, R98, R32 ;  /* 0x000000627060723c */ /* 0x040fe20000081020 */
[----:B------:R-:W-:Y:S07]  /*f2d0*/  LDSM.16.M88.4 R32, [R131+0x8000] ;  /* 0x008000008320783b */ /* 0x000fee0000000200 */
[----:B------:R-:W-:Y:S01]  /*f2e0*/  HMMA.1688.F32.TF32 R92, R112, R94, R28 ;  /* 0x0000005e705c723c */ /* 0x000fe2000008101c */
[----:B------:R-:W-:Y:S04]  /*f2f0*/  LDS R112, [R6+0x11000] ;  /* 0x0110000006707984 */ /* 0x000fe80000000800 */
[----:B------:R-:W-:Y:S04]  /*f300*/  LDS R114, [R6+0x11400] ;  /* 0x0114000006727984 */ /* 0x000fe80000000800 */
[----:B------:R-:W-:Y:S04]  /*f310*/  LDS R113, [R129+0x11000] ;  /* 0x0110000081717984 */ /* 0x000fe80000000800 */
[----:B------:R-:W1:Y:S04]  /*f320*/  LDS R115, [R129+0x11400] ;  /* 0x0114000081737984 */ /* 0x000e680000000800 */
[----:B------:R2:W3:Y:S02]  /*f330*/  LDSM.16.M88.4 R28, [R131+0xc000] ;  /* 0x00c00000831c783b */ /* 0x0004e40000000200 */
[----:B--2---:R-:W-:-:S05]  /*f340*/  LOP3.LUT R131, R6, 0x60, RZ, 0x3c, !PT ;  /* 0x0000006006837812 */ /* 0x004fca00078e3cff */
[----:B------:R-:W-:Y:S04]  /*f350*/  LDS R121, [R131+0x11080] ;  /* 0x0110800083797984 */ /* 0x000fe80000000800 */
[----:B------:R-:W2:Y:S01]  /*f360*/  LDS R123, [R131+0x11480] ;  /* 0x01148000837b7984 */ /* 0x000ea20000000800 */
[C---:B-1----:R-:W-:Y:S08]  /*f370*/  HMMA.1688.F32.TF32 R44, R112.reuse, R40, R44 ;  /* 0x00000028702c723c */ /* 0x042ff0000008102c */
[C---:B------:R-:W-:Y:S08]  /*f380*/  HMMA.1688.F32.TF32 R48, R112.reuse, R36, R48 ;  /* 0x000000247030723c */ /* 0x040ff00000081030 */
[C---:B------:R-:W-:Y:S08]  /*f390*/  HMMA.1688.F32.TF32 R52, R112.reuse, R32, R52 ;  /* 0x000000207034723c */ /* 0x040ff00000081034 */
[----:B---3--:R-:W-:Y:S01]  /*f3a0*/  HMMA.1688.F32.TF32 R56, R112, R28, R56 ;  /* 0x0000001c7038723c */ /* 0x008fe20000081038 */
[----:B------:R-:W-:Y:S04]  /*f3b0*/  LDS R112, [R130+0x11000] ;  /* 0x0110000082707984 */ /* 0x000fe80000000800 */
[----:B------:R-:W-:Y:S03]  /*f3c0*/  LDS R114, [R130+0x11400] ;  /* 0x0114000082727984 */ /* 0x000fe60000000800 */
[C---:B--2---:R-:W-:Y:S01]  /*f3d0*/  HMMA.1688.F32.TF32 R100, R120.reuse, R36, R100 ;  /* 0x000000247864723c */ /* 0x044fe20000081064 */
[----:B------:R-:W-:Y:S04]  /*f3e0*/  LDS R113, [R131+0x11000] ;  /* 0x0110000083717984 */ /* 0x000fe80000000800 */
[----:B------:R-:W1:Y:S03]  /*f3f0*/  LDS R115, [R131+0x11400] ;  /* 0x0114000083737984 */ /* 0x000e660000000800 */
[C---:B------:R-:W-:Y:S08]  /*f400*/  HMMA.1688.F32.TF32 R104, R120.reuse, R40, R104 ;  /* 0x000000287868723c */ /* 0x040ff00000081068 */
[C---:B------:R-:W-:Y:S08]  /*f410*/  HMMA.1688.F32.TF32 R96, R120.reuse, R32, R96 ;  /* 0x000000207860723c */ /* 0x040ff00000081060 */
[----:B------:R-:W-:Y:S01]  /*f420*/  HMMA.1688.F32.TF32 R92, R120, R28, R92 ;  /* 0x0000001c785c723c */ /* 0x000fe2000008105c */
[----:B------:R-:W-:Y:S04]  /*f430*/  LDS R120, [R6+0x11880] ;  /* 0x0118800006787984 */ /* 0x000fe80000000800 */
[----:B------:R-:W-:Y:S03]  /*f440*/  LDS R122, [R6+0x11c80] ;  /* 0x011c8000067a7984 */ /* 0x000fe60000000800 */
[C---:B-1----:R-:W-:Y:S08]  /*f450*/  HMMA.1688.F32.TF32 R60, R112.reuse, R40, R60 ;  /* 0x00000028703c723c */ /* 0x042ff0000008103c */
[C---:B------:R-:W-:Y:S08]  /*f460*/  HMMA.1688.F32.TF32 R64, R112.reuse, R36, R64 ;  /* 0x000000247040723c */ /* 0x040ff00000081040 */
[C---:B------:R-:W-:Y:S08]  /*f470*/  HMMA.1688.F32.TF32 R68, R112.reuse, R32, R68 ;  /* 0x000000207044723c */ /* 0x040ff00000081044 */
[----:B------:R-:W-:Y:S01]  /*f480*/  HMMA.1688.F32.TF32 R72, R112, R28, R72 ;  /* 0x0000001c7048723c */ /* 0x000fe20000081048 */
[----:B------:R-:W-:Y:S04]  /*f490*/  LDS R112, [R6+0x11080] ;  /* 0x0110800006707984 */ /* 0x000fe80000000800 */
[----:B------:R-:W-:Y:S04]  /*f4a0*/  LDS R114, [R6+0x11480] ;  /* 0x0114800006727984 */ /* 0x000fe80000000800 */
[----:B------:R-:W-:Y:S04]  /*f4b0*/  LDS R113, [R129+0x11080] ;  /* 0x0110800081717984 */ /* 0x000fe80000000800 */
[----:B------:R-:W1:Y:S02]  /*f4c0*/  LDS R115, [R129+0x11480] ;  /* 0x0114800081737984 */ /* 0x000e640000000800 */
[C---:B-1----:R-:W-:Y:S07]  /*f4d0*/  HMMA.1688.F32.TF32 R80, R112.reuse, R36, R80 ;  /* 0x000000247050723c */ /* 0x042fee0000081050 */
[C---:B------:R-:W-:Y:S01]  /*f4e0*/  LOP3.LUT R37, R6.reuse, 0x20, RZ, 0x3c, !PT ;  /* 0x0000002006257812 */ /* 0x040fe200078e3cff */
[C---:B------:R-:W-:Y:S04]  /*f4f0*/  HMMA.1688.F32.TF32 R76, R112.reuse, R40, R76 ;  /* 0x00000028704c723c */ /* 0x040fe8000008104c */
[----:B------:R-:W-:Y:S03]  /*f500*/  LDS R121, [R37+0x11880] ;  /* 0x0118800025797984 */ /* 0x000fe60000000800 */
[C---:B------:R-:W-:Y:S01]  /*f510*/  LOP3.LUT R40, R6.reuse, 0x40, RZ, 0x3c, !PT ;  /* 0x0000004006287812 */ /* 0x040fe200078e3cff */
[C---:B------:R-:W-:Y:S01]  /*f520*/  HMMA.1688.F32.TF32 R84, R112.reuse, R32, R84 ;  /* 0x000000207054723c */ /* 0x040fe20000081054 */
[C---:B------:R-:W-:Y:S01]  /*f530*/  LOP3.LUT R41, R6.reuse, 0x60, RZ, 0x3c, !PT ;  /* 0x0000006006297812 */ /* 0x040fe200078e3cff */
[----:B------:R-:W1:Y:S04]  /*f540*/  LDS R123, [R37+0x11c80] ;  /* 0x011c8000257b7984 */ /* 0x000e680000000800 */
[----:B------:R-:W-:Y:S02]  /*f550*/  LDS R128, [R40+0x11800] ;  /* 0x0118000028807984 */ /* 0x000fe40000000800 */
[----:B------:R-:W-:Y:S02]  /*f560*/  HMMA.1688.F32.TF32 R88, R112, R28, R88 ;  /* 0x0000001c7058723c */ /* 0x000fe40000081058 */
[----:B------:R-:W-:Y:S04]  /*f570*/  LDS R112, [R6+0x11800] ;  /* 0x0118000006707984 */ /* 0x000fe80000000800 */
[----:B------:R-:W-:Y:S04]  /*f580*/  LDS R114, [R6+0x11c00] ;  /* 0x011c000006727984 */ /* 0x000fe80000000800 */
[----:B------:R-:W-:Y:S04]  /*f590*/  LDS R113, [R37+0x11800] ;  /* 0x0118000025717984 */ /* 0x000fe80000000800 */
[----:B------:R-:W2:Y:S04]  /*f5a0*/  LDS R115, [R37+0x11c00] ;  /* 0x011c000025737984 */ /* 0x000ea80000000800 */
[----:B------:R-:W-:Y:S04]  /*f5b0*/  LDS R130, [R40+0x11c00] ;  /* 0x011c000028827984 */ /* 0x000fe80000000800 */
[----:B------:R-:W-:Y:S04]  /*f5c0*/  LDS R129, [R41+0x11800] ;  /* 0x0118000029817984 */ /* 0x000fe80000000800 */
[----:B------:R-:W3:Y:S01]  /*f5d0*/  LDS R131, [R41+0x11c00] ;  /* 0x011c000029837984 */ /* 0x000ee20000000800 */
[C---:B-1----:R-:W-:Y:S08]  /*f5e0*/  HMMA.1688.F32.TF32 R76, R120.reuse, R42, R76 ;  /* 0x0000002a784c723c */ /* 0x042ff0000008104c */
[C---:B------:R-:W-:Y:S08]  /*f5f0*/  HMMA.1688.F32.TF32 R80, R120.reuse, R38, R80 ;  /* 0x000000267850723c */ /* 0x040ff00000081050 */
[----:B------:R-:W-:Y:S08]  /*f600*/  HMMA.1688.F32.TF32 R84, R120, R34, R84 ;  /* 0x000000227854723c */ /* 0x000ff00000081054 */
[C---:B--2---:R-:W-:Y:S08]  /*f610*/  HMMA.1688.F32.TF32 R44, R112.reuse, R42, R44 ;  /* 0x0000002a702c723c */ /* 0x044ff0000008102c */
[C---:B------:R-:W-:Y:S08]  /*f620*/  HMMA.1688.F32.TF32 R48, R112.reuse, R38, R48 ;  /* 0x000000267030723c */ /* 0x040ff00000081030 */
[C---:B------:R-:W-:Y:S08]  /*f630*/  HMMA.1688.F32.TF32 R52, R112.reuse, R34, R52 ;  /* 0x000000227034723c */ /* 0x040ff00000081034 */
[----:B------:R-:W-:Y:S01]  /*f640*/  HMMA.1688.F32.TF32 R56, R112, R30, R56 ;  /* 0x0000001e7038723c */ /* 0x000fe20000081038 */
[----:B------:R-:W-:Y:S04]  /*f650*/  LDS R112, [R40+0x11880] ;  /* 0x0118800028707984 */ /* 0x000fe80000000800 */
[----:B------:R-:W-:Y:S03]  /*f660*/  LDS R114, [R40+0x11c80] ;  /* 0x011c800028727984 */ /* 0x000fe60000000800 */
[C---:B---3--:R-:W-:Y:S01]  /*f670*/  HMMA.1688.F32.TF32 R60, R128.reuse, R42, R60 ;  /* 0x0000002a803c723c */ /* 0x048fe2000008103c */
[----:B------:R-:W-:Y:S04]  /*f680*/  LDS R113, [R41+0x11880] ;  /* 0x0118800029717984 */ /* 0x000fe80000000800 */
[----:B------:R-:W1:Y:S03]  /*f690*/  LDS R115, [R41+0x11c80] ;  /* 0x011c800029737984 */ /* 0x000e660000000800 */
[C---:B------:R-:W-:Y:S08]  /*f6a0*/  HMMA.1688.F32.TF32 R64, R128.reuse, R38, R64 ;  /* 0x000000268040723c */ /* 0x040ff00000081040 */
[C---:B------:R-:W-:Y:S08]  /*f6b0*/  HMMA.1688.F32.TF32 R68, R128.reuse, R34, R68 ;  /* 0x000000228044723c */ /* 0x040ff00000081044 */
[-C--:B------:R-:W-:Y:S07]  /*f6c0*/  HMMA.1688.F32.TF32 R72, R128, R30.reuse, R72 ;  /* 0x0000001e8048723c */ /* 0x080fee0000081048 */
[C---:B------:R-:W-:Y:S01]  /*f6d0*/  LOP3.LUT R129, R6.reuse, 0x20, RZ, 0x3c, !PT ;  /* 0x0000002006817812 */ /* 0x040fe200078e3cff */
[----:B------:R-:W-:Y:S01]  /*f6e0*/  HMMA.1688.F32.TF32 R88, R120, R30, R88 ;  /* 0x0000001e7858723c */ /* 0x000fe20000081058 */
[----:B------:R-:W-:-:S02]  /*f6f0*/  LOP3.LUT R130, R6, 0x40, RZ, 0x3c, !PT ;  /* 0x0000004006827812 */ /* 0x000fc400078e3cff */
[----:B------:R-:W-:-:S03]  /*f700*/  LOP3.LUT R131, R6, 0x60, RZ, 0x3c, !PT ;  /* 0x0000006006837812 */ /* 0x000fc600078e3cff */
[----:B------:R-:W-:Y:S04]  /*f710*/  LDS R120, [R130+0x12080] ;  /* 0x0120800082787984 */ /* 0x000fe80000000800 */
[----:B------:R-:W-:Y:S01]  /*f720*/  LDS R122, [R130+0x12480] ;  /* 0x01248000827a7984 */ /* 0x000fe20000000800 */
[C---:B-1----:R-:W-:Y:S03]  /*f730*/  HMMA.1688.F32.TF32 R40, R112.reuse, R42, R104 ;  /* 0x0000002a7028723c */ /* 0x042fe60000081068 */
[----:B------:R-:W-:Y:S04]  /*f740*/  LDSM.16.M88.4 R104, [R7+0xc080] ;  /* 0x00c080000768783b */ /* 0x000fe80000000200 */
[----:B------:R-:W-:Y:S01]  /*f750*/  LDS R121, [R131+0x12080] ;  /* 0x0120800083797984 */ /* 0x000fe20000000800 */
[C---:B------:R-:W-:Y:S03]  /*f760*/  HMMA.1688.F32.TF32 R36, R112.reuse, R38, R100 ;  /* 0x000000267024723c */ /* 0x040fe60000081064 */
[----:B------:R-:W-:Y:S04]  /*f770*/  LDSM.16.M88.4 R100, [R7+0x8080] ;  /* 0x008080000764783b */ /* 0x000fe80000000200 */
[----:B------:R-:W1:Y:S01]  /*f780*/  LDS R123, [R131+0x12480] ;  /* 0x01248000837b7984 */ /* 0x000e620000000800 */
[C---:B------:R-:W-:Y:S03]  /*f790*/  HMMA.1688.F32.TF32 R32, R112.reuse, R34, R96 ;  /* 0x000000227020723c */ /* 0x040fe60000081060 */
[----:B------:R-:W2:Y:S05]  /*f7a0*/  LDSM.16.M88.4 R96, [R7+0x4080] ;  /* 0x004080000760783b */ /* 0x000eaa0000000200 */
[----:B------:R-:W-:Y:S01]  /*f7b0*/  HMMA.1688.F32.TF32 R28, R112, R30, R92 ;  /* 0x0000001e701c723c */ /* 0x000fe2000008105c */
[----:B------:R-:W-:Y:S04]  /*f7c0*/  LDS R112, [R6+0x12000] ;  /* 0x0120000006707984 */ /* 0x000fe80000000800 */
[----:B------:R-:W-:Y:S04]  /*f7d0*/  LDS R114, [R6+0x12400] ;  /* 0x0124000006727984 */ /* 0x000fe80000000800 */
[----:B------:R-:W-:Y:S04]  /*f7e0*/  LDS R113, [R129+0x12000] ;  /* 0x0120000081717984 */ /* 0x000fe80000000800 */
[----:B------:R-:W3:Y:S04]  /*f7f0*/  LDS R115, [R129+0x12400] ;  /* 0x0124000081737984 */ /* 0x000ee80000000800 */
[----:B------:R-:W4:Y:S01]  /*f800*/  LDSM.16.M88.4 R92, [R7+0x80] ;  /* 0x00008000075c783b */ /* 0x000f220000000200 */
[C---:B-1----:R-:W-:Y:S08]  /*f810*/  HMMA.1688.F32.TF32 R32, R120.reuse, R100, R32 ;  /* 0x000000647820723c */ /* 0x042ff00000081020 */
[C---:B--2---:R-:W-:Y:S08]  /*f820*/  HMMA.1688.F32.TF32 R36, R120.reuse, R96, R36 ;  /* 0x000000607824723c */ /* 0x044ff00000081024 */
[----:B------:R-:W-:Y:S08]  /*f830*/  HMMA.1688.F32.TF32 R28, R120, R104, R28 ;  /* 0x00000068781c723c */ /* 0x000ff0000008101c */
[C---:B---3--:R-:W-:Y:S08]  /*f840*/  HMMA.1688.F32.TF32 R48, R112.reuse, R96, R48 ;  /* 0x000000607030723c */ /* 0x048ff00000081030 */
[C---:B----4-:R-:W-:Y:S08]  /*f850*/  HMMA.1688.F32.TF32 R44, R112.reuse, R92, R44 ;  /* 0x0000005c702c723c */ /* 0x050ff0000008102c */
[C---:B------:R-:W-:Y:S08]  /*f860*/  HMMA.1688.F32.TF32 R52, R112.reuse, R100, R52 ;  /* 0x000000647034723c */ /* 0x040ff00000081034 */
[----:B------:R-:W-:Y:S01]  /*f870*/  HMMA.1688.F32.TF32 R56, R112, R104, R56 ;  /* 0x000000687038723c */ /* 0x000fe20000081038 */
[----:B------:R-:W-:Y:S04]  /*f880*/  LDS R112, [R130+0x12000] ;  /* 0x0120000082707984 */ /* 0x000fe80000000800 */
[----:B------:R-:W-:Y:S03]  /*f890*/  LDS R114, [R130+0x12400] ;  /* 0x0124000082727984 */ /* 0x000fe60000000800 */
[-C--:B------:R-:W-:Y:S01]  /*f8a0*/  HMMA.1688.F32.TF32 R40, R120, R92.reuse, R40 ;  /* 0x0000005c7828723c */ /* 0x080fe20000081028 */
[----:B------:R-:W-:Y:S04]  /*f8b0*/  LDS R113, [R131+0x12000] ;  /* 0x0120000083717984 */ /* 0x000fe80000000800 */
[----:B------:R-:W1:Y:S04]  /*f8c0*/  LDS R115, [R131+0x12400] ;  /* 0x0124000083737984 */ /* 0x000e680000000800 */
[----:B------:R-:W-:Y:S04]  /*f8d0*/  LDS R120, [R6+0x12880] ;  /* 0x0128800006787984 */ /* 0x000fe80000000800 */
[----:B------:R-:W-:Y:S01]  /*f8e0*/  LDS R122, [R6+0x12c80] ;  /* 0x012c8000067a7984 */ /* 0x000fe20000000800 */
        /* <DEDUP_REMOVED lines=40> */
[----:B------:R-:W-:Y:S01]  /*fb70*/  LOP3.LUT R129, R6, 0x20, RZ, 0x3c, !PT ;  /* 0x0000002006817812 */ /* 0x000fe200078e3cff */
[----:B------:R-:W-:Y:S01]  /*fb80*/  HMMA.1688.F32.TF32 R88, R120, R106, R88 ;  /* 0x0000006a7858723c */ /* 0x000fe20000081058 */
[----:B------:R-:W-:-:S02]  /*fb90*/  LOP3.LUT R131, R7, 0x40, RZ, 0x3c, !PT ;  /* 0x0000004007837812 */ /* 0x000fc400078e3cff */
[----:B------:R-:W-:-:S05]  /*fba0*/  LOP3.LUT R130, R6, 0x40, RZ, 0x3c, !PT ;  /* 0x0000004006827812 */ /* 0x000fca00078e3cff */
[----:B------:R-:W-:Y:S04]  /*fbb0*/  LDS R120, [R130+0x13080] ;  /* 0x0130800082787984 */ /* 0x000fe80000000800 */
[----:B------:R-:W-:Y:S01]  /*fbc0*/  LDS R122, [R130+0x13480] ;  /* 0x01348000827a7984 */ /* 0x000fe20000000800 */
[C---:B-1----:R-:W-:Y:S03]  /*fbd0*/  HMMA.1688.F32.TF32 R92, R112.reuse, R94, R40 ;  /* 0x0000005e705c723c */ /* 0x042fe60000081028 */
[----:B------:R-:W-:Y:S05]  /*fbe0*/  LDSM.16.M88.4 R40, [R131+0xc080] ;  /* 0x00c080008328783b */ /* 0x000fea0000000200 */
        /* <DEDUP_REMOVED lines=14> */
[C---:B---3--:R-:W-:Y:S08]  /*fcd0*/  HMMA.1688.F32.TF32 R44, R112.reuse, R28, R44 ;  /* 0x0000001c702c723c */ /* 0x048ff0000008102c */
        /* <DEDUP_REMOVED lines=73> */
[C---:B------:R-:W-:Y:S08]  /*10170*/  HMMA.1688.F32.TF32 R92, R120.reuse, R32, R92 ;  /* 0x00000020785c723c */ /* 0x040ff0000008105c */
[----:B--2---:R-:W-:Y:S08]  /*10180*/  HMMA.1688.F32.TF32 R104, R120, R36, R104 ;  /* 0x000000247868723c */ /* 0x004ff00000081068 */
[C---:B---3--:R-:W-:Y:S08]  /*10190*/  HMMA.1688.F32.TF32 R44, R112.reuse, R32, R44 ;  /* 0x00000020702c723c */ /* 0x048ff0000008102c */
[C---:B------:R-:W-:Y:S08]  /*101a0*/  HMMA.1688.F32.TF32 R48, R112.reuse, R28, R48 ;  /* 0x0000001c7030723c */ /* 0x040ff00000081030 */
[C---:B----4-:R-:W-:Y:S08]  /*101b0*/  HMMA.1688.F32.TF32 R52, R112.reuse, R40, R52 ;  /* 0x000000287034723c */ /* 0x050ff00000081034 */
[----:B------:R-:W-:Y:S01]  /*101c0*/  HMMA.1688.F32.TF32 R56, R112, R36, R56 ;  /* 0x000000247038723c */ /* 0x000fe20000081038 */
[----:B------:R-:W-:Y:S04]  /*101d0*/  LDS R112, [R130+0x14000] ;  /* 0x0140000082707984 */ /* 0x000fe80000000800 */
[----:B------:R-:W-:Y:S03]  /*101e0*/  LDS R114, [R130+0x14400] ;  /* 0x0144000082727984 */ /* 0x000fe60000000800 */
[----:B------:R-:W-:Y:S01]  /*101f0*/  HMMA.1688.F32.TF32 R100, R120, R40, R100 ;  /* 0x000000287864723c */ /* 0x000fe20000081064 */
        /* <DEDUP_REMOVED lines=18> */
[----:B------:R-:W-:Y:S01]  /*10320*/  LOP3.LUT R33, R6, 0x60, RZ, 0x3c, !PT ;  /* 0x0000006006217812 */ /* 0x000fe200078e3cff */
[----:B------:R-:W1:Y:S04]  /*10330*/  LDS R123, [R29+0x14c80] ;  /* 0x014c80001d7b7984 */ /* 0x000e680000000800 */
[----:B------:R-:W-:Y:S02]  /*10340*/  LDS R128, [R32+0x14800] ;  /* 0x0148000020807984 */ /* 0x000fe40000000800 */
[----:B------:R-:W-:Y:S02]  /*10350*/  HMMA.1688.F32.TF32 R88, R112, R36, R88 ;  /* 0x000000247058723c */ /* 0x000fe40000081058 */
[----:B------:R-:W-:Y:S04]  /*10360*/  LDS R112, [R6+0x14800] ;  /* 0x0148000006707984 */ /* 0x000fe80000000800 */
[----:B------:R-:W-:Y:S01]  /*10370*/  LDS R114, [R6+0x14c00] ;  /* 0x014c000006727984 */ /* 0x000fe20000000800 */
[----:B------:R-:W-:-:S03]  /*10380*/  LOP3.LUT R37, R7, 0x40, RZ, 0x3c, !PT ;  /* 0x0000004007257812 */ /* 0x000fc600078e3cff */
        /* <DEDUP_REMOVED lines=45> */
[C---:B------:R-:W-:Y:S08]  /*10660*/  HMMA.1688.F32.TF32 R52, R112.reuse, R40, R52 ;  /* 0x000000287034723c */ /* 0x040ff00000081034 */
[-C--:B----4-:R-:W-:Y:S01]  /*10670*/  HMMA.1688.F32.TF32 R56, R112, R36.reuse, R56 ;  /* 0x000000247038723c */ /* 0x090fe20000081038 */
        /* <DEDUP_REMOVED lines=117> */
[----:B------:R1:W2:Y:S03]  /*10dd0*/  LDS R115, [R29+0x16c80] ;  /* 0x016c80001d737984 */ /* 0x0002a60000000800 */
[----:B------:R-:W-:Y:S01]  /*10de0*/  HMMA.1688.F32.TF32 R64, R128, R34, R64 ;  /* 0x000000228040723c */ /* 0x000fe20000081040 */
[----:B-1----:R-:W-:-:S07]  /*10df0*/  LOP3.LUT R29, R7, 0x40, RZ, 0x3c, !PT ;  /* 0x00000040071d7812 */ /* 0x002fce00078e3cff */
[C---:B------:R-:W-:Y:S08]  /*10e00*/  HMMA.1688.F32.TF32 R68, R128.reuse, R42, R68 ;  /* 0x0000002a8044723c */ /* 0x040ff00000081044 */
[----:B------:R-:W-:Y:S07]  /*10e10*/  HMMA.1688.F32.TF32 R72, R128, R38, R72 ;  /* 0x000000268048723c */ /* 0x000fee0000081048 */
[C---:B------:R-:W-:Y:S01]  /*10e20*/  LOP3.LUT R129, R6.reuse, 0x20, RZ, 0x3c, !PT ;  /* 0x0000002006817812 */ /* 0x040fe200078e3cff */
[----:B------:R-:W-:Y:S01]  /*10e30*/  HMMA.1688.F32.TF32 R76, R120, R30, R76 ;  /* 0x0000001e784c723c */ /* 0x000fe2000008104c */
[----:B------:R-:W-:-:S02]  /*10e40*/  LOP3.LUT R130, R6, 0x40, RZ, 0x3c, !PT ;  /* 0x0000004006827812 */ /* 0x000fc400078e3cff */
[----:B------:R-:W-:-:S03]  /*10e50*/  LOP3.LUT R131, R6, 0x60, RZ, 0x3c, !PT ;  /* 0x0000006006837812 */ /* 0x000fc600078e3cff */
[----:B------:R-:W-:Y:S04]  /*10e60*/  LDS R120, [R130+0x17080] ;  /* 0x0170800082787984 */ /* 0x000fe80000000800 */
[----:B------:R-:W-:Y:S01]  /*10e70*/  LDS R122, [R130+0x17480] ;  /* 0x01748000827a7984 */ /* 0x000fe20000000800 */
[C---:B--2---:R-:W-:Y:S03]  /*10e80*/  HMMA.1688.F32.TF32 R96, R112.reuse, R34, R96 ;  /* 0x000000227060723c */ /* 0x044fe60000081060 */
        /* <DEDUP_REMOVED lines=12> */
[----:B------:R-:W4:Y:S07]  /*10f50*/  LDSM.16.M88.4 R28, [R29+0xc180] ;  /* 0x00c180001d1c783b */ /* 0x000f2e0000000200 */
[C---:B-1----:R-:W-:Y:S08]  /*10f60*/  HMMA.1688.F32.TF32 R92, R120.reuse, R40, R92 ;  /* 0x00000028785c723c */ /* 0x042ff0000008105c */
[C---:B--2---:R-:W-:Y:S08]  /*10f70*/  HMMA.1688.F32.TF32 R96, R120.reuse, R36, R96 ;  /* 0x000000247860723c */ /* 0x044ff00000081060 */
[----:B------:R-:W-:Y:S08]  /*10f80*/  HMMA.1688.F32.TF32 R100, R120, R32, R100 ;  /* 0x000000207864723c */ /* 0x000ff00000081064 */
        /* <DEDUP_REMOVED lines=37> */
[----:B------:R-:W-:Y:S01]  /*111e0*/  HMMA.1688.F32.TF32 R80, R120, R38, R80 ;  /* 0x000000267850723c */ /* 0x000fe20000081050 */
[----:B------:R-:W-:-:S02]  /*111f0*/  IADD3 R110, P3, R110, R27, RZ ;  /* 0x0000001b6e6e7210 */ /* 0x000fc40007f7e0ff */
[----:B------:R-:W-:-:S05]  /*11200*/  IADD3 R118, P4, R118, R27, RZ ;  /* 0x0000001b76767210 */ /* 0x000fca0007f9e0ff */
        /* <DEDUP_REMOVED lines=13> */
[----:B------:R-:W-:Y:S01]  /*112e0*/  IMAD.MOV.U32 R130, RZ, RZ, 0x7f ;  /* 0x0000007fff827424 */ /* 0x000fe200078e00ff */
[----:B------:R-:W-:Y:S04]  /*112f0*/  HMMA.1688.F32.TF32 R88, R120, R30, R88 ;  /* 0x0000001e7858723c */ /* 0x000fe80000081058 */
[----:B------:R-:W-:-:S04]  /*11300*/  IADD3 R130, R130, c[0x0][0x180], RZ ;  /* 0x0000600082827a10 */ /* 0x000fc80007ffe0ff */
[----:B------:R-:W-:-:S04]  /*11310*/  SHF.R.S32.HI R131, RZ, 0x1f, R130 ;  /* 0x0000001fff837819 */ /* 0x000fc80000011482 */
[----:B------:R-:W-:Y:S01]  /*11320*/  LEA.HI R131, R131, R130, RZ, 0x7 ;  /* 0x0000008283837211 */ /* 0x000fe200078f38ff */
[----:B-1----:R-:W-:Y:S01]  /*11330*/  HMMA.1688.F32.TF32 R40, R112, R42, R92 ;  /* 0x0000002a7028723c */ /* 0x002fe2000008105c */
[----:B------:R-:W-:Y:S02]  /*11340*/  LOP3.LUT R130, R0, 0x4, RZ, 0xfc, !PT ;  /* 0x0000000400827812 */ /* 0x000fe400078efcff */
[----:B------:R-:W-:-:S04]  /*11350*/  SHF.R.S32.HI R131, RZ, 0x7, R131 ;  /* 0x00000007ff837819 */ /* 0x000fc80000011483 */
[----:B------:R-:W-:Y:S01]  /*11360*/  IADD3 R131, R131, -0x1, RZ ;  /* 0xffffffff83837810 */ /* 0x000fe20007ffe0ff */
[----:B------:R-:W-:Y:S01]  /*11370*/  IMAD.MOV.U32 R93, RZ, RZ, R8 ;  /* 0x000000ffff5d7224 */ /* 0x000fe200078e0008 */
[----:B------:R-:W-:Y:S01]  /*11380*/  SEL R92, RZ, 0x4, P1 ;  /* 0x00000004ff5c7807 */ /* 0x000fe20000800000 */
[C---:B------:R-:W-:Y:S01]  /*11390*/  HMMA.1688.F32.TF32 R36, R112.reuse, R38, R96 ;  /* 0x000000267024723c */ /* 0x040fe20000081060 */
[----:B------:R-:W-:Y:S02]  /*113a0*/  ISETP.LE.AND P0, PT, R131, UR4, PT ;  /* 0x0000000483007c0c */ /* 0x000fe4000bf03270 */
[----:B------:R-:W-:Y:S02]  /*113b0*/  LOP3.LUT R131, R0, 0x8, RZ, 0xfc, !PT ;  /* 0x0000000800837812 */ /* 0x000fe400078efcff */
[----:B------:R-:W-:Y:S02]  /*113c0*/  SEL R92, R92, RZ, !P0 ;  /* 0x000000ff5c5c7207 */ /* 0x000fe40004000000 */
[----:B------:R-:W-:Y:S01]  /*113d0*/  LOP3.LUT R95, R0, 0x14, RZ, 0xfc, !PT ;  /* 0x00000014005f7812 */ /* 0x000fe200078efcff */
[--C-:B------:R-:W-:Y:S01]  /*113e0*/  IMAD.X R109, R109, 0x1, R26.reuse, P3 ;  /* 0x000000016d6d7824 */ /* 0x100fe200018e061a */
[----:B------:R-:W-:Y:S01]  /*113f0*/  ISETP.NE.U32.AND P1, PT, R92, RZ, PT ;  /* 0x000000ff5c00720c */ /* 0x000fe20003f25070 */
[----:B------:R-:W-:Y:S01]  /*11400*/  IMAD.MOV.U32 R92, RZ, RZ, R5 ;  /* 0x000000ffff5c7224 */ /* 0x000fe200078e0005 */
[----:B------:R-:W-:Y:S01]  /*11410*/  BAR.SYNC.DEFER_BLOCKING 0x0 ;  /* 0x0000000000007b1d */ /* 0x000fe20000010000 */
[----:B------:R-:W-:Y:S01]  /*11420*/  LOP3.LUT R94, R0, 0x18, RZ, 0xfc, !PT ;  /* 0x00000018005e7812 */ /* 0x000fe200078efcff */
[----:B------:R-:W-:Y:S01]  /*11430*/  IMAD.X R117, R117, 0x1, R26, P4 ;  /* 0x0000000175757824 */ /* 0x000fe200020e061a */
[C---:B------:R-:W-:Y:S08]  /*11440*/  HMMA.1688.F32.TF32 R32, R112.reuse, R34, R100 ;  /* 0x000000227020723c */ /* 0x040ff00000081064 */
[----:B------:R-:W-:Y:S01]  /*11450*/  HMMA.1688.F32.TF32 R28, R112, R30, R104 ;  /* 0x0000001e701c723c */ /* 0x000fe20000081068 */
[----:B------:R-:W-:Y:S01]  /*11460*/  @!PT LDS RZ, [RZ] ;  /* 0x00000000fffff984 */ /* 0x000fe20000000800 */
[----:B------:R-:W-:Y:S01]  /*11470*/  @!PT LDS RZ, [RZ] ;  /* 0x00000000fffff984 */ /* 0x000fe20000000800 */
[----:B------:R-:W-:Y:S01]  /*11480*/  @!PT LDS RZ, [RZ] ;  /* 0x00000000fffff984 */ /* 0x000fe20000000800 */
[----:B------:R1:W-:Y:S01]  /*11490*/  LDGSTS.E [R2+0x10000], [R92.64], P1 ;  /* 0x100000005c027fae */ /* 0x0003e2000892184a */
[----:B------:R-:W-:-:S02]  /*114a0*/  ISETP.GE.AND P1, PT, R130, UR6, PT ;  /* 0x0000000682007c0c */ /* 0x000fc4000bf26270 */
[----:B------:R-:W-:Y:S02]  /*114b0*/  LOP3.LUT R130, R0, 0xc, RZ, 0xfc, !PT ;  /* 0x0000000c00827812 */ /* 0x000fe400078efcff */
[----:B-1----:R-:W-:Y:S01]  /*114c0*/  SEL R92, RZ, 0x4, P1 ;  /* 0x00000004ff5c7807 */ /* 0x002fe20000800000 */
[----:B------:R-:W-:Y:S01]  /*114d0*/  IMAD.MOV.U32 R93, RZ, RZ, R15 ;  /* 0x000000ffff5d7224 */ /* 0x000fe200078e000f */
[----:B------:R-:W-:Y:S02]  /*114e0*/  ISETP.GE.AND P1, PT, R131, UR6, PT ;  /* 0x0000000683007c0c */ /* 0x000fe4000bf26270 */
[----:B------:R-:W-:Y:S02]  /*114f0*/  SEL R92, R92, RZ, !P0 ;  /* 0x000000ff5c5c7207 */ /* 0x000fe40004000000 */
[----:B------:R-:W-:Y:S02]  /*11500*/  LOP3.LUT R131, R0, 0x10, RZ, 0xfc, !PT ;  /* 0x0000001000837812 */ /* 0x000fe400078efcff */
[----:B------:R-:W-:-:S02]  /*11510*/  ISETP.NE.U32.AND P2, PT, R92, RZ, PT ;  /* 0x000000ff5c00720c */ /* 0x000fc40003f45070 */
[----:B------:R-:W-:-:S04]  /*11520*/  SEL R92, RZ, 0x4, P1 ;  /* 0x00000004ff5c7807 */ /* 0x000fc80000800000 */
[----:B------:R-:W-:-:S04]  /*11530*/  SEL R92, R92, RZ, !P0 ;  /* 0x000000ff5c5c7207 */ /* 0x000fc80004000000 */
[----:B------:R-:W-:Y:S01]  /*11540*/  ISETP.NE.U32.AND P1, PT, R92, RZ, PT ;  /* 0x000000ff5c00720c */ /* 0x000fe20003f25070 */
[----:B------:R-:W-:-:S05]  /*11550*/  IMAD.MOV.U32 R92, RZ, RZ, R9 ;  /* 0x000000ffff5c7224 */ /* 0x000fca00078e0009 */
[----:B------:R1:W-:Y:S02]  /*11560*/  LDGSTS.E [R2+0x10400], [R92.64], P2 ;  /* 0x104000005c027fae */ /* 0x0003e4000912184a */
[----:B-1----:R-:W-:Y:S02]  /*11570*/  IMAD.MOV.U32 R92, RZ, RZ, R11 ;  /* 0x000000ffff5c7224 */ /* 0x002fe400078e000b */
[----:B------:R-:W-:-:S05]  /*11580*/  IMAD.MOV.U32 R93, RZ, RZ, R12 ;  /* 0x000000ffff5d7224 */ /* 0x000fca00078e000c */
[----:B------:R1:W-:Y:S01]  /*11590*/  LDGSTS.E [R2+0x10800], [R92.64], P1 ;  /* 0x108000005c027fae */ /* 0x0003e2000892184a */
[----:B------:R-:W-:-:S04]  /*115a0*/  ISETP.GE.AND P1, PT, R130, UR6, PT ;  /* 0x0000000682007c0c */ /* 0x000fc8000bf26270 */
[----:B-1----:R-:W-:Y:S01]  /*115b0*/  SEL R92, RZ, 0x4, P1 ;  /* 0x00000004ff5c7807 */ /* 0x002fe20000800000 */
[----:B------:R-:W-:Y:S01]  /*115c0*/  IMAD.MOV.U32 R93, RZ, RZ, R22 ;  /* 0x000000ffff5d7224 */ /* 0x000fe200078e0016 */
[----:B------:R-:W-:Y:S02]  /*115d0*/  ISETP.GE.AND P1, PT, R131, UR6, PT ;  /* 0x0000000683007c0c */ /* 0x000fe4000bf26270 */
[----:B------:R-:W-:-:S04]  /*115e0*/  SEL R92, R92, RZ, !P0 ;  /* 0x000000ff5c5c7207 */ /* 0x000fc80004000000 */
[----:B------:R-:W-:Y:S02]  /*115f0*/  ISETP.NE.U32.AND P2, PT, R92, RZ, PT ;  /* 0x000000ff5c00720c */ /* 0x000fe40003f45070 */
        /* <DEDUP_REMOVED lines=9> */
[----:B-1----:R-:W-:Y:S02]  /*11690*/  SEL R92, RZ, 0x4, P1 ;  /* 0x00000004ff5c7807 */ /* 0x002fe40000800000 */
[----:B------:R-:W-:Y:S02]  /*116a0*/  ISETP.GE.AND P1, PT, R94, UR6, PT ;  /* 0x000000065e007c0c */ /* 0x000fe4000bf26270 */
[----:B------:R-:W2:Y:S01]  /*116b0*/  LDL.LU R94, [R1+0x39c] ;  /* 0x00039c00015e7983 */ /* 0x000ea20000300800 */
[----:B------:R-:W-:-:S03]  /*116c0*/  SEL R92, R92, RZ, !P0 ;  /* 0x000000ff5c5c7207 */ /* 0x000fc60004000000 */
[----:B------:R-:W3:Y:S01]  /*116d0*/  LDL.LU R98, [R1+0x394] ;  /* 0x0003940001627983 */ /* 0x000ee20000300800 */
[----:B------:R-:W-:Y:S02]  /*116e0*/  ISETP.NE.U32.AND P2, PT, R92, RZ, PT ;  /* 0x000000ff5c00720c */ /* 0x000fe40003f45070 */
[----:B------:R-:W-:-:S04]  /*116f0*/  SEL R92, RZ, 0x4, P1 ;  /* 0x00000004ff5c7807 */ /* 0x000fc80000800000 */
[----:B------:R-:W-:Y:S01]  /*11700*/  SEL R92, R92, RZ, !P0 ;  /* 0x000000ff5c5c7207 */ /* 0x000fe20004000000 */
[----:B------:R-:W-:-:S03]  /*11710*/  IMAD.MOV.U32 R93, RZ, RZ, R109 ;  /* 0x000000ffff5d7224 */ /* 0x000fc600078e006d */
[----:B------:R-:W-:Y:S01]  /*11720*/  ISETP.NE.U32.AND P1, PT, R92, RZ, PT ;  /* 0x000000ff5c00720c */ /* 0x000fe20003f25070 */
[----:B------:R-:W-:Y:S01]  /*11730*/  IMAD.MOV.U32 R92, RZ, RZ, R110 ;  /* 0x000000ffff5c7224 */ /* 0x000fe200078e006e */
[----:B------:R-:W-:-:S04]  /*11740*/  LOP3.LUT R96, R0, 0x1c, RZ, 0xfc, !PT ;  /* 0x0000001c00607812 */ /* 0x000fc800078efcff */
[----:B------:R1:W-:Y:S01]  /*11750*/  LDGSTS.E [R2+0x11400], [R92.64], P2 ;  /* 0x114000005c027fae */ /* 0x0003e2000912184a */
[----:B------:R-:W-:Y:S01]  /*11760*/  LOP3.LUT R95, R0, 0x20, RZ, 0xfc, !PT ;  /* 0x00000020005f7812 */ /* 0x000fe200078efcff */
[----:B-1----:R-:W-:Y:S02]  /*11770*/  IMAD.MOV.U32 R92, RZ, RZ, R118 ;  /* 0x000000ffff5c7224 */ /* 0x002fe400078e0076 */
[----:B------:R-:W-:-:S05]  /*11780*/  IMAD.MOV.U32 R93, RZ, RZ, R117 ;  /* 0x000000ffff5d7224 */ /* 0x000fca00078e0075 */
[----:B------:R1:W-:Y:S01]  /*11790*/  LDGSTS.E [R2+0x11800], [R92.64], P1 ;  /* 0x118000005c027fae */ /* 0x0003e2000892184a */
[----:B------:R-:W-:-:S04]  /*117a0*/  ISETP.GE.AND P1, PT, R96, UR6, PT ;  /* 0x0000000660007c0c */ /* 0x000fc8000bf26270 */
[----:B-1----:R-:W-:Y:S02]  /*117b0*/  SEL R92, RZ, 0x4, P1 ;  /* 0x00000004ff5c7807 */ /* 0x002fe40000800000 */
[----:B------:R-:W-:Y:S02]  /*117c0*/  ISETP.GE.AND P1, PT, R95, UR6, PT ;  /* 0x000000065f007c0c */ /* 0x000fe4000bf26270 */
[----:B------:R-:W4:Y:S04]  /*117d0*/  LDL.LU R95, [R1+0x38c] ;  /* 0x00038c00015f7983 */ /* 0x000f280000300800 */
[----:B------:R-:W5:Y:S01]  /*117e0*/  LDL.LU R97, [R1+0x384] ;  /* 0x0003840001617983 */ /* 0x000f620000300800 */
[----:B------:R-:W-:Y:S02]  /*117f0*/  SEL R92, R92, RZ, !P0 ;  /* 0x000000ff5c5c7207 */ /* 0x000fe40004000000 */
[----:B------:R-:W-:-:S02]  /*11800*/  IADD3 R126, P3, R126, R27, RZ ;  /* 0x0000001b7e7e7210 */ /* 0x000fc40007f7e0ff */
[----:B------:R-:W-:Y:S02]  /*11810*/  ISETP.NE.U32.AND P2, PT, R92, RZ, PT ;  /* 0x000000ff5c00720c */ /* 0x000fe40003f45070 */
[----:B------:R-:W-:Y:S01]  /*11820*/  SEL R92, RZ, 0x4, P1 ;  /* 0x00000004ff5c7807 */ /* 0x000fe20000800000 */
[----:B------:R-:W-:-:S03]  /*11830*/  IMAD.X R125, R125, 0x1, R26, P3 ;  /* 0x000000017d7d7824 */ /* 0x000fc600018e061a */
[----:B------:R-:W-:Y:S02]  /*11840*/  SEL R92, R92, RZ, !P0 ;  /* 0x000000ff5c5c7207 */ /* 0x000fe40004000000 */
[----:B------:R-:W-:Y:S02]  /*11850*/  IADD3 R134, P4, R134, R27, RZ ;  /* 0x0000001b86867210 */ /* 0x000fe40007f9e0ff */
[----:B------:R-:W-:Y:S01]  /*11860*/  ISETP.NE.U32.AND P1, PT, R92, RZ, PT ;  /* 0x000000ff5c00720c */ /* 0x000fe20003f25070 */
[----:B------:R-:W-:Y:S02]  /*11870*/  IMAD.MOV.U32 R92, RZ, RZ, R126 ;  /* 0x000000ffff5c7224 */ /* 0x000fe400078e007e */
[----:B------:R-:W-:Y:S02]  /*11880*/  IMAD.MOV.U32 R93, RZ, RZ, R125 ;  /* 0x000000ffff5d7224 */ /* 0x000fe400078e007d */
[----:B------:R-:W-:-:S03]  /*11890*/  IMAD.X R133, R133, 0x1, R26, P4 ;  /* 0x0000000185857824 */ /* 0x000fc600020e061a */
[----:B------:R1:W-:Y:S01]  /*118a0*/  LDGSTS.E [R2+0x11c00], [R92.64], P2 ;  /* 0x11c000005c027fae */ /* 0x0003e2000912184a */
[----:B------:R-:W-:Y:S01]  /*118b0*/  LOP3.LUT R99, R0, 0x24, RZ, 0xfc, !PT ;  /* 0x0000002400637812 */ /* 0x000fe200078efcff */
[----:B-1----:R-:W-:Y:S02]  /*118c0*/  IMAD.MOV.U32 R92, RZ, RZ, R134 ;  /* 0x000000ffff5c7224 */ /* 0x002fe400078e0086 */
[----:B------:R-:W-:-:S05]  /*118d0*/  IMAD.MOV.U32 R93, RZ, RZ, R133 ;  /* 0x000000ffff5d7224 */ /* 0x000fca00078e0085 */
[----:B------:R1:W-:Y:S01]  /*118e0*/  LDGSTS.E [R2+0x12000], [R92.64], P1 ;  /* 0x120000005c027fae */ /* 0x0003e2000892184a */
[----:B------:R-:W-:Y:S02]  /*118f0*/  ISETP.GE.AND P1, PT, R99, UR6, PT ;  /* 0x0000000663007c0c */ /* 0x000fe4000bf26270 */
[----:B------:R-:W-:Y:S02]  /*11900*/  LOP3.LUT R96, R0, 0x28, RZ, 0xfc, !PT ;  /* 0x0000002800607812 */ /* 0x000fe400078efcff */
[----:B-1----:R-:W-:Y:S02]  /*11910*/  SEL R92, RZ, 0x4, P1 ;  /* 0x00000004ff5c7807 */ /* 0x002fe40000800000 */
[----:B------:R-:W-:Y:S02]  /*11920*/  ISETP.GE.AND P1, PT, R96, UR6, PT ;  /* 0x0000000660007c0c */ /* 0x000fe4000bf26270 */
[----:B------:R-:W-:-:S04]  /*11930*/  SEL R92, R92, RZ, !P0 ;  /* 0x000000ff5c5c7207 */ /* 0x000fc80004000000 */
[----:B------:R-:W-:Y:S02]  /*11940*/  ISETP.NE.U32.AND P2, PT, R92, RZ, PT ;  /* 0x000000ff5c00720c */ /* 0x000fe40003f45070 */
[----:B------:R-:W-:-:S04]  /*11950*/  SEL R92, RZ, 0x4, P1 ;  /* 0x00000004ff5c7807 */ /* 0x000fc80000800000 */
[----:B------:R-:W-:-:S04]  /*11960*/  SEL R92, R92, RZ, !P0 ;  /* 0x000000ff5c5c7207 */ /* 0x000fc80004000000 */
[----:B------:R-:W-:Y:S02]  /*11970*/  ISETP.NE.U32.AND P1, PT, R92, RZ, PT ;  /* 0x000000ff5c00720c */ /* 0x000fe40003f25070 */
[----:B------:R-:W-:Y:S02]  /*11980*/  LOP3.LUT R99, R0, 0x2c, RZ, 0xfc, !PT ;  /* 0x0000002c00637812 */ /* 0x000fe400078efcff */
[-C--:B--2---:R-:W-:Y:S02]  /*11990*/  IADD3 R94, P3, R94, R27.reuse, RZ ;  /* 0x0000001b5e5e7210 */ /* 0x084fe40007f7e0ff */
[----:B---3--:R-:W-:-:S03]  /*119a0*/  IADD3 R98, P4, R98, R27, RZ ;  /* 0x0000001b62627210 */ /* 0x008fc60007f9e0ff */
[----:B------:R-:W-:Y:S01]  /*119b0*/  IMAD.X R137, R137, 0x1, R26, P3 ;  /* 0x0000000189897824 */ /* 0x000fe200018e061a */
[----:B------:R1:W-:Y:S01]  /*119c0*/  STL [R1+0x39c], R94 ;  /* 0x00039c5e01007387 */ /* 0x0003e20000100800 */
[----:B------:R-:W-:-:S03]  /*119d0*/  IMAD.MOV.U32 R92, RZ, RZ, R94 ;  /* 0x000000ffff5c7224 */ /* 0x000fc600078e005e */
[----:B------:R2:W-:Y:S01]  /*119e0*/  STL [R1+0x394], R98 ;  /* 0x0003946201007387 */ /* 0x0005e20000100800 */
[----:B------:R-:W-:-:S03]  /*119f0*/  IMAD.MOV.U32 R93, RZ, RZ, R137 ;  /* 0x000000ffff5d7224 */ /* 0x000fc600078e0089 */
[----:B-1----:R-:W3:Y:S01]  /*11a00*/  LDL.LU R94, [R1+0x37c] ;  /* 0x00037c00015e7983 */ /* 0x002ee20000300800 */
[----:B------:R-:W-:-:S03]  /*11a10*/  IMAD.X R139, R139, 0x1, R26, P4 ;  /* 0x000000018b8b7824 */ /* 0x000fc600020e061a */
[----:B------:R-:W3:Y:S04]  /*11a20*/  LDL.LU R96, [R1+0x374] ;  /* 0x0003740001607983 */ /* 0x000ee80000300800 */
[----:B------:R1:W-:Y:S02]  /*11a30*/  LDGSTS.E [R2+0x12400], [R92.64], P2 ;  /* 0x124000005c027fae */ /* 0x0003e4000912184a */
[----:B-1----:R-:W-:Y:S02]  /*11a40*/  IMAD.MOV.U32 R92, RZ, RZ, R98 ;  /* 0x000000ffff5c7224 */ /* 0x002fe400078e0062 */
[----:B------:R-:W-:-:S05]  /*11a50*/  IMAD.MOV.U32 R93, RZ, RZ, R139 ;  /* 0x000000ffff5d7224 */ /* 0x000fca00078e008b */
[----:B------:R1:W-:Y:S01]  /*11a60*/  LDGSTS.E [R2+0x12800], [R92.64], P1 ;  /* 0x128000005c027fae */ /* 0x0003e2000892184a */
[----:B------:R-:W-:Y:S02]  /*11a70*/  ISETP.GE.AND P1, PT, R99, UR6, PT ;  /* 0x0000000663007c0c */ /* 0x000fe4000bf26270 */
[----:B--2---:R-:W-:Y:S02]  /*11a80*/  LOP3.LUT R98, R0, 0x30, RZ, 0xfc, !PT ;  /* 0x0000003000627812 */ /* 0x004fe400078efcff */
[----:B-1----:R-:W-:Y:S02]  /*11a90*/  SEL R92, RZ, 0x4, P1 ;  /* 0x00000004ff5c7807 */ /* 0x002fe40000800000 */
[----:B------:R-:W-:Y:S02]  /*11aa0*/  ISETP.GE.AND P1, PT, R98, UR6, PT ;  /* 0x0000000662007c0c */ /* 0x000fe4000bf26270 */
[----:B------:R-:W-:-:S04]  /*11ab0*/  SEL R92, R92, RZ, !P0 ;  /* 0x000000ff5c5c7207 */ /* 0x000fc80004000000 */
[----:B------:R-:W-:Y:S02]  /*11ac0*/  ISETP.NE.U32.AND P2, PT, R92, RZ, PT ;  /* 0x000000ff5c00720c */ /* 0x000fe40003f45070 */
[----:B------:R-:W-:Y:S02]  /*11ad0*/  SEL R92, RZ, 0x4, P1 ;  /* 0x00000004ff5c7807 */ /* 0x000fe40000800000 */
[-C--:B----4-:R-:W-:Y:S02]  /*11ae0*/  IADD3 R95, P3, R95, R27.reuse, RZ ;  /* 0x0000001b5f5f7210 */ /* 0x090fe40007f7e0ff */
[----:B------:R-:W-:Y:S02]  /*11af0*/  SEL R92, R92, RZ, !P0 ;  /* 0x000000ff5c5c7207 */ /* 0x000fe40004000000 */
[----:B-----5:R-:W-:Y:S01]  /*11b00*/  IADD3 R97, P4, R97, R27, RZ ;  /* 0x0000001b61617210 */ /* 0x020fe20007f9e0ff */
[----:B------:R1:W-:Y:S01]  /*11b10*/  STL [R1+0x38c], R95 ;  /* 0x00038c5f01007387 */ /* 0x0003e20000100800 */
[----:B------:R-:W-:Y:S01]  /*11b20*/  ISETP.NE.U32.AND P1, PT, R92, RZ, PT ;  /* 0x000000ff5c00720c */ /* 0x000fe20003f25070 */
[----:B------:R-:W-:-:S02]  /*11b30*/  IMAD.MOV.U32 R92, RZ, RZ, R95 ;  /* 0x000000ffff5c7224 */ /* 0x000fc400078e005f */
[----:B------:R2:W-:Y:S04]  /*11b40*/  STL [R1+0x384], R97 ;  /* 0x0003846101007387 */ /* 0x0005e80000100800 */
[----:B-1----:R-:W4:Y:S04]  /*11b50*/  LDL.LU R95, [R1+0x36c] ;  /* 0x00036c00015f7983 */ /* 0x002f280000300800 */
[----:B------:R-:W5:Y:S01]  /*11b60*/  LDL.LU R98, [R1+0x364] ;  /* 0x0003640001627983 */ /* 0x000f620000300800 */
[--C-:B------:R-:W-:Y:S02]  /*11b70*/  IMAD.X R141, R141, 0x1, R26.reuse, P3 ;  /* 0x000000018d8d7824 */ /* 0x100fe400018e061a */
[----:B------:R-:W-:-:S02]  /*11b80*/  IMAD.X R143, R143, 0x1, R26, P4 ;  /* 0x000000018f8f7824 */ /* 0x000fc400020e061a */
[----:B------:R-:W-:Y:S01]  /*11b90*/  IMAD.MOV.U32 R93, RZ, RZ, R141 ;  /* 0x000000ffff5d7224 */ /* 0x000fe200078e008d */
[----:B------:R-:W-:-:S04]  /*11ba0*/  LOP3.LUT R99, R0, 0x34, RZ, 0xfc, !PT ;  /* 0x0000003400637812 */ /* 0x000fc800078efcff */
        /* <DEDUP_REMOVED lines=14> */
[-C--:B---3--:R-:W-:Y:S02]  /*11c90*/  IADD3 R94, P3, R94, R27.reuse, RZ ;  /* 0x0000001b5e5e7210 */ /* 0x088fe40007f7e0ff */
[----:B------:R-:W-:-:S03]  /*11ca0*/  IADD3 R96, P4, R96, R27, RZ ;  /* 0x0000001b60607210 */ /* 0x000fc60007f9e0ff */
[----:B------:R-:W-:Y:S01]  /*11cb0*/  IMAD.X R145, R145, 0x1, R26, P3 ;  /* 0x0000000191917824 */ /* 0x000fe200018e061a */
[----:B------:R1:W-:Y:S01]  /*11cc0*/  STL [R1+0x37c], R94 ;  /* 0x00037c5e01007387 */ /* 0x0003e20000100800 */
[----:B------:R-:W-:-:S03]  /*11cd0*/  IMAD.MOV.U32 R92, RZ, RZ, R94 ;  /* 0x000000ffff5c7224 */ /* 0x000fc600078e005e */
[----:B------:R2:W-:Y:S01]  /*11ce0*/  STL [R1+0x374], R96 ;  /* 0x0003746001007387 */ /* 0x0005e20000100800 */
[----:B------:R-:W-:Y:S02]  /*11cf0*/  IMAD.MOV.U32 R93, RZ, RZ, R145 ;  /* 0x000000ffff5d7224 */ /* 0x000fe400078e0091 */
[----:B------:R-:W-:Y:S01]  /*11d00*/  IMAD.X R147, R147, 0x1, R26, P4 ;  /* 0x0000000193937824 */ /* 0x000fe200020e061a */
[----:B-1----:R-:W3:Y:S04]  /*11d10*/  LDL.LU R94, [R1+0x35c] ;  /* 0x00035c00015e7983 */ /* 0x002ee80000300800 */
[----:B------:R-:W3:Y:S04]  /*11d20*/  LDL.LU R97, [R1+0x354] ;  /* 0x0003540001617983 */ /* 0x000ee80000300800 */
[----:B------:R1:W-:Y:S02]  /*11d30*/  LDGSTS.E [R2+0x13400], [R92.64], P2 ;  /* 0x134000005c027fae */ /* 0x0003e4000912184a */
[----:B-1----:R-:W-:-:S02]  /*11d40*/  IMAD.MOV.U32 R92, RZ, RZ, R96 ;  /* 0x000000ffff5c7224 */ /* 0x002fc400078e0060 */
        /* <DEDUP_REMOVED lines=38> */
[----:B------:R1:W-:Y:S01]  /*11fb0*/  STL [R1+0x35c], R94 ;  /* 0x00035c5e01007387 */ /* 0x0003e20000100800 */
[----:B------:R-:W-:-:S03]  /*11fc0*/  IMAD.MOV.U32 R92, RZ, RZ, R94 ;  /* 0x000000ffff5c7224 */ /* 0x000fc600078e005e */
[----:B------:R2:W-:Y:S04]  /*11fd0*/  STL [R1+0x354], R97 ;  /* 0x0003546101007387 */ /* 0x0005e80000100800 */
[----:B-1----:R-:W3:Y:S04]  /*11fe0*/  LDL.LU R94, [R1+0x33c] ;  /* 0x00033c00015e7983 */ /* 0x002ee80000300800 */
[----:B------:R-:W3:Y:S01]  /*11ff0*/  LDL.LU R98, [R1+0x334] ;  /* 0x0003340001627983 */ /* 0x000ee20000300800 */
[--C-:B------:R-:W-:Y:S02]  /*12000*/  IMAD.X R153, R153, 0x1, R26.reuse, P3 ;  /* 0x0000000199997824 */ /* 0x100fe400018e061a */
[----:B------:R-:W-:-:S02]  /*12010*/  IMAD.X R155, R155, 0x1, R26, P4 ;  /* 0x000000019b9b7824 */ /* 0x000fc400020e061a */
[----:B------:R-:W-:-:S05]  /*12020*/  IMAD.MOV.U32 R93, RZ, RZ, R153 ;  /* 0x000000ffff5d7224 */ /* 0x000fca00078e0099 */
        /* <DEDUP_REMOVED lines=8> */
[----:B------:R-:W-:Y:S02]  /*120b0*/  SEL R92, R92, RZ, !P0 ;  /* 0x000000ff5c5c7207 */ /* 0x000fe40004000000 */
[----:B----4-:R-:W-:-:S02]  /*120c0*/  IADD3 R95, P3, R95, R27, RZ ;  /* 0x0000001b5f5f7210 */ /* 0x010fc40007f7e0ff */
[----:B-----5:R-:W-:-:S03]  /*120d0*/  IADD3 R96, P4, R96, R27, RZ ;  /* 0x0000001b60607210 */ /* 0x020fc60007f9e0ff */
[----:B------:R1:W-:Y:S01]  /*120e0*/  STL [R1+0x34c], R95 ;  /* 0x00034c5f01007387 */ /* 0x0003e20000100800 */
[----:B------:R-:W-:Y:S02]  /*120f0*/  ISETP.NE.U32.AND P2, PT, R92, RZ, PT ;  /* 0x000000ff5c00720c */ /* 0x000fe40003f45070 */
[----:B------:R-:W-:Y:S01]  /*12100*/  SEL R92, RZ, 0x4, P1 ;  /* 0x00000004ff5c7807 */ /* 0x000fe20000800000 */
[----:B------:R2:W-:Y:S04]  /*12110*/  STL [R1+0x344], R96 ;  /* 0x0003446001007387 */ /* 0x0005e80000100800 */
[----:B------:R-:W4:Y:S01]  /*12120*/  LDL.LU R97, [R1+0x32c] ;  /* 0x00032c0001617983 */ /* 0x000f220000300800 */
[----:B------:R-:W-:-:S04]  /*12130*/  SEL R92, R92, RZ, !P0 ;  /* 0x000000ff5c5c7207 */ /* 0x000fc80004000000 */
[----:B------:R-:W-:Y:S01]  /*12140*/  ISETP.NE.U32.AND P1, PT, R92, RZ, PT ;  /* 0x000000ff5c00720c */ /* 0x000fe20003f25070 */
[----:B------:R-:W-:Y:S02]  /*12150*/  IMAD.MOV.U32 R92, RZ, RZ, R95 ;  /* 0x000000ffff5c7224 */ /* 0x000fe400078e005f */
[----:B-1----:R-:W5:Y:S01]  /*12160*/  LDL.LU R95, [R1+0x324] ;  /* 0x00032400015f7983 */ /* 0x002f620000300800 */
[--C-:B------:R-:W-:Y:S02]  /*12170*/  IMAD.X R157, R157, 0x1, R26.reuse, P3 ;  /* 0x000000019d9d7824 */ /* 0x100fe400018e061a */
[----:B------:R-:W-:Y:S02]  /*12180*/  IMAD.X R159, R159, 0x1, R26, P4 ;  /* 0x000000019f9f7824 */ /* 0x000fe400020e061a */
        /* <DEDUP_REMOVED lines=19> */
[----:B------:R-:W-:Y:S02]  /*122c0*/  IMAD.X R161, R161, 0x1, R26, P3 ;  /* 0x00000001a1a17824 */ /* 0x000fe400018e061a */
[----:B------:R-:W-:Y:S01]  /*122d0*/  IMAD.MOV.U32 R92, RZ, RZ, R94 ;  /* 0x000000ffff5c7224 */ /* 0x000fe200078e005e */
[----:B------:R2:W-:Y:S04]  /*122e0*/  STL [R1+0x334], R98 ;  /* 0x0003346201007387 */ /* 0x0005e80000100800 */
[----:B------:R-:W3:Y:S01]  /*122f0*/  LDL.LU R96, [R1+0x31c] ;  /* 0x00031c0001607983 */ /* 0x000ee20000300800 */
[----:B------:R-:W-:-:S03]  /*12300*/  IMAD.MOV.U32 R93, RZ, RZ, R161 ;  /* 0x000000ffff5d7224 */ /* 0x000fc600078e00a1 */
[----:B-1----:R-:W3:Y:S01]  /*12310*/  LDL.LU R94, [R1+0x314] ;  /* 0x00031400015e7983 */ /* 0x002ee20000300800 */
[----:B------:R-:W-:-:S03]  /*12320*/  IMAD.X R163, R163, 0x1, R26, P4 ;  /* 0x00000001a3a37824 */ /* 0x000fc600020e061a */
        /* <DEDUP_REMOVED lines=11> */
[----:B----4-:R-:W-:Y:S02]  /*123e0*/  IADD3 R97, P3, R97, R27, RZ ;  /* 0x0000001b61617210 */ /* 0x010fe40007f7e0ff */
[----:B------:R-:W-:-:S03]  /*123f0*/  SEL R92, R92, RZ, !P0 ;  /* 0x000000ff5c5c7207 */ /* 0x000fc60004000000 */
[----:B------:R-:W-:Y:S01]  /*12400*/  IMAD.X R165, R165, 0x1, R26, P3 ;  /* 0x00000001a5a57824 */ /* 0x000fe200018e061a */
[----:B------:R-:W-:Y:S01]  /*12410*/  ISETP.NE.U32.AND P1, PT, R92, RZ, PT ;  /* 0x000000ff5c00720c */ /* 0x000fe20003f25070 */
[----:B------:R-:W-:Y:S01]  /*12420*/  IMAD.MOV.U32 R92, RZ, RZ, R97 ;  /* 0x000000ffff5c7224 */ /* 0x000fe200078e0061 */
[----:B-----5:R-:W-:Y:S01]  /*12430*/  IADD3 R95, P4, R95, R27, RZ ;  /* 0x0000001b5f5f7210 */ /* 0x020fe20007f9e0ff */
[----:B------:R-:W-:Y:S01]  /*12440*/  IMAD.MOV.U32 R93, RZ, RZ, R165 ;  /* 0x000000ffff5d7224 */ /* 0x000fe200078e00a5 */
[----:B------:R-:W-:Y:S04]  /*12450*/  STL [R1+0x32c], R97 ;  /* 0x00032c6101007387 */ /* 0x000fe80000100800 */
[----:B------:R1:W-:Y:S04]  /*12460*/  LDGSTS.E [R2+0x15c00], [R92.64], P2 ;  /* 0x15c000005c027fae */ /* 0x0003e8000912184a */
[----:B------:R2:W-:Y:S01]  /*12470*/  STL [R1+0x324], R95 ;  /* 0x0003245f01007387 */ /* 0x0005e20000100800 */
[----:B-1----:R-:W-:-:S03]  /*12480*/  IMAD.MOV.U32 R92, RZ, RZ, R95 ;  /* 0x000000ffff5c7224 */ /* 0x002fc600078e005f */
[----:B--2---:R-:W2:Y:S04]  /*12490*/  LDL.LU R95, [R1+0x30c] ;  /* 0x00030c00015f7983 */ /* 0x004ea80000300800 */
[----:B------:R-:W4:Y:S01]  /*124a0*/  LDL.LU R99, [R1+0x304] ;  /* 0x0003040001637983 */ /* 0x000f220000300800 */
[----:B------:R-:W-:Y:S01]  /*124b0*/  IMAD.X R167, R167, 0x1, R26, P4 ;  /* 0x00000001a7a77824 */ /* 0x000fe200020e061a */
[----:B------:R-:W-:-:S03]  /*124c0*/  LOP3.LUT R98, R0, 0x64, RZ, 0xfc, !PT ;  /* 0x0000006400627812 */ /* 0x000fc600078efcff */
        /* <DEDUP_REMOVED lines=14> */
[----:B------:R1:W-:Y:S04]  /*125b0*/  STL [R1+0x31c], R96 ;  /* 0x00031c6001007387 */ /* 0x0003e80000100800 */
[----:B------:R3:W-:Y:S04]  /*125c0*/  STL [R1+0x314], R94 ;  /* 0x0003145e01007387 */ /* 0x0007e80000100800 */
[----:B------:R-:W5:Y:S01]  /*125d0*/  LDL.LU R97, [R1+0x2fc] ;  /* 0x0002fc0001617983 */ /* 0x000f620000300800 */
[----:B------:R-:W-:Y:S02]  /*125e0*/  IMAD.MOV.U32 R92, RZ, RZ, R96 ;  /* 0x000000ffff5c7224 */ /* 0x000fe400078e0060 */
[--C-:B------:R-:W-:Y:S01]  /*125f0*/  IMAD.X R169, R169, 0x1, R26.reuse, P3 ;  /* 0x00000001a9a97824 */ /* 0x100fe200018e061a */
[----:B-1----:R-:W5:Y:S01]  /*12600*/  LDL.LU R96, [R1+0x2dc] ;  /* 0x0002dc0001607983 */ /* 0x002f620000300800 */
[----:B------:R-:W-:-:S02]  /*12610*/  IMAD.X R171, R171, 0x1, R26, P4 ;  /* 0x00000001abab7824 */ /* 0x000fc400020e061a */
[----:B------:R-:W-:Y:S01]  /*12620*/  IMAD.MOV.U32 R93, RZ, RZ, R169 ;  /* 0x000000ffff5d7224 */ /* 0x000fe200078e00a9 */
[----:B------:R-:W5:Y:S04]  /*12630*/  LDL.LU R98, [R1+0x2d8] ;  /* 0x0002d80001627983 */ /* 0x000f680000300800 */
[----:B------:R1:W-:Y:S02]  /*12640*/  LDGSTS.E [R2+0x16400], [R92.64], P2 ;  /* 0x164000005c027fae */ /* 0x0003e4000912184a */
[----:B-1----:R-:W-:Y:S02]  /*12650*/  IMAD.MOV.U32 R92, RZ, RZ, R94 ;  /* 0x000000ffff5c7224 */ /* 0x002fe400078e005e */
[----:B------:R-:W-:-:S05]  /*12660*/  IMAD.MOV.U32 R93, RZ, RZ, R171 ;  /* 0x000000ffff5d7224 */ /* 0x000fca00078e00ab */
[----:B------:R1:W-:Y:S01]  /*12670*/  LDGSTS.E [R2+0x16800], [R92.64], P1 ;  /* 0x168000005c027fae */ /* 0x0003e2000892184a */
[----:B------:R-:W-:Y:S02]  /*12680*/  ISETP.GE.AND P1, PT, R100, UR6, PT ;  /* 0x0000000664007c0c */ /* 0x000fe4000bf26270 */
[----:B---3--:R-:W-:Y:S02]  /*12690*/  LOP3.LUT R94, R0, 0x70, RZ, 0xfc, !PT ;  /* 0x00000070005e7812 */ /* 0x008fe400078efcff */
[----:B-1----:R-:W-:Y:S02]  /*126a0*/  SEL R92, RZ, 0x4, P1 ;  /* 0x00000004ff5c7807 */ /* 0x002fe40000800000 */
[----:B------:R-:W-:Y:S02]  /*126b0*/  ISETP.GE.AND P1, PT, R94, UR6, PT ;  /* 0x000000065e007c0c */ /* 0x000fe4000bf26270 */
[----:B------:R-:W-:Y:S01]  /*126c0*/  SEL R92, R92, RZ, !P0 ;  /* 0x000000ff5c5c7207 */ /* 0x000fe20004000000 */
[----:B------:R-:W3:Y:S03]  /*126d0*/  LDL.LU R94, [R1+0x2ec] ;  /* 0x0002ec00015e7983 */ /* 0x000ee60000300800 */
[----:B------:R-:W-:-:S02]  /*126e0*/  ISETP.NE.U32.AND P2, PT, R92, RZ, PT ;  /* 0x000000ff5c00720c */ /* 0x000fc40003f45070 */
[----:B------:R-:W-:-:S04]  /*126f0*/  SEL R92, RZ, 0x4, P1 ;  /* 0x00000004ff5c7807 */ /* 0x000fc80000800000 */
[----:B------:R-:W-:-:S04]  /*12700*/  SEL R92, R92, RZ, !P0 ;  /* 0x000000ff5c5c7207 */ /* 0x000fc80004000000 */
[----:B------:R-:W-:Y:S02]  /*12710*/  ISETP.NE.U32.AND P1, PT, R92, RZ, PT ;  /* 0x000000ff5c00720c */ /* 0x000fe40003f25070 */
[-C--:B--2---:R-:W-:Y:S02]  /*12720*/  IADD3 R95, P3, R95, R27.reuse, RZ ;  /* 0x0000001b5f5f7210 */ /* 0x084fe40007f7e0ff */
[----:B----4-:R-:W-:-:S03]  /*12730*/  IADD3 R99, P4, R99, R27, RZ ;  /* 0x0000001b63637210 */ /* 0x010fc60007f9e0ff */
[----:B------:R1:W-:Y:S01]  /*12740*/  STL [R1+0x30c], R95 ;  /* 0x00030c5f01007387 */ /* 0x0003e20000100800 */
[----:B------:R-:W-:-:S03]  /*12750*/  IMAD.MOV.U32 R92, RZ, RZ, R95 ;  /* 0x000000ffff5c7224 */ /* 0x000fc600078e005f */
[----:B------:R2:W-:Y:S04]  /*12760*/  STL [R1+0x304], R99 ;  /* 0x0003046301007387 */ /* 0x0005e80000100800 */
[----:B-1----:R-:W4:Y:S01]  /*12770*/  LDL.LU R95, [R1+0x2e8] ;  /* 0x0002e800015f7983 */ /* 0x002f220000300800 */
        /* <DEDUP_REMOVED lines=17> */
[-C--:B-----5:R-:W-:Y:S02]  /*12890*/  IADD3 R97, P3, R97, R27.reuse, RZ ;  /* 0x0000001b61617210 */ /* 0x0a0fe40007f7e0ff */
[----:B------:R-:W-:-:S03]  /*128a0*/  IADD3 R96, P4, R96, R27, RZ ;  /* 0x0000001b60607210 */ /* 0x000fc60007f9e0ff */
[--C-:B------:R-:W-:Y:S02]  /*128b0*/  IMAD.X R177, R177, 0x1, R26.reuse, P3 ;  /* 0x00000001b1b17824 */ /* 0x100fe400018e061a */
[----:B------:R-:W-:Y:S02]  /*128c0*/  IMAD.MOV.U32 R92, RZ, RZ, R97 ;  /* 0x000000ffff5c7224 */ /* 0x000fe400078e0061 */
[----:B------:R-:W-:Y:S02]  /*128d0*/  IMAD.MOV.U32 R93, RZ, RZ, R177 ;  /* 0x000000ffff5d7224 */ /* 0x000fe400078e00b1 */
[----:B------:R-:W-:Y:S01]  /*128e0*/  IMAD.X R98, R98, 0x1, R26, P4 ;  /* 0x0000000162627824 */ /* 0x000fe200020e061a */
[----:B------:R1:W-:Y:S04]  /*128f0*/  STL [R1+0x2fc], R97 ;  /* 0x0002fc6101007387 */ /* 0x0003e80000100800 */
[----:B------:R2:W-:Y:S01]  /*12900*/  LDGSTS.E [R2+0x17400], [R92.64], P2 ;  /* 0x174000005c027fae */ /* 0x0005e2000912184a */
[----:B-1----:R-:W-:Y:S01]  /*12910*/  LOP3.LUT R97, R0, 0x7c, RZ, 0xfc, !PT ;  /* 0x0000007c00617812 */ /* 0x002fe200078efcff */
[----:B--2---:R-:W-:-:S02]  /*12920*/  IMAD.MOV.U32 R92, RZ, RZ, R96 ;  /* 0x000000ffff5c7224 */ /* 0x004fc400078e0060 */
[----:B------:R-:W-:-:S05]  /*12930*/  IMAD.MOV.U32 R93, RZ, RZ, R98 ;  /* 0x000000ffff5d7224 */ /* 0x000fca00078e0062 */
[----:B------:R1:W-:Y:S01]  /*12940*/  LDGSTS.E [R2+0x17800], [R92.64], P1 ;  /* 0x178000005c027fae */ /* 0x0003e2000892184a */
[----:B------:R-:W-:-:S03]  /*12950*/  ISETP.GE.AND P1, PT, R97, UR6, PT ;  /* 0x0000000661007c0c */ /* 0x000fc6000bf26270 */
[----:B------:R2:W-:Y:S01]  /*12960*/  STL [R1+0x2dc], R96 ;  /* 0x0002dc6001007387 */ /* 0x0005e20000100800 */
[----:B-1----:R-:W-:Y:S02]  /*12970*/  SEL R92, RZ, 0x4, P1 ;  /* 0x00000004ff5c7807 */ /* 0x002fe40000800000 */
[----:B--2---:R-:W-:Y:S02]  /*12980*/  LOP3.LUT R96, R0, 0x2, RZ, 0xfc, !PT ;  /* 0x0000000200607812 */ /* 0x004fe400078efcff */
[----:B------:R-:W-:Y:S02]  /*12990*/  SEL R92, R92, RZ, !P0 ;  /* 0x000000ff5c5c7207 */ /* 0x000fe40004000000 */
[----:B------:R-:W-:Y:S02]  /*129a0*/  ISETP.GE.AND P1, PT, R96, UR6, PT ;  /* 0x0000000660007c0c */ /* 0x000fe4000bf26270 */
[----:B------:R-:W-:Y:S02]  /*129b0*/  ISETP.NE.U32.AND P2, PT, R92, RZ, PT ;  /* 0x000000ff5c00720c */ /* 0x000fe40003f45070 */
[----:B------:R-:W-:-:S02]  /*129c0*/  SEL R92, RZ, 0x4, P1 ;  /* 0x00000004ff5c7807 */ /* 0x000fc40000800000 */
[----:B---3--:R-:W-:Y:S02]  /*129d0*/  IADD3 R94, P4, R94, R27, RZ ;  /* 0x0000001b5e5e7210 */ /* 0x008fe40007f9e0ff */
[----:B------:R-:W-:-:S04]  /*129e0*/  SEL R92, R92, RZ, !P0 ;  /* 0x000000ff5c5c7207 */ /* 0x000fc80004000000 */
[----:B------:R-:W-:Y:S02]  /*129f0*/  ISETP.NE.U32.AND P1, PT, R92, RZ, PT ;  /* 0x000000ff5c00720c */ /* 0x000fe40003f25070 */
[----:B------:R-:W-:Y:S01]  /*12a00*/  IADD3 R24, P3, R24, R27, RZ ;  /* 0x0000001b18187210 */ /* 0x000fe20007f7e0ff */
[----:B------:R-:W-:Y:S01]  /*12a10*/  STL [R1+0x2d8], R98 ;  /* 0x0002d86201007387 */ /* 0x000fe20000100800 */
[----:B------:R-:W-:Y:S01]  /*12a20*/  IMAD.MOV.U32 R92, RZ, RZ, R94 ;  /* 0x000000ffff5c7224 */ /* 0x000fe200078e005e */
[----:B------:R-:W-:Y:S02]  /*12a30*/  LOP3.LUT R96, R2, 0x40, RZ, 0x3c, !PT ;  /* 0x0000004002607812 */ /* 0x000fe400078e3cff */
[--C-:B------:R-:W-:Y:S01]  /*12a40*/  IMAD.X R25, R25, 0x1, R26.reuse, P3 ;  /* 0x0000000119197824 */ /* 0x100fe200018e061a */
[----:B------:R-:W-:Y:S01]  /*12a50*/  STL [R1+0x2ec], R94 ;  /* 0x0002ec5e01007387 */ /* 0x000fe20000100800 */
[----:B----4-:R-:W-:-:S04]  /*12a60*/  IMAD.X R95, R95, 0x1, R26, P4 ;  /* 0x000000015f5f7824 */ /* 0x010fc800020e061a */
[----:B------:R-:W-:Y:S01]  /*12a70*/  IMAD.MOV.U32 R93, RZ, RZ, R95 ;  /* 0x000000ffff5d7224 */ /* 0x000fe200078e005f */
[----:B------:R1:W-:Y:S04]  /*12a80*/  STL [R1+0x2e8], R95 ;  /* 0x0002e85f01007387 */ /* 0x0003e80000100800 */
[----:B------:R2:W-:Y:S04]  /*12a90*/  LDGSTS.E [R2+0x17c00], [R92.64], P2 ;  /* 0x17c000005c027fae */ /* 0x0005e8000912184a */
[----:B------:R3:W-:Y:S01]  /*12aa0*/  LDGSTS.E [R96+0x10200], [R24.64], P1 ;  /* 0x1020000018607fae */ /* 0x0007e2000892184a */
[----:B-1----:R-:W-:-:S04]  /*12ab0*/  LOP3.LUT R95, R0, 0x6, RZ, 0xfc, !PT ;  /* 0x00000006005f7812 */ /* 0x002fc800078efcff */
[----:B------:R-:W-:Y:S02]  /*12ac0*/  ISETP.GE.AND P1, PT, R95, UR6, PT ;  /* 0x000000065f007c0c */ /* 0x000fe4000bf26270 */
[----:B------:R-:W-:Y:S02]  /*12ad0*/  LOP3.LUT R94, R0, 0xa, RZ, 0xfc, !PT ;  /* 0x0000000a005e7812 */ /* 0x000fe400078efcff */
[----:B--2---:R-:W-:Y:S02]  /*12ae0*/  SEL R92, RZ, 0x4, P1 ;  /* 0x00000004ff5c7807 */ /* 0x004fe40000800000 */
[----:B------:R-:W-:Y:S02]  /*12af0*/  ISETP.GE.AND P1, PT, R94, UR6, PT ;  /* 0x000000065e007c0c */ /* 0x000fe4000bf26270 */
        /* <DEDUP_REMOVED lines=30> */
[----:B------:R-:W-:Y:S01]  /*12ce0*/  IMAD.X R21, R21, 0x1, R26, P4 ;  /* 0x0000000115157824 */ /* 0x000fe200020e061a */
[----:B------:R-:W-:-:S02]  /*12cf0*/  LOP3.LUT R95, R0, 0x16, RZ, 0xfc, !PT ;  /* 0x00000016005f7812 */ /* 0x000fc400078efcff */
[----:B------:R1:W-:Y:S02]  /*12d00*/  LDGSTS.E [R96+0x10e00], [R92.64], P2 ;  /* 0x10e000005c607fae */ /* 0x0003e4000912184a */
[----:B-1----:R-:W-:Y:S02]  /*12d10*/  IMAD.MOV.U32 R92, RZ, RZ, R108 ;  /* 0x000000ffff5c7224 */ /* 0x002fe400078e006c */
[----:B------:R-:W-:-:S05]  /*12d20*/  IMAD.MOV.U32 R93, RZ, RZ, R21 ;  /* 0x000000ffff5d7224 */ /* 0x000fca00078e0015 */
[----:B------:R1:W-:Y:S01]  /*12d30*/  LDGSTS.E [R96+0x11200], [R92.64], P1 ;  /* 0x112000005c607fae */ /* 0x0003e2000892184a */
[----:B------:R-:W-:-:S03]  /*12d40*/  ISETP.GE.AND P1, PT, R95, UR6, PT ;  /* 0x000000065f007c0c */ /* 0x000fc6000bf26270 */
[----:B------:R-:W2:Y:S04]  /*12d50*/  LDL.LU R95, [R1+0x398] ;  /* 0x00039800015f7983 */ /* 0x000ea80000300800 */
[----:B------:R-:W4:Y:S01]  /*12d60*/  LDL.LU R99, [R1+0x390] ;  /* 0x0003900001637983 */ /* 0x000f220000300800 */
[----:B------:R-:W-:Y:S02]  /*12d70*/  LOP3.LUT R94, R0, 0x1a, RZ, 0xfc, !PT ;  /* 0x0000001a005e7812 */ /* 0x000fe400078efcff */
[----:B-1----:R-:W-:Y:S02]  /*12d80*/  SEL R92, RZ, 0x4, P1 ;  /* 0x00000004ff5c7807 */ /* 0x002fe40000800000 */
[----:B------:R-:W-:Y:S02]  /*12d90*/  ISETP.GE.AND P1, PT, R94, UR6, PT ;  /* 0x000000065e007c0c */ /* 0x000fe4000bf26270 */
[----:B------:R-:W-:-:S02]  /*12da0*/  SEL R92, R92, RZ, !P0 ;  /* 0x000000ff5c5c7207 */ /* 0x000fc40004000000 */
[----:B------:R-:W-:Y:S02]  /*12db0*/  IADD3 R116, P3, R116, R27, RZ ;  /* 0x0000001b74747210 */ /* 0x000fe40007f7e0ff */
        /* <DEDUP_REMOVED lines=10> */
[C---:B------:R-:W-:Y:S02]  /*12e60*/  LOP3.LUT R97, R0.reuse, 0x1e, RZ, 0xfc, !PT ;  /* 0x0000001e00617812 */ /* 0x040fe400078efcff */
[----:B------:R-:W-:Y:S01]  /*12e70*/  LOP3.LUT R94, R0, 0x22, RZ, 0xfc, !PT ;  /* 0x00000022005e7812 */ /* 0x000fe200078efcff */
[----:B-1----:R-:W-:Y:S02]  /*12e80*/  IMAD.MOV.U32 R92, RZ, RZ, R124 ;  /* 0x000000ffff5c7224 */ /* 0x002fe400078e007c */
[----:B------:R-:W-:-:S05]  /*12e90*/  IMAD.MOV.U32 R93, RZ, RZ, R119 ;  /* 0x000000ffff5d7224 */ /* 0x000fca00078e0077 */
[----:B------:R1:W-:Y:S01]  /*12ea0*/  LDGSTS.E [R96+0x11a00], [R92.64], P1 ;  /* 0x11a000005c607fae */ /* 0x0003e2000892184a */
[----:B------:R-:W-:-:S04]  /*12eb0*/  ISETP.GE.AND P1, PT, R97, UR6, PT ;  /* 0x0000000661007c0c */ /* 0x000fc8000bf26270 */
[----:B-1----:R-:W-:Y:S02]  /*12ec0*/  SEL R92, RZ, 0x4, P1 ;  /* 0x00000004ff5c7807 */ /* 0x002fe40000800000 */
[----:B------:R-:W-:Y:S02]  /*12ed0*/  ISETP.GE.AND P1, PT, R94, UR6, PT ;  /* 0x000000065e007c0c */ /* 0x000fe4000bf26270 */
[----:B------:R-:W5:Y:S04]  /*12ee0*/  LDL.LU R94, [R1+0x388] ;  /* 0x00038800015e7983 */ /* 0x000f680000300800 */
[----:B------:R-:W3:Y:S01]  /*12ef0*/  LDL.LU R97, [R1+0x380] ;  /* 0x0003800001617983 */ /* 0x000ee20000300800 */
        /* <DEDUP_REMOVED lines=27> */
[----:B----4-:R-:W-:-:S03]  /*130b0*/  IADD3 R99, P4, R99, R27, RZ ;  /* 0x0000001b63637210 */ /* 0x010fc60007f9e0ff */
[----:B------:R1:W-:Y:S01]  /*130c0*/  STL [R1+0x398], R95 ;  /* 0x0003985f01007387 */ /* 0x0003e20000100800 */
[----:B------:R-:W-:-:S03]  /*130d0*/  IMAD.MOV.U32 R92, RZ, RZ, R95 ;  /* 0x000000ffff5c7224 */ /* 0x000fc600078e005f */
[----:B------:R2:W-:Y:S01]  /*130e0*/  STL [R1+0x390], R99 ;  /* 0x0003906301007387 */ /* 0x0005e20000100800 */
[----:B------:R-:W-:-:S03]  /*130f0*/  IMAD.X R138, R138, 0x1, R26, P3 ;  /* 0x000000018a8a7824 */ /* 0x000fc600018e061a */
[----:B-1----:R-:W4:Y:S04]  /*13100*/  LDL.LU R95, [R1+0x378] ;  /* 0x00037800015f7983 */ /* 0x002f280000300800 */
[----:B------:R-:W4:Y:S01]  /*13110*/  LDL.LU R98, [R1+0x370] ;  /* 0x0003700001627983 */ /* 0x000f220000300800 */
[----:B------:R-:W-:Y:S02]  /*13120*/  IMAD.MOV.U32 R93, RZ, RZ, R138 ;  /* 0x000000ffff5d7224 */ /* 0x000fe400078e008a */
        /* <DEDUP_REMOVED lines=12> */
[-C--:B-----5:R-:W-:Y:S02]  /*131f0*/  IADD3 R94, P3, R94, R27.reuse, RZ ;  /* 0x0000001b5e5e7210 */ /* 0x0a0fe40007f7e0ff */
[----:B------:R-:W-:Y:S02]  /*13200*/  SEL R92, R92, RZ, !P0 ;  /* 0x000000ff5c5c7207 */ /* 0x000fe40004000000 */
[----:B---3--:R-:W-:Y:S01]  /*13210*/  IADD3 R97, P4, R97, R27, RZ ;  /* 0x0000001b61617210 */ /* 0x008fe20007f9e0ff */
[----:B------:R1:W-:Y:S01]  /*13220*/  STL [R1+0x388], R94 ;  /* 0x0003885e01007387 */ /* 0x0003e20000100800 */
[----:B------:R-:W-:Y:S01]  /*13230*/  ISETP.NE.U32.AND P1, PT, R92, RZ, PT ;  /* 0x000000ff5c00720c */ /* 0x000fe20003f25070 */
[----:B------:R-:W-:-:S02]  /*13240*/  IMAD.MOV.U32 R92, RZ, RZ, R94 ;  /* 0x000000ffff5c7224 */ /* 0x000fc400078e005e */
[----:B------:R2:W-:Y:S04]  /*13250*/  STL [R1+0x380], R97 ;  /* 0x0003806101007387 */ /* 0x0005e80000100800 */
[----:B-1----:R-:W3:Y:S04]  /*13260*/  LDL.LU R94, [R1+0x368] ;  /* 0x00036800015e7983 */ /* 0x002ee80000300800 */
        /* <DEDUP_REMOVED lines=19> */
[-C--:B----4-:R-:W-:Y:S02]  /*133a0*/  IADD3 R95, P3, R95, R27.reuse, RZ ;  /* 0x0000001b5f5f7210 */ /* 0x090fe40007f7e0ff */
[----:B------:R-:W-:-:S03]  /*133b0*/  IADD3 R98, P4, R98, R27, RZ ;  /* 0x0000001b62627210 */ /* 0x000fc60007f9e0ff */
[----:B------:R1:W-:Y:S01]  /*133c0*/  STL [R1+0x378], R95 ;  /* 0x0003785f01007387 */ /* 0x0003e20000100800 */
[----:B------:R-:W-:-:S03]  /*133d0*/  IMAD.MOV.U32 R92, RZ, RZ, R95 ;  /* 0x000000ffff5c7224 */ /* 0x000fc600078e005f */
[----:B------:R2:W-:Y:S04]  /*133e0*/  STL [R1+0x370], R98 ;  /* 0x0003706201007387 */ /* 0x0005e80000100800 */
[----:B------:R-:W4:Y:S04]  /*133f0*/  LDL.LU R97, [R1+0x358] ;  /* 0x0003580001617983 */ /* 0x000f280000300800 */
[----:B-1----:R-:W4:Y:S01]  /*13400*/  LDL.LU R95, [R1+0x350] ;  /* 0x00035000015f7983 */ /* 0x002f220000300800 */
        /* <DEDUP_REMOVED lines=14> */
[-C--:B---3--:R-:W-:Y:S02]  /*134f0*/  IADD3 R94, P3, R94, R27.reuse, RZ ;  /* 0x0000001b5e5e7210 */ /* 0x088fe40007f7e0ff */
[----:B------:R-:W-:Y:S02]  /*13500*/  SEL R92, R92, RZ, !P0 ;  /* 0x000000ff5c5c7207 */ /* 0x000fe40004000000 */
[----:B-----5:R-:W-:Y:S01]  /*13510*/  IADD3 R99, P4, R99, R27, RZ ;  /* 0x0000001b63637210 */ /* 0x020fe20007f9e0ff */
        /* <DEDUP_REMOVED lines=45> */
[----:B------:R-:W-:Y:S02]  /*137f0*/  SEL R92, R92, RZ, !P0 ;  /* 0x000000ff5c5c7207 */ /* 0x000fe40004000000 */
[-C--:B---3--:R-:W-:Y:S02]  /*13800*/  IADD3 R94, P3, R94, R27.reuse, RZ ;  /* 0x0000001b5e5e7210 */ /* 0x088fe40007f7e0ff */
[----:B-----5:R-:W-:-:S03]  /*13810*/  IADD3 R98, P4, R98, R27, RZ ;  /* 0x0000001b62627210 */ /* 0x020fc60007f9e0ff */
[----:B------:R1:W-:Y:S01]  /*13820*/  STL [R1+0x348], R94 ;  /* 0x0003485e01007387 */ /* 0x0003e20000100800 */
[----:B------:R-:W-:Y:S01]  /*13830*/  ISETP.NE.U32.AND P1, PT, R92, RZ, PT ;  /* 0x000000ff5c00720c */ /* 0x000fe20003f25070 */
[----:B------:R-:W-:Y:S02]  /*13840*/  IMAD.MOV.U32 R92, RZ, RZ, R94 ;  /* 0x000000ffff5c7224 */ /* 0x000fe400078e005e */
[----:B------:R2:W-:Y:S04]  /*13850*/  STL [R1+0x340], R98 ;  /* 0x0003406201007387 */ /* 0x0005e80000100800 */
[----:B-1----:R-:W3:Y:S04]  /*13860*/  LDL.LU R94, [R1+0x328] ;  /* 0x00032800015e7983 */ /* 0x002ee80000300800 */
[----:B------:R-:W5:Y:S01]  /*13870*/  LDL.LU R95, [R1+0x320] ;  /* 0x00032000015f7983 */ /* 0x000f620000300800 */
[----:B------:R-:W-:-:S02]  /*13880*/  IMAD.X R158, R158, 0x1, R26, P3 ;  /* 0x000000019e9e7824 */ /* 0x000fc400018e061a */
        /* <DEDUP_REMOVED lines=41> */
[----:B------:R-:W-:Y:S01]  /*13b20*/  IMAD.X R166, R166, 0x1, R26, P3 ;  /* 0x00000001a6a67824 */ /* 0x000fe200018e061a */
[----:B------:R-:W-:Y:S01]  /*13b30*/  ISETP.NE.U32.AND P1, PT, R92, RZ, PT ;  /* 0x000000ff5c00720c */ /* 0x000fe20003f25070 */
[----:B------:R-:W-:-:S02]  /*13b40*/  IMAD.MOV.U32 R92, RZ, RZ, R94 ;  /* 0x000000ffff5c7224 */ /* 0x000fc400078e005e */
[----:B------:R-:W-:Y:S02]  /*13b50*/  IMAD.MOV.U32 R93, RZ, RZ, R166 ;  /* 0x000000ffff5d7224 */ /* 0x000fe400078e00a6 */
[----:B------:R-:W-:Y:S01]  /*13b60*/  IMAD.X R168, R168, 0x1, R26, P4 ;  /* 0x00000001a8a87824 */ /* 0x000fe200020e061a */
[----:B------:R1:W-:Y:S04]  /*13b70*/  STL [R1+0x328], R94 ;  /* 0x0003285e01007387 */ /* 0x0003e80000100800 */
[----:B------:R2:W-:Y:S04]  /*13b80*/  LDGSTS.E [R96+0x15e00], [R92.64], P2 ;  /* 0x15e000005c607fae */ /* 0x0005e8000912184a */
[----:B------:R3:W-:Y:S01]  /*13b90*/  STL [R1+0x320], R95 ;  /* 0x0003205f01007387 */ /* 0x0007e20000100800 */
[----:B-1----:R-:W-:Y:S01]  /*13ba0*/  LOP3.LUT R94, R0, 0x66, RZ, 0xfc, !PT ;  /* 0x00000066005e7812 */ /* 0x002fe200078efcff */
[----:B--2---:R-:W-:-:S02]  /*13bb0*/  IMAD.MOV.U32 R92, RZ, RZ, R95 ;  /* 0x000000ffff5c7224 */ /* 0x004fc400078e005f */
[----:B------:R-:W-:Y:S01]  /*13bc0*/  IMAD.MOV.U32 R93, RZ, RZ, R168 ;  /* 0x000000ffff5d7224 */ /* 0x000fe200078e00a8 */
[----:B---3--:R-:W2:Y:S04]  /*13bd0*/  LDL.LU R95, [R1+0x308] ;  /* 0x00030800015f7983 */ /* 0x008ea80000300800 */
[----:B------:R1:W-:Y:S01]  /*13be0*/  LDGSTS.E [R96+0x16200], [R92.64], P1 ;  /* 0x162000005c607fae */ /* 0x0003e2000892184a */
[----:B------:R-:W-:-:S03]  /*13bf0*/  ISETP.GE.AND P1, PT, R94, UR6, PT ;  /* 0x000000065e007c0c */ /* 0x000fc6000bf26270 */
[----:B------:R-:W3:Y:S01]  /*13c00*/  LDL.LU R94, [R1+0x300] ;  /* 0x00030000015e7983 */ /* 0x000ee20000300800 */
        /* <DEDUP_REMOVED lines=8> */
[-C--:B----4-:R-:W-:Y:S02]  /*13c90*/  IADD3 R98, P3, R98, R27.reuse, RZ ;  /* 0x0000001b62627210 */ /* 0x090fe40007f7e0ff */
[----:B------:R-:W-:-:S03]  /*13ca0*/  IADD3 R97, P4, R97, R27, RZ ;  /* 0x0000001b61617210 */ /* 0x000fc60007f9e0ff */
[----:B------:R1:W-:Y:S04]  /*13cb0*/  STL [R1+0x318], R98 ;  /* 0x0003186201007387 */ /* 0x0003e80000100800 */
[----:B------:R4:W-:Y:S04]  /*13cc0*/  STL [R1+0x310], R97 ;  /* 0x0003106101007387 */ /* 0x0009e80000100800 */
[----:B------:R-:W5:Y:S04]  /*13cd0*/  LDL.LU R99, [R1+0x2d4] ;  /* 0x0002d40001637983 */ /* 0x000f680000300800 */
[----:B------:R-:W5:Y:S04]  /*13ce0*/  LDL.LU R100, [R1+0x2e4] ;  /* 0x0002e40001647983 */ /* 0x000f680000300800 */
[----:B------:R-:W5:Y:S01]  /*13cf0*/  LDL.LU R102, [R1+0x2d0] ;  /* 0x0002d00001667983 */ /* 0x000f620000300800 */
[----:B------:R-:W-:-:S03]  /*13d00*/  IMAD.X R170, R170, 0x1, R26, P3 ;  /* 0x00000001aaaa7824 */ /* 0x000fc600018e061a */
[----:B------:R-:W5:Y:S01]  /*13d10*/  LDL.LU R101, [R1+0x2e0] ;  /* 0x0002e00001657983 */ /* 0x000f620000300800 */
[----:B------:R-:W-:Y:S02]  /*13d20*/  IMAD.MOV.U32 R92, RZ, RZ, R98 ;  /* 0x000000ffff5c7224 */ /* 0x000fe400078e0062 */
[----:B------:R-:W-:Y:S01]  /*13d30*/  IMAD.MOV.U32 R93, RZ, RZ, R170 ;  /* 0x000000ffff5d7224 */ /* 0x000fe200078e00aa */
[----:B-1----:R-:W5:Y:S01]  /*13d40*/  LDL.LU R98, [R1+0x2f0] ;  /* 0x0002f00001627983 */ /* 0x002f620000300800 */
[----:B------:R-:W-:-:S03]  /*13d50*/  IMAD.X R172, R172, 0x1, R26, P4 ;  /* 0x00000001acac7824 */ /* 0x000fc600020e061a */
[----:B------:R1:W-:Y:S02]  /*13d60*/  LDGSTS.E [R96+0x16600], [R92.64], P2 ;  /* 0x166000005c607fae */ /* 0x0003e4000912184a */
[----:B-1----:R-:W-:Y:S02]  /*13d70*/  IMAD.MOV.U32 R92, RZ, RZ, R97 ;  /* 0x000000ffff5c7224 */ /* 0x002fe400078e0061 */
[----:B------:R-:W-:Y:S01]  /*13d80*/  IMAD.MOV.U32 R93, RZ, RZ, R172 ;  /* 0x000000ffff5d7224 */ /* 0x000fe200078e00ac */
[----:B----4-:R-:W-:-:S04]  /*13d90*/  LOP3.LUT R97, R0, 0x6e, RZ, 0xfc, !PT ;  /* 0x0000006e00617812 */ /* 0x010fc800078efcff */
[----:B------:R1:W-:Y:S01]  /*13da0*/  LDGSTS.E [R96+0x16a00], [R92.64], P1 ;  /* 0x16a000005c607fae */ /* 0x0003e2000892184a */
[----:B------:R-:W-:Y:S02]  /*13db0*/  ISETP.GE.AND P1, PT, R97, UR6, PT ;  /* 0x0000000661007c0c */ /* 0x000fe4000bf26270 */
[----:B------:R-:W-:Y:S02]  /*13dc0*/  LOP3.LUT R97, R0, 0x72, RZ, 0xfc, !PT ;  /* 0x0000007200617812 */ /* 0x000fe400078efcff */
[----:B-1----:R-:W-:Y:S02]  /*13dd0*/  SEL R92, RZ, 0x4, P1 ;  /* 0x00000004ff5c7807 */ /* 0x002fe40000800000 */
[----:B------:R-:W-:Y:S02]  /*13de0*/  ISETP.GE.AND P1, PT, R97, UR6, PT ;  /* 0x0000000661007c0c */ /* 0x000fe4000bf26270 */
[----:B------:R-:W4:Y:S01]  /*13df0*/  LDL.LU R97, [R1+0x2f4] ;  /* 0x0002f40001617983 */ /* 0x000f220000300800 */
[----:B------:R-:W-:-:S04]  /*13e00*/  SEL R92, R92, RZ, !P0 ;  /* 0x000000ff5c5c7207 */ /* 0x000fc80004000000 */
[----:B------:R-:W-:Y:S02]  /*13e10*/  ISETP.NE.U32.AND P2, PT, R92, RZ, PT ;  /* 0x000000ff5c00720c */ /* 0x000fe40003f45070 */
[----:B------:R-:W-:-:S04]  /*13e20*/  SEL R92, RZ, 0x4, P1 ;  /* 0x00000004ff5c7807 */ /* 0x000fc80000800000 */
[----:B------:R-:W-:-:S04]  /*13e30*/  SEL R92, R92, RZ, !P0 ;  /* 0x000000ff5c5c7207 */ /* 0x000fc80004000000 */
[----:B------:R-:W-:Y:S02]  /*13e40*/  ISETP.NE.U32.AND P1, PT, R92, RZ, PT ;  /* 0x000000ff5c00720c */ /* 0x000fe40003f25070 */
[----:B--2---:R-:W-:-:S05]  /*13e50*/  IADD3 R95, P3, R95, R27, RZ ;  /* 0x0000001b5f5f7210 */ /* 0x004fca0007f7e0ff */
[----:B------:R-:W-:Y:S01]  /*13e60*/  IMAD.X R174, R174, 0x1, R26, P3 ;  /* 0x00000001aeae7824 */ /* 0x000fe200018e061a */
[----:B---3--:R-:W-:Y:S01]  /*13e70*/  IADD3 R94, P4, R94, R27, RZ ;  /* 0x0000001b5e5e7210 */ /* 0x008fe20007f9e0ff */
[----:B------:R-:W-:Y:S02]  /*13e80*/  IMAD.MOV.U32 R92, RZ, RZ, R95 ;  /* 0x000000ffff5c7224 */ /* 0x000fe400078e005f */
[----:B------:R-:W-:Y:S02]  /*13e90*/  IMAD.MOV.U32 R93, RZ, RZ, R174 ;  /* 0x000000ffff5d7224 */ /* 0x000fe400078e00ae */
[----:B------:R-:W-:Y:S01]  /*13ea0*/  IMAD.X R176, R176, 0x1, R26, P4 ;  /* 0x00000001b0b07824 */ /* 0x000fe200020e061a */
[----:B------:R1:W-:Y:S04]  /*13eb0*/  STL [R1+0x308], R95 ;  /* 0x0003085f01007387 */ /* 0x0003e80000100800 */
[----:B------:R2:W-:Y:S01]  /*13ec0*/  LDGSTS.E [R96+0x16e00], [R92.64], P2 ;  /* 0x16e000005c607fae */ /* 0x0005e2000912184a */
[----:B-1----:R-:W-:-:S03]  /*13ed0*/  LOP3.LUT R95, R0, 0x76, RZ, 0xfc, !PT ;  /* 0x00000076005f7812 */ /* 0x002fc600078efcff */
[----:B------:R1:W-:Y:S01]  /*13ee0*/  STL [R1+0x300], R94 ;  /* 0x0003005e01007387 */ /* 0x0003e20000100800 */
[----:B--2---:R-:W-:Y:S02]  /*13ef0*/  IMAD.MOV.U32 R92, RZ, RZ, R94 ;  /* 0x000000ffff5c7224 */ /* 0x004fe400078e005e */
[----:B------:R-:W-:Y:S01]  /*13f00*/  IMAD.MOV.U32 R93, RZ, RZ, R176 ;  /* 0x000000ffff5d7224 */ /* 0x000fe200078e00b0 */
[----:B-1----:R-:W-:-:S04]  /*13f10*/  LOP3.LUT R94, R0, 0x7a, RZ, 0xfc, !PT ;  /* 0x0000007a005e7812 */ /* 0x002fc800078efcff */
[----:B------:R1:W-:Y:S01]  /*13f20*/  LDGSTS.E [R96+0x17200], [R92.64], P1 ;  /* 0x172000005c607fae */ /* 0x0003e2000892184a */
[----:B------:R-:W-:-:S03]  /*13f30*/  ISETP.GE.AND P1, PT, R95, UR6, PT ;  /* 0x000000065f007c0c */ /* 0x000fc6000bf26270 */
[----:B------:R-:W2:Y:S01]  /*13f40*/  LDL.LU R95, [R1+0x2f8] ;  /* 0x0002f800015f7983 */ /* 0x000ea20000300800 */
[----:B-1----:R-:W-:Y:S02]  /*13f50*/  SEL R92, RZ, 0x4, P1 ;  /* 0x00000004ff5c7807 */ /* 0x002fe40000800000 */
[----:B------:R-:W-:Y:S02]  /*13f60*/  ISETP.GE.AND P1, PT, R94, UR6, PT ;  /* 0x000000065e007c0c */ /* 0x000fe4000bf26270 */
[----:B------:R-:W3:Y:S01]  /*13f70*/  LDL.LU R94, [R1+0x2b0] ;  /* 0x0002b000015e7983 */ /* 0x000ee20000300800 */
[----:B------:R-:W-:-:S04]  /*13f80*/  SEL R92, R92, RZ, !P0 ;  /* 0x000000ff5c5c7207 */ /* 0x000fc80004000000 */
[----:B------:R-:W-:Y:S02]  /*13f90*/  ISETP.NE.U32.AND P2, PT, R92, RZ, PT ;  /* 0x000000ff5c00720c */ /* 0x000fe40003f45070 */
[----:B------:R-:W-:Y:S01]  /*13fa0*/  SEL R92, RZ, 0x4, P1 ;  /* 0x00000004ff5c7807 */ /* 0x000fe20000800000 */
[----:B------:R-:W1:Y:S03]  /*13fb0*/  S2R R131, SR_TID.X ;  /* 0x0000000000837919 */ /* 0x000e660000002100 */
[----:B------:R-:W-:-:S04]  /*13fc0*/  SEL R92, R92, RZ, !P0 ;  /* 0x000000ff5c5c7207 */ /* 0x000fc80004000000 */
[----:B------:R-:W-:Y:S02]  /*13fd0*/  ISETP.NE.U32.AND P1, PT, R92, RZ, PT ;  /* 0x000000ff5c00720c */ /* 0x000fe40003f25070 */
[-C--:B-----5:R-:W-:Y:S02]  /*13fe0*/  IADD3 R99, P3, R99, R27.reuse, RZ ;  /* 0x0000001b63637210 */ /* 0x0a0fe40007f7e0ff */
[----:B------:R-:W-:-:S03]  /*13ff0*/  IADD3 R100, P4, R100, R27, RZ ;  /* 0x0000001b64647210 */ /* 0x000fc60007f9e0ff */
[----:B------:R-:W-:Y:S02]  /*14000*/  IMAD.X R102, R102, 0x1, R26, P3 ;  /* 0x0000000166667824 */ /* 0x000fe400018e061a */
[----:B------:R-:W-:Y:S02]  /*14010*/  IMAD.MOV.U32 R92, RZ, RZ, R99 ;  /* 0x000000ffff5c7224 */ /* 0x000fe400078e0063 */
[----:B------:R-:W-:Y:S02]  /*14020*/  IMAD.MOV.U32 R93, RZ, RZ, R102 ;  /* 0x000000ffff5d7224 */ /* 0x000fe400078e0066 */
[----:B------:R-:W-:Y:S01]  /*14030*/  IMAD.X R101, R101, 0x1, R26, P4 ;  /* 0x0000000165657824 */ /* 0x000fe200020e061a */
[----:B------:R5:W-:Y:S04]  /*14040*/  STL [R1+0x2d4], R99 ;  /* 0x0002d46301007387 */ /* 0x000be80000100800 */
[----:B------:R1:W-:Y:S01]  /*14050*/  LDGSTS.E [R96+0x17600], [R92.64], P2 ;  /* 0x176000005c607fae */ /* 0x0003e2000912184a */
[----:B-----5:R-:W-:Y:S01]  /*14060*/  LOP3.LUT R99, R0, 0x7e, RZ, 0xfc, !PT ;  /* 0x0000007e00637812 */ /* 0x020fe200078efcff */
[----:B-1----:R-:W-:-:S02]  /*14070*/  IMAD.MOV.U32 R92, RZ, RZ, R100 ;  /* 0x000000ffff5c7224 */ /* 0x002fc400078e0064 */
[----:B------:R-:W-:-:S05]  /*14080*/  IMAD.MOV.U32 R93, RZ, RZ, R101 ;  /* 0x000000ffff5d7224 */ /* 0x000fca00078e0065 */
[----:B------:R1:W-:Y:S01]  /*14090*/  LDGSTS.E [R96+0x17a00], [R92.64], P1 ;  /* 0x17a000005c607fae */ /* 0x0003e2000892184a */
[----:B------:R-:W-:Y:S02]  /*140a0*/  ISETP.GE.AND P1, PT, R99, UR6, PT ;  /* 0x0000000663007c0c */ /* 0x000fe4000bf26270 */
[----:B------:R-:W-:-:S04]  /*140b0*/  LOP3.LUT R99, R131, 0x7f, RZ, 0xc0, !PT ;  /* 0x0000007f83637812 */ /* 0x000fc800078ec0ff */
[----:B------:R-:W-:Y:S02]  /*140c0*/  ISETP.GE.AND P2, PT, R99, UR6, PT ;  /* 0x0000000663007c0c */ /* 0x000fe4000bf46270 */
[----:B-1----:R-:W-:-:S04]  /*140d0*/  SEL R92, RZ, 0x4, P1 ;  /* 0x00000004ff5c7807 */ /* 0x002fc80000800000 */
[----:B------:R-:W-:Y:S02]  /*140e0*/  SEL R92, R92, RZ, !P0 ;  /* 0x000000ff5c5c7207 */ /* 0x000fe40004000000 */
[----:B----4-:R-:W-:Y:S02]  /*140f0*/  IADD3 R97, P3, R97, R27, RZ ;  /* 0x0000001b61617210 */ /* 0x010fe40007f7e0ff */
[----:B------:R-:W-:Y:S02]  /*14100*/  ISETP.NE.U32.AND P1, PT, R92, RZ, PT ;  /* 0x000000ff5c00720c */ /* 0x000fe40003f25070 */
[----:B------:R-:W-:Y:S01]  /*14110*/  SEL R92, RZ, 0x4, P2 ;  /* 0x00000004ff5c7807 */ /* 0x000fe20001000000 */
[----:B------:R-:W-:Y:S01]  /*14120*/  IMAD.X R98, R98, 0x1, R26, P3 ;  /* 0x0000000162627824 */ /* 0x000fe200018e061a */
[----:B------:R-:W-:Y:S02]  /*14130*/  STL [R1+0x2d0], R102 ;  /* 0x0002d06601007387 */ /* 0x000fe40000100800 */
[----:B------:R-:W-:-:S02]  /*14140*/  SEL R92, R92, RZ, !P0 ;  /* 0x000000ff5c5c7207 */ /* 0x000fc40004000000 */
[----:B------:R-:W-:Y:S01]  /*14150*/  STL [R1+0x2e4], R100 ;  /* 0x0002e46401007387 */ /* 0x000fe20000100800 */
[----:B------:R-:W-:Y:S01]  /*14160*/  IMAD.MOV.U32 R93, RZ, RZ, R98 ;  /* 0x000000ffff5d7224 */ /* 0x000fe200078e0062 */
[----:B------:R-:W-:Y:S01]  /*14170*/  ISETP.NE.U32.AND P0, PT, R92, RZ, PT ;  /* 0x000000ff5c00720c */ /* 0x000fe20003f05070 */
[----:B------:R-:W-:Y:S01]  /*14180*/  IMAD.MOV.U32 R92, RZ, RZ, R97 ;  /* 0x000000ffff5c7224 */ /* 0x000fe200078e0061 */
[----:B------:R1:W-:Y:S04]  /*14190*/  STL [R1+0x2e0], R101 ;  /* 0x0002e06501007387 */ /* 0x0003e80000100800 */
[----:B------:R4:W-:Y:S04]  /*141a0*/  STL [R1+0x2f4], R97 ;  /* 0x0002f46101007387 */ /* 0x0009e80000100800 */
[----:B------:R2:W-:Y:S04]  /*141b0*/  STL [R1+0x2f0], R98 ;  /* 0x0002f06201007387 */ /* 0x0005e80000100800 */
[----:B-1----:R-:W5:Y:S04]  /*141c0*/  LDL.LU R101, [R1+0x2c] ;  /* 0x00002c0001657983 */ /* 0x002f680000300800 */
[----:B----4-:R-:W4:Y:S04]  /*141d0*/  LDL.LU R97, [R1+0x30] ;  /* 0x0000300001617983 */ /* 0x010f280000300800 */
[----:B------:R1:W-:Y:S04]  /*141e0*/  LDGSTS.E [R96+0x17e00], [R92.64], P1 ;  /* 0x17e000005c607fae */ /* 0x0003e8000892184a */
[----:B------:R-:W5:Y:S04]  /*141f0*/  LDL.LU R100, [R1+0x6c] ;  /* 0x00006c0001647983 */ /* 0x000f680000300800 */
[----:B------:R-:W0:Y:S04]  /*14200*/  LDGDEPBAR ;  /* 0x00000000000079af */ /* 0x000e280000000000 */
[----:B-1----:R-:W5:Y:S01]  /*14210*/  LDL.LU R96, [R1+0x70] ;  /* 0x0000700001607983 */ /* 0x002f620000300800 */
[----:B--2---:R-:W-:-:S04]  /*14220*/  IADD3 R95, P1, R95, UR9, RZ ;  /* 0x000000095f5f7c10 */ /* 0x004fc8000ff3e0ff */
[----:B------:R-:W-:Y:S01]  /*14230*/  IADD3.X R178, R178, UR7, RZ, P1, !PT ;  /* 0x00000007b2b27c10 */ /* 0x000fe20008ffe4ff */
[----:B------:R1:W-:Y:S01]  /*14240*/  STL [R1+0x2f8], R95 ;  /* 0x0002f85f01007387 */ /* 0x0003e20000100800 */
[----:B------:R-:W-:Y:S01]  /*14250*/  IMAD.MOV.U32 R92, RZ, RZ, R95 ;  /* 0x000000ffff5c7224 */ /* 0x000fe200078e005f */
[----:B---3--:R-:W-:Y:S02]  /*14260*/  IADD3 R94, P2, R94, UR9, RZ ;  /* 0x000000095e5e7c10 */ /* 0x008fe4000ff5e0ff */
[----:B------:R-:W-:-:S03]  /*14270*/  IMAD.MOV.U32 R93, RZ, RZ, R178 ;  /* 0x000000ffff5d7224 */ /* 0x000fc600078e00b2 */
[----:B------:R2:W-:Y:S04]  /*14280*/  STL [R1+0x2b0], R94 ;  /* 0x0002b05e01007387 */ /* 0x0005e80000100800 */
[----:B------:R-:W3:Y:S04]  /*14290*/  LDL.LU R99, [R1+0xac] ;  /* 0x0000ac0001637983 */ /* 0x000ee80000300800 */
[----:B------:R-:W3:Y:S04]  /*142a0*/  LDL.LU R98, [R1+0xb0] ;  /* 0x0000b00001627983 */ /* 0x000ee80000300800 */
[----:B------:R2:W-:Y:S04]  /*142b0*/  LDGSTS.E [R4], [R92.64], P0 ;  /* 0x000000005c047fae */ /* 0x0005e8000812184a */
[----:B-1----:R-:W3:Y:S01]  /*142c0*/  LDL.LU R95, [R1+0xec] ;  /* 0x0000ec00015f7983 */ /* 0x002ee20000300800 */
[----:B--2---:R-:W-:-:S03]  /*142d0*/  IMAD.MOV.U32 R92, RZ, RZ, R94 ;  /* 0x000000ffff5c7224 */ /* 0x004fc600078e005e */
[----:B------:R-:W2:Y:S01]  /*142e0*/  LDL.LU R94, [R1+0xf0] ;  /* 0x0000f000015e7983 */ /* 0x000ea20000300800 */
[----:B------:R-:W-:Y:S02]  /*142f0*/  IADD3.X R186, R186, UR7, RZ, P2, !PT ;  /* 0x00000007baba7c10 */ /* 0x000fe400097fe4ff */
[----:B------:R-:W-:-:S03]  /*14300*/  IADD3 R201, P1, R201, UR9, RZ ;  /* 0x00000009c9c97c10 */ /* 0x000fc6000ff3e0ff */
[----:B------:R-:W-:Y:S01]  /*14310*/  IMAD.MOV.U32 R93, RZ, RZ, R186 ;  /* 0x000000ffff5d7224 */ /* 0x000fe200078e00ba */
[----:B------:R-:W-:Y:S02]  /*14320*/  IADD3.X R200, R200, UR7, RZ, P1, !PT ;  /* 0x00000007c8c87c10 */ /* 0x000fe40008ffe4ff */
[----:B------:R-:W-:Y:S02]  /*14330*/  IADD3 R217, P2, R217, UR9, RZ ;  /* 0x00000009d9d97c10 */ /* 0x000fe4000ff5e0ff */
[----:B------:R1:W-:Y:S02]  /*14340*/  LDGSTS.E [R4+0x1000], [R92.64], P0 ;  /* 0x010000005c047fae */ /* 0x0003e4000812184a */
[----:B------:R-:W-:Y:S02]  /*14350*/  IADD3.X R216, R216, UR7, RZ, P2, !PT ;  /* 0x00000007d8d87c10 */ /* 0x000fe400097fe4ff */
[----:B------:R-:W-:Y:S01]  /*14360*/  IADD3 R233, P1, R233, UR9, RZ ;  /* 0x00000009e9e97c10 */ /* 0x000fe2000ff3e0ff */
[----:B-1----:R-:W-:-:S02]  /*14370*/  IMAD.MOV.U32 R92, RZ, RZ, R201 ;  /* 0x000000ffff5c7224 */ /* 0x002fc400078e00c9 */
[----:B------:R-:W-:Y:S01]  /*14380*/  IMAD.MOV.U32 R93, RZ, RZ, R200 ;  /* 0x000000ffff5d7224 */ /* 0x000fe200078e00c8 */
[----:B------:R-:W-:-:S04]  /*14390*/  IADD3.X R232, R232, UR7, RZ, P1, !PT ;  /* 0x00000007e8e87c10 */ /* 0x000fc80008ffe4ff */
[----:B------:R1:W-:Y:S01]  /*143a0*/  LDGSTS.E [R4+0x2000], [R92.64], P0 ;  /* 0x020000005c047fae */ /* 0x0003e2000812184a */
[----:B------:R-:W-:-:S04]  /*143b0*/  IADD3 R249, P2, R249, UR9, RZ ;  /* 0x00000009f9f97c10 */ /* 0x000fc8000ff5e0ff */
[----:B------:R-:W-:Y:S01]  /*143c0*/  IADD3.X R248, R248, UR7, RZ, P2, !PT ;  /* 0x00000007f8f87c10 */ /* 0x000fe200097fe4ff */
[----:B-1----:R-:W-:Y:S02]  /*143d0*/  IMAD.MOV.U32 R92, RZ, RZ, R217 ;  /* 0x000000ffff5c7224 */ /* 0x002fe400078e00d9 */
[----:B------:R-:W-:-:S05]  /*143e0*/  IMAD.MOV.U32 R93, RZ, RZ, R216 ;  /* 0x000000ffff5d7224 */ /* 0x000fca00078e00d8 */
[----:B------:R1:W-:Y:S02]  /*143f0*/  LDGSTS.E [R4+0x3000], [R92.64], P0 ;  /* 0x030000005c047fae */ /* 0x0003e4000812184a */
[----:B-1----:R-:W-:Y:S02]  /*14400*/  IMAD.MOV.U32 R92, RZ, RZ, R233 ;  /* 0x000000ffff5c7224 */ /* 0x002fe400078e00e9 */
[----:B------:R-:W-:-:S05]  /*14410*/  IMAD.MOV.U32 R93, RZ, RZ, R232 ;  /* 0x000000ffff5d7224 */ /* 0x000fca00078e00e8 */
[----:B------:R1:W-:Y:S02]  /*14420*/  LDGSTS.E [R4+0x4000], [R92.64], P0 ;  /* 0x040000005c047fae */ /* 0x0003e4000812184a */
[----:B-1----:R-:W-:Y:S02]  /*14430*/  IMAD.MOV.U32 R92, RZ, RZ, R249 ;  /* 0x000000ffff5c7224 */ /* 0x002fe400078e00f9 */
[----:B------:R-:W-:-:S05]  /*14440*/  IMAD.MOV.U32 R93, RZ, RZ, R248 ;  /* 0x000000ffff5d7224 */ /* 0x000fca00078e00f8 */
[----:B------:R1:W-:Y:S01]  /*14450*/  LDGSTS.E [R4+0x5000], [R92.64], P0 ;  /* 0x050000005c047fae */ /* 0x0003e2000812184a */
[----:B----4-:R-:W-:-:S04]  /*14460*/  IADD3 R97, P1, R97, UR9, RZ ;  /* 0x0000000961617c10 */ /* 0x010fc8000ff3e0ff */
[----:B-----5:R-:W-:Y:S01]  /*14470*/  IADD3.X R101, R101, UR7, RZ, P1, !PT ;  /* 0x0000000765657c10 */ /* 0x020fe20008ffe4ff */
[----:B------:R4:W-:Y:S01]  /*14480*/  STL [R1+0x30], R97 ;  /* 0x0000306101007387 */ /* 0x0009e20000100800 */
[----:B-1----:R-:W-:-:S03]  /*14490*/  IMAD.MOV.U32 R92, RZ, RZ, R97 ;  /* 0x000000ffff5c7224 */ /* 0x002fc600078e0061 */
[----:B------:R-:W-:Y:S01]  /*144a0*/  STL [R1+0x2c], R101 ;  /* 0x00002c6501007387 */ /* 0x000fe20000100800 */
[----:B------:R-:W-:-:S04]  /*144b0*/  IADD3 R96, P2, R96, UR9, RZ ;  /* 0x0000000960607c10 */ /* 0x000fc8000ff5e0ff */
[----:B------:R-:W-:Y:S01]  /*144c0*/  IADD3.X R100, R100, UR7, RZ, P2, !PT ;  /* 0x0000000764647c10 */ /* 0x000fe200097fe4ff */
[----:B------:R1:W-:Y:S01]  /*144d0*/  STL [R1+0x70], R96 ;  /* 0x0000706001007387 */ /* 0x0003e20000100800 */
[----:B------:R-:W-:-:S03]  /*144e0*/  IMAD.MOV.U32 R93, RZ, RZ, R101 ;  /* 0x000000ffff5d7224 */ /* 0x000fc600078e0065 */
[----:B------:R-:W5:Y:S04]  /*144f0*/  LDL.LU R105, [R1+0x12c] ;  /* 0x00012c0001697983 */ /* 0x000f680000300800 */
[----:B------:R1:W-:Y:S04]  /*14500*/  STL [R1+0x6c], R100 ;  /* 0x00006c6401007387 */ /* 0x0003e80000100800 */
[----:B------:R-:W5:Y:S04]  /*14510*/  LDL.LU R104, [R1+0x130] ;  /* 0x0001300001687983 */ /* 0x000f680000300800 */
[----:B------:R1:W-:Y:S04]  /*14520*/  LDGSTS.E [R4+0x6000], [R92.64], P0 ;  /* 0x060000005c047fae */ /* 0x0003e8000812184a */
[----:B----4-:R-:W4:Y:S01]  /*14530*/  LDL.LU R97, [R1+0x16c] ;  /* 0x00016c0001617983 */ /* 0x010f220000300800 */
[----:B-1----:R-:W-:-:S03]  /*14540*/  IMAD.MOV.U32 R92, RZ, RZ, R96 ;  /* 0x000000ffff5c7224 */ /* 0x002fc600078e0060 */
[----:B------:R-:W4:Y:S04]  /*14550*/  LDL.LU R96, [R1+0x170] ;  /* 0x0001700001607983 */ /* 0x000f280000300800 */
[----:B------:R-:W4:Y:S01]  /*14560*/  LDL.LU R103, [R1+0x1ac] ;  /* 0x0001ac0001677983 */ /* 0x000f220000300800 */
[----:B---3--:R-:W-:-:S04]  /*14570*/  IADD3 R98, P1, R98, UR9, RZ ;  /* 0x0000000962627c10 */ /* 0x008fc8000ff3e0ff */
[----:B------:R-:W-:Y:S01]  /*14580*/  IADD3.X R99, R99, UR7, RZ, P1, !PT ;  /* 0x0000000763637c10 */ /* 0x000fe20008ffe4ff */
[----:B------:R-:W-:Y:S01]  /*14590*/  STL [R1+0xb0], R98 ;  /* 0x0000b06201007387 */ /* 0x000fe20000100800 */
[----:B------:R-:W-:-:S03]  /*145a0*/  IMAD.MOV.U32 R93, RZ, RZ, R100 ;  /* 0x000000ffff5d7224 */ /* 0x000fc600078e0064 */
[----:B------:R1:W-:Y:S04]  /*145b0*/  STL [R1+0xac], R99 ;  /* 0x0000ac6301007387 */ /* 0x0003e80000100800 */
[----:B------:R3:W-:Y:S01]  /*145c0*/  LDGSTS.E [R4+0x7000], [R92.64], P0 ;  /* 0x070000005c047fae */ /* 0x0007e2000812184a */
[----:B--2---:R-:W-:-:S04]  /*145d0*/  IADD3 R94, P2, R94, UR9, RZ ;  /* 0x000000095e5e7c10 */ /* 0x004fc8000ff5e0ff */
[----:B------:R-:W-:Y:S01]  /*145e0*/  IADD3.X R95, R95, UR7, RZ, P2, !PT ;  /* 0x000000075f5f7c10 */ /* 0x000fe200097fe4ff */
[----:B------:R-:W-:Y:S04]  /*145f0*/  STL [R1+0xf0], R94 ;  /* 0x0000f05e01007387 */ /* 0x000fe80000100800 */
[----:B------:R-:W2:Y:S01]  /*14600*/  LDL.LU R102, [R1+0x1b0] ;  /* 0x0001b00001667983 */ /* 0x000ea20000300800 */
[----:B---3--:R-:W-:-:S03]  /*14610*/  IMAD.MOV.U32 R92, RZ, RZ, R98 ;  /* 0x000000ffff5c7224 */ /* 0x008fc600078e0062 */
[----:B------:R3:W-:Y:S01]  /*14620*/  STL [R1+0xec], R95 ;  /* 0x0000ec5f01007387 */ /* 0x0007e20000100800 */
[----:B------:R-:W-:-:S03]  /*14630*/  IMAD.MOV.U32 R93, RZ, RZ, R99 ;  /* 0x000000ffff5d7224 */ /* 0x000fc600078e0063 */
[----:B------:R-:W2:Y:S04]  /*14640*/  LDL.LU R101, [R1+0x1ec] ;  /* 0x0001ec0001657983 */ /* 0x000ea80000300800 */
[----:B------:R-:W2:Y:S04]  /*14650*/  LDL.LU R100, [R1+0x1f0] ;  /* 0x0001f00001647983 */ /* 0x000ea80000300800 */
[----:B-1----:R-:W2:Y:S04]  /*14660*/  LDL.LU R99, [R1+0x22c] ;  /* 0x00022c0001637983 */ /* 0x002ea80000300800 */
[----:B------:R1:W-:Y:S04]  /*14670*/  LDGSTS.E [R4+0x8000], [R92.64], P0 ;  /* 0x080000005c047fae */ /* 0x0003e8000812184a */
[----:B------:R-:W2:Y:S01]  /*14680*/  LDL.LU R98, [R1+0x230] ;  /* 0x0002300001627983 */ /* 0x000ea20000300800 */
[----:B-1----:R-:W-:-:S02]  /*14690*/  IMAD.MOV.U32 R93, RZ, RZ, R95 ;  /* 0x000000ffff5d7224 */ /* 0x002fc400078e005f */
[----:B------:R-:W-:Y:S01]  /*146a0*/  IMAD.MOV.U32 R92, RZ, RZ, R94 ;  /* 0x000000ffff5c7224 */ /* 0x000fe200078e005e */
[----:B---3--:R-:W3:Y:S04]  /*146b0*/  LDL.LU R95, [R1+0x26c] ;  /* 0x00026c00015f7983 */ /* 0x008ee80000300800 */
[----:B------:R-:W3:Y:S04]  /*146c0*/  LDL.LU R94, [R1+0x270] ;  /* 0x00027000015e7983 */ /* 0x000ee80000300800 */
[----:B------:R1:W-:Y:S01]  /*146d0*/  LDGSTS.E [R4+0x9000], [R92.64], P0 ;  /* 0x090000005c047fae */ /* 0x0003e2000812184a */
[----:B-----5:R-:W-:-:S04]  /*146e0*/  IADD3 R104, P1, R104, UR9, RZ ;  /* 0x0000000968687c10 */ /* 0x020fc8000ff3e0ff */
[----:B------:R-:W-:Y:S01]  /*146f0*/  IADD3.X R105, R105, UR7, RZ, P1, !PT ;  /* 0x0000000769697c10 */ /* 0x000fe20008ffe4ff */
[----:B-1----:R-:W-:Y:S01]  /*14700*/  IMAD.MOV.U32 R92, RZ, RZ, R104 ;  /* 0x000000ffff5c7224 */ /* 0x002fe200078e0068 */
[----:B------:R-:W-:Y:S03]  /*14710*/  STL [R1+0x130], R104 ;  /* 0x0001306801007387 */ /* 0x000fe60000100800 */
[----:B------:R-:W-:Y:S01]  /*14720*/  IMAD.MOV.U32 R93, RZ, RZ, R105 ;  /* 0x000000ffff5d7224 */ /* 0x000fe200078e0069 */
[----:B------:R-:W-:Y:S04]  /*14730*/  STL [R1+0x12c], R105 ;  /* 0x00012c6901007387 */ /* 0x000fe80000100800 */
[----:B------:R1:W-:Y:S01]  /*14740*/  LDGSTS.E [R4+0xa000], [R92.64], P0 ;  /* 0x0a0000005c047fae */ /* 0x0003e2000812184a */
[----:B----4-:R-:W-:-:S04]  /*14750*/  IADD3 R96, P2, R96, UR9, RZ ;  /* 0x0000000960607c10 */ /* 0x010fc8000ff5e0ff */
[----:B------:R-:W-:Y:S01]  /*14760*/  IADD3.X R97, R97, UR7, RZ, P2, !PT ;  /* 0x0000000761617c10 */ /* 0x000fe200097fe4ff */
[----:B------:R-:W-:Y:S04]  /*14770*/  STL [R1+0x170], R96 ;  /* 0x0001706001007387 */ /* 0x000fe80000100800 */
[----:B------:R4:W-:Y:S01]  /*14780*/  STL [R1+0x16c], R97 ;  /* 0x00016c6101007387 */ /* 0x0009e20000100800 */
[----:B-1----:R-:W-:Y:S02]  /*14790*/  IMAD.MOV.U32 R93, RZ, RZ, R97 ;  /* 0x000000ffff5d7224 */ /* 0x002fe400078e0061 */
[----:B------:R-:W-:-:S05]  /*147a0*/  IMAD.MOV.U32 R92, RZ, RZ, R96 ;  /* 0x000000ffff5c7224 */ /* 0x000fca00078e0060 */
[----:B------:R1:W-:Y:S04]  /*147b0*/  LDGSTS.E [R4+0xb000], [R92.64], P0 ;  /* 0x0b0000005c047fae */ /* 0x0003e8000812184a */
[----:B----4-:R-:W4:Y:S04]  /*147c0*/  LDL.LU R97, [R1+0x2cc] ;  /* 0x0002cc0001617983 */ /* 0x010f280000300800 */
[----:B------:R-:W5:Y:S01]  /*147d0*/  LDL.LU R96, [R1+0x2ac] ;  /* 0x0002ac0001607983 */ /* 0x000f620000300800 */
[----:B--2---:R-:W-:-:S04]  /*147e0*/  IADD3 R102, P1, R102, UR9, RZ ;  /* 0x0000000966667c10 */ /* 0x004fc8000ff3e0ff */
[----:B------:R-:W-:Y:S01]  /*147f0*/  IADD3.X R103, R103, UR7, RZ, P1, !PT ;  /* 0x0000000767677c10 */ /* 0x000fe20008ffe4ff */
[----:B-1----:R-:W-:-:S04]  /*14800*/  IMAD.MOV.U32 R92, RZ, RZ, R102 ;  /* 0x000000ffff5c7224 */ /* 0x002fc800078e0066 */
[----:B------:R-:W-:Y:S01]  /*14810*/  IMAD.MOV.U32 R93, RZ, RZ, R103 ;  /* 0x000000ffff5d7224 */ /* 0x000fe200078e0067 */
[----:B------:R-:W-:-:S04]  /*14820*/  IADD3 R100, P2, R100, UR9, RZ ;  /* 0x0000000964647c10 */ /* 0x000fc8000ff5e0ff */
[----:B------:R1:W-:Y:S01]  /*14830*/  LDGSTS.E [R4+0xc000], [R92.64], P0 ;  /* 0x0c0000005c047fae */ /* 0x0003e2000812184a */
[----:B------:R-:W-:-:S03]  /*14840*/  IADD3.X R101, R101, UR7, RZ, P2, !PT ;  /* 0x0000000765657c10 */ /* 0x000fc600097fe4ff */
[----:B------:R2:W-:Y:S01]  /*14850*/  STL [R1+0x1b0], R102 ;  /* 0x0001b06601007387 */ /* 0x0005e20000100800 */
[----:B------:R-:W-:Y:S01]  /*14860*/  IADD3 R98, P1, R98, UR9, RZ ;  /* 0x0000000962627c10 */ /* 0x000fe2000ff3e0ff */
[----:B-1----:R-:W-:Y:S02]  /*14870*/  IMAD.MOV.U32 R92, RZ, RZ, R100 ;  /* 0x000000ffff5c7224 */ /* 0x002fe400078e0064 */
[----:B------:R-:W-:Y:S01]  /*14880*/  IMAD.MOV.U32 R93, RZ, RZ, R101 ;  /* 0x000000ffff5d7224 */ /* 0x000fe200078e0065 */
[----:B------:R-:W-:Y:S01]  /*14890*/  IADD3.X R99, R99, UR7, RZ, P1, !PT ;  /* 0x0000000763637c10 */ /* 0x000fe20008ffe4ff */
[----:B------:R-:W-:Y:S04]  /*148a0*/  STL [R1+0x1ac], R103 ;  /* 0x0001ac6701007387 */ /* 0x000fe80000100800 */
[----:B------:R-:W-:Y:S01]  /*148b0*/  STL [R1+0x1f0], R100 ;  /* 0x0001f06401007387 */ /* 0x000fe20000100800 */
[----:B---3--:R-:W-:-:S03]  /*148c0*/  IADD3 R94, P2, R94, UR9, RZ ;  /* 0x000000095e5e7c10 */ /* 0x008fc6000ff5e0ff */
[----:B------:R1:W-:Y:S01]  /*148d0*/  STL [R1+0x1ec], R101 ;  /* 0x0001ec6501007387 */ /* 0x0003e20000100800 */
[----:B------:R-:W-:-:S03]  /*148e0*/  IADD3.X R95, R95, UR7, RZ, P2, !PT ;  /* 0x000000075f5f7c10 */ /* 0x000fc600097fe4ff */
[----:B------:R3:W-:Y:S04]  /*148f0*/  LDGSTS.E [R4+0xd000], [R92.64], P0 ;  /* 0x0d0000005c047fae */ /* 0x0007e8000812184a */
[----:B------:R-:W-:Y:S04]  /*14900*/  STL [R1+0x230], R98 ;  /* 0x0002306201007387 */ /* 0x000fe80000100800 */
[----:B------:R-:W-:Y:S01]  /*14910*/  STL [R1+0x22c], R99 ;  /* 0x00022c6301007387 */ /* 0x000fe20000100800 */
[----:B---3--:R-:W-:-:S03]  /*14920*/  IMAD.MOV.U32 R92, RZ, RZ, R98 ;  /* 0x000000ffff5c7224 */ /* 0x008fc600078e0062 */
[----:B------:R-:W-:Y:S01]  /*14930*/  STL [R1+0x270], R94 ;  /* 0x0002705e01007387 */ /* 0x000fe20000100800 */
[----:B------:R-:W-:-:S03]  /*14940*/  IMAD.MOV.U32 R93, RZ, RZ, R99 ;  /* 0x000000ffff5d7224 */ /* 0x000fc600078e0063 */
[----:B------:R3:W-:Y:S04]  /*14950*/  STL [R1+0x26c], R95 ;  /* 0x00026c5f01007387 */ /* 0x0007e80000100800 */
[----:B--2---:R-:W2:Y:S04]  /*14960*/  LDL.LU R102, [R1+0x34] ;  /* 0x0000340001667983 */ /* 0x004ea80000300800 */
[----:B-1----:R-:W2:Y:S04]  /*14970*/  LDL.LU R101, [R1+0x38] ;  /* 0x0000380001657983 */ /* 0x002ea80000300800 */
[----:B------:R1:W-:Y:S04]  /*14980*/  LDGSTS.E [R4+0xe000], [R92.64], P0 ;  /* 0x0e0000005c047fae */ /* 0x0003e8000812184a */
[----:B------:R-:W2:Y:S01]  /*14990*/  LDL.LU R100, [R1+0x74] ;  /* 0x0000740001647983 */ /* 0x000ea20000300800 */
[----:B-1----:R-:W-:-:S03]  /*149a0*/  IMAD.MOV.U32 R93, RZ, RZ, R95 ;  /* 0x000000ffff5d7224 */ /* 0x002fc600078e005f */
[----:B---3--:R-:W3:Y:S01]  /*149b0*/  LDL.LU R95, [R1+0x78] ;  /* 0x00007800015f7983 */ /* 0x008ee20000300800 */
[----:B------:R-:W-:Y:S01]  /*149c0*/  IMAD.MOV.U32 R92, RZ, RZ, R94 ;  /* 0x000000ffff5c7224 */ /* 0x000fe200078e005e */
[----:B------:R-:W-:-:S04]  /*149d0*/  LOP3.LUT R94, R4, 0x10, RZ, 0x3c, !PT ;  /* 0x00000010045e7812 */ /* 0x000fc800078e3cff */
[----:B------:R1:W-:Y:S01]  /*149e0*/  LDGSTS.E [R4+0xf000], [R92.64], P0 ;  /* 0x0f0000005c047fae */ /* 0x0003e2000812184a */
[----:B----4-:R-:W-:Y:S02]  /*149f0*/  IADD3 R97, P1, R97, UR9, RZ ;  /* 0x0000000961617c10 */ /* 0x010fe4000ff3e0ff */
[----:B-----5:R-:W-:Y:S02]  /*14a00*/  IADD3 R96, P2, R96, UR9, RZ ;  /* 0x0000000960607c10 */ /* 0x020fe4000ff5e0ff */
[----:B------:R-:W-:Y:S01]  /*14a10*/  IADD3.X R179, R179, UR7, RZ, P1, !PT ;  /* 0x00000007b3b37c10 */ /* 0x000fe20008ffe4ff */
[----:B------:R4:W-:Y:S01]  /*14a20*/  STL [R1+0x2cc], R97 ;  /* 0x0002cc6101007387 */ /* 0x0009e20000100800 */
[----:B-1----:R-:W-:-:S03]  /*14a30*/  IMAD.MOV.U32 R92, RZ, RZ, R97 ;  /* 0x000000ffff5c7224 */ /* 0x002fc600078e0061 */
[----:B------:R1:W-:Y:S01]  /*14a40*/  STL [R1+0x2ac], R96 ;  /* 0x0002ac6001007387 */ /* 0x0003e20000100800 */
[----:B------:R-:W-:-:S03]  /*14a50*/  IMAD.MOV.U32 R93, RZ, RZ, R179 ;  /* 0x000000ffff5d7224 */ /* 0x000fc600078e00b3 */
[----:B------:R-:W5:Y:S04]  /*14a60*/  LDL.LU R99, [R1+0xb4] ;  /* 0x0000b40001637983 */ /* 0x000f680000300800 */
[----:B------:R-:W5:Y:S04]  /*14a70*/  LDL.LU R98, [R1+0xb8] ;  /* 0x0000b80001627983 */ /* 0x000f680000300800 */
[----:B------:R1:W-:Y:S01]  /*14a80*/  LDGSTS.E [R94+0x200], [R92.64], P0 ;  /* 0x002000005c5e7fae */ /* 0x0003e2000812184a */
[----:B------:R-:W-:-:S03]  /*14a90*/  IADD3.X R187, R187, UR7, RZ, P2, !PT ;  /* 0x00000007bbbb7c10 */ /* 0x000fc600097fe4ff */
[----:B----4-:R-:W4:Y:S01]  /*14aa0*/  LDL.LU R97, [R1+0xf4] ;  /* 0x0000f40001617983 */ /* 0x010f220000300800 */
[----:B------:R-:W-:Y:S01]  /*14ab0*/  IADD3 R203, P1, R203, UR9, RZ ;  /* 0x00000009cbcb7c10 */ /* 0x000fe2000ff3e0ff */
[----:B-1----:R-:W-:Y:S02]  /*14ac0*/  IMAD.MOV.U32 R92, RZ, RZ, R96 ;  /* 0x000000ffff5c7224 */ /* 0x002fe400078e0060 */
[----:B------:R-:W4:Y:S01]  /*14ad0*/  LDL.LU R96, [R1+0xf8] ;  /* 0x0000f80001607983 */ /* 0x000f220000300800 */
[----:B------:R-:W-:Y:S01]  /*14ae0*/  IMAD.MOV.U32 R93, RZ, RZ, R187 ;  /* 0x000000ffff5d7224 */ /* 0x000fe200078e00bb */
[----:B------:R-:W-:Y:S02]  /*14af0*/  IADD3.X R202, R202, UR7, RZ, P1, !PT ;  /* 0x00000007caca7c10 */ /* 0x000fe40008ffe4ff */
[----:B------:R-:W-:Y:S02]  /*14b00*/  IADD3 R219, P2, R219, UR9, RZ ;  /* 0x00000009dbdb7c10 */ /* 0x000fe4000ff5e0ff */
[----:B------:R1:W-:Y:S02]  /*14b10*/  LDGSTS.E [R94+0x1200], [R92.64], P0 ;  /* 0x012000005c5e7fae */ /* 0x0003e4000812184a */
[----:B------:R-:W-:-:S02]  /*14b20*/  IADD3.X R218, R218, UR7, RZ, P2, !PT ;  /* 0x00000007dada7c10 */ /* 0x000fc400097fe4ff */
[----:B------:R-:W-:Y:S01]  /*14b30*/  IADD3 R235, P1, R235, UR9, RZ ;  /* 0x00000009ebeb7c10 */ /* 0x000fe2000ff3e0ff */
[----:B-1----:R-:W-:Y:S02]  /*14b40*/  IMAD.MOV.U32 R92, RZ, RZ, R203 ;  /* 0x000000ffff5c7224 */ /* 0x002fe400078e00cb */
[----:B------:R-:W-:Y:S01]  /*14b50*/  IMAD.MOV.U32 R93, RZ, RZ, R202 ;  /* 0x000000ffff5d7224 */ /* 0x000fe200078e00ca */
[----:B------:R-:W-:-:S04]  /*14b60*/  IADD3.X R234, R234, UR7, RZ, P1, !PT ;  /* 0x00000007eaea7c10 */ /* 0x000fc80008ffe4ff */
[----:B------:R1:W-:Y:S01]  /*14b70*/  LDGSTS.E [R94+0x2200], [R92.64], P0 ;  /* 0x022000005c5e7fae */ /* 0x0003e2000812184a */
[----:B------:R-:W-:-:S04]  /*14b80*/  IADD3 R251, P2, R251, UR9, RZ ;  /* 0x00000009fbfb7c10 */ /* 0x000fc8000ff5e0ff */
[----:B------:R-:W-:Y:S01]  /*14b90*/  IADD3.X R250, R250, UR7, RZ, P2, !PT ;  /* 0x00000007fafa7c10 */ /* 0x000fe200097fe4ff */
[----:B-1----:R-:W-:Y:S02]  /*14ba0*/  IMAD.MOV.U32 R92, RZ, RZ, R219 ;  /* 0x000000ffff5c7224 */ /* 0x002fe400078e00db */
[----:B------:R-:W-:-:S05]  /*14bb0*/  IMAD.MOV.U32 R93, RZ, RZ, R218 ;  /* 0x000000ffff5d7224 */ /* 0x000fca00078e00da */
[----:B------:R1:W-:Y:S01]  /*14bc0*/  LDGSTS.E [R94+0x3200], [R92.64], P0 ;  /* 0x032000005c5e7fae */ /* 0x0003e2000812184a */
[----:B--2---:R-:W-:-:S04]  /*14bd0*/  IADD3 R101, P1, R101, UR9, RZ ;  /* 0x0000000965657c10 */ /* 0x004fc8000ff3e0ff */
[----:B------:R-:W-:Y:S01]  /*14be0*/  IADD3.X R102, R102, UR7, RZ, P1, !PT ;  /* 0x0000000766667c10 */ /* 0x000fe20008ffe4ff */
[----:B-1----:R-:W-:Y:S02]  /*14bf0*/  IMAD.MOV.U32 R92, RZ, RZ, R235 ;  /* 0x000000ffff5c7224 */ /* 0x002fe400078e00eb */
[----:B------:R-:W-:Y:S01]  /*14c00*/  IMAD.MOV.U32 R93, RZ, RZ, R234 ;  /* 0x000000ffff5d7224 */ /* 0x000fe200078e00ea */
[----:B---3--:R-:W-:-:S04]  /*14c10*/  IADD3 R95, P2, R95, UR9, RZ ;  /* 0x000000095f5f7c10 */ /* 0x008fc8000ff5e0ff */
[----:B------:R1:W-:Y:S01]  /*14c20*/  LDGSTS.E [R94+0x4200], [R92.64], P0 ;  /* 0x042000005c5e7fae */ /* 0x0003e2000812184a */
[----:B------:R-:W-:-:S03]  /*14c30*/  IADD3.X R100, R100, UR7, RZ, P2, !PT ;  /* 0x0000000764647c10 */ /* 0x000fc600097fe4ff */
[----:B------:R-:W-:Y:S04]  /*14c40*/  STL [R1+0x38], R101 ;  /* 0x0000386501007387 */ /* 0x000fe80000100800 */
[----:B------:R-:W-:Y:S01]  /*14c50*/  STL [R1+0x34], R102 ;  /* 0x0000346601007387 */ /* 0x000fe20000100800 */
[----:B-1----:R-:W-:Y:S02]  /*14c60*/  IMAD.MOV.U32 R92, RZ, RZ, R251 ;  /* 0x000000ffff5c7224 */ /* 0x002fe400078e00fb */
[----:B------:R-:W-:Y:S01]  /*14c70*/  IMAD.MOV.U32 R93, RZ, RZ, R250 ;  /* 0x000000ffff5d7224 */ /* 0x000fe200078e00fa */
[----:B------:R1:W-:Y:S04]  /*14c80*/  STL [R1+0x78], R95 ;  /* 0x0000785f01007387 */ /* 0x0003e80000100800 */
[----:B------:R2:W-:Y:S04]  /*14c90*/  LDGSTS.E [R94+0x5200], [R92.64], P0 ;  /* 0x052000005c5e7fae */ /* 0x0005e8000812184a */
[----:B------:R-:W3:Y:S04]  /*14ca0*/  LDL.LU R106, [R1+0x134] ;  /* 0x00013400016a7983 */ /* 0x000ee80000300800 */
[----:B------:R1:W-:Y:S01]  /*14cb0*/  STL [R1+0x74], R100 ;  /* 0x0000746401007387 */ /* 0x0003e20000100800 */
[----:B--2---:R-:W-:-:S03]  /*14cc0*/  IMAD.MOV.U32 R92, RZ, RZ, R101 ;  /* 0x000000ffff5c7224 */ /* 0x004fc600078e0065 */
[----:B------:R-:W2:Y:S01]  /*14cd0*/  LDL.LU R105, [R1+0x138] ;  /* 0x0001380001697983 */ /* 0x000ea20000300800 */
[----:B------:R-:W-:-:S03]  /*14ce0*/  IMAD.MOV.U32 R93, RZ, RZ, R102 ;  /* 0x000000ffff5d7224 */ /* 0x000fc600078e0066 */
[----:B------:R-:W3:Y:S04]  /*14cf0*/  LDL.LU R104, [R1+0x174] ;  /* 0x0001740001687983 */ /* 0x000ee80000300800 */
[----:B------:R1:W-:Y:S02]  /*14d00*/  LDGSTS.E [R94+0x6200], [R92.64], P0 ;  /* 0x062000005c5e7fae */ /* 0x0003e4000812184a */
[----:B-1----:R-:W-:Y:S02]  /*14d10*/  IMAD.MOV.U32 R92, RZ, RZ, R95 ;  /* 0x000000ffff5c7224 */ /* 0x002fe400078e005f */
[----:B------:R-:W3:Y:S04]  /*14d20*/  LDL.LU R95, [R1+0x178] ;  /* 0x00017800015f7983 */ /* 0x000ee80000300800 */
[----:B------:R-:W3:Y:S01]  /*14d30*/  LDL.LU R103, [R1+0x1b4] ;  /* 0x0001b40001677983 */ /* 0x000ee20000300800 */
[----:B------:R-:W-:-:S05]  /*14d40*/  IMAD.MOV.U32 R93, RZ, RZ, R100 ;  /* 0x000000ffff5d7224 */ /* 0x000fca00078e0064 */
[----:B------:R1:W-:Y:S01]  /*14d50*/  LDGSTS.E [R94+0x7200], [R92.64], P0 ;  /* 0x072000005c5e7fae */ /* 0x0003e2000812184a */
[----:B-----5:R-:W-:-:S04]  /*14d60*/  IADD3 R98, P1, R98, UR9, RZ ;  /* 0x0000000962627c10 */ /* 0x020fc8000ff3e0ff */
[----:B------:R-:W-:Y:S01]  /*14d70*/  IADD3.X R99, R99, UR7, RZ, P1, !PT ;  /* 0x0000000763637c10 */ /* 0x000fe20008ffe4ff */
[----:B------:R-:W-:Y:S04]  /*14d80*/  STL [R1+0xb8], R98 ;  /* 0x0000b86201007387 */ /* 0x000fe80000100800 */
[----:B------:R5:W-:Y:S01]  /*14d90*/  STL [R1+0xb4], R99 ;  /* 0x0000b46301007387 */ /* 0x000be20000100800 */
[----:B----4-:R-:W-:-:S04]  /*14da0*/  IADD3 R96, P2, R96, UR9, RZ ;  /* 0x0000000960607c10 */ /* 0x010fc8000ff5e0ff */
[----:B------:R-:W-:Y:S01]  /*14db0*/  IADD3.X R97, R97, UR7, RZ, P2, !PT ;  /* 0x0000000761617c10 */ /* 0x000fe200097fe4ff */
[----:B------:R-:W-:Y:S04]  /*14dc0*/  STL [R1+0xf8], R96 ;  /* 0x0000f86001007387 */ /* 0x000fe80000100800 */
[----:B------:R-:W4:Y:S01]  /*14dd0*/  LDL.LU R102, [R1+0x1b8] ;  /* 0x0001b80001667983 */ /* 0x000f220000300800 */
[----:B-1----:R-:W-:-:S03]  /*14de0*/  IMAD.MOV.U32 R92, RZ, RZ, R98 ;  /* 0x000000ffff5c7224 */ /* 0x002fc600078e0062 */
[----:B------:R1:W-:Y:S01]  /*14df0*/  STL [R1+0xf4], R97 ;  /* 0x0000f46101007387 */ /* 0x0003e20000100800 */
[----:B------:R-:W-:-:S03]  /*14e00*/  IMAD.MOV.U32 R93, RZ, RZ, R99 ;  /* 0x000000ffff5d7224 */ /* 0x000fc600078e0063 */
[----:B------:R-:W4:Y:S04]  /*14e10*/  LDL.LU R101, [R1+0x1f4] ;  /* 0x0001f40001657983 */ /* 0x000f280000300800 */
[----:B------:R-:W4:Y:S04]  /*14e20*/  LDL.LU R100, [R1+0x1f8] ;  /* 0x0001f80001647983 */ /* 0x000f280000300800 */
[----:B-----5:R-:W5:Y:S04]  /*14e30*/  LDL.LU R99, [R1+0x234] ;  /* 0x0002340001637983 */ /* 0x020f680000300800 */
[----:B------:R1:W-:Y:S04]  /*14e40*/  LDGSTS.E [R94+0x8200], [R92.64], P0 ;  /* 0x082000005c5e7fae */ /* 0x0003e8000812184a */
[----:B------:R-:W5:Y:S01]  /*14e50*/  LDL.LU R98, [R1+0x238] ;  /* 0x0002380001627983 */ /* 0x000f620000300800 */
[----:B-1----:R-:W-:-:S02]  /*14e60*/  IMAD.MOV.U32 R93, RZ, RZ, R97 ;  /* 0x000000ffff5d7224 */ /* 0x002fc400078e0061 */
[----:B------:R-:W-:Y:S01]  /*14e70*/  IMAD.MOV.U32 R92, RZ, RZ, R96 ;  /* 0x000000ffff5c7224 */ /* 0x000fe200078e0060 */
[----:B------:R-:W5:Y:S04]  /*14e80*/  LDL.LU R97, [R1+0x274] ;  /* 0x0002740001617983 */ /* 0x000f680000300800 */
[----:B------:R-:W5:Y:S04]  /*14e90*/  LDL.LU R96, [R1+0x278] ;  /* 0x0002780001607983 */ /* 0x000f680000300800 */
[----:B------:R1:W-:Y:S01]  /*14ea0*/  LDGSTS.E [R94+0x9200], [R92.64], P0 ;  /* 0x092000005c5e7fae */ /* 0x0003e2000812184a */
[----:B--2---:R-:W-:-:S04]  /*14eb0*/  IADD3 R105, P1, R105, UR9, RZ ;  /* 0x0000000969697c10 */ /* 0x004fc8000ff3e0ff */
[----:B---3--:R-:W-:Y:S01]  /*14ec0*/  IADD3.X R106, R106, UR7, RZ, P1, !PT ;  /* 0x000000076a6a7c10 */ /* 0x008fe20008ffe4ff */
[----:B-1----:R-:W-:Y:S01]  /*14ed0*/  IMAD.MOV.U32 R92, RZ, RZ, R105 ;  /* 0x000000ffff5c7224 */ /* 0x002fe200078e0069 */
[----:B------:R-:W-:Y:S03]  /*14ee0*/  STL [R1+0x138], R105 ;  /* 0x0001386901007387 */ /* 0x000fe60000100800 */
[----:B------:R-:W-:Y:S01]  /*14ef0*/  IMAD.MOV.U32 R93, RZ, RZ, R106 ;  /* 0x000000ffff5d7224 */ /* 0x000fe200078e006a */
[----:B------:R-:W-:Y:S04]  /*14f00*/  STL [R1+0x134], R106 ;  /* 0x0001346a01007387 */ /* 0x000fe80000100800 */
[----:B------:R1:W-:Y:S01]  /*14f10*/  LDGSTS.E [R94+0xa200], [R92.64], P0 ;  /* 0x0a2000005c5e7fae */ /* 0x0003e2000812184a */
[----:B------:R-:W-:-:S04]  /*14f20*/  IADD3 R95, P2, R95, UR9, RZ ;  /* 0x000000095f5f7c10 */ /* 0x000fc8000ff5e0ff */
[----:B------:R-:W-:Y:S01]  /*14f30*/  IADD3.X R104, R104, UR7, RZ, P2, !PT ;  /* 0x0000000768687c10 */ /* 0x000fe200097fe4ff */
[----:B------:R2:W-:Y:S01]  /*14f40*/  STL [R1+0x178], R95 ;  /* 0x0001785f01007387 */ /* 0x0005e20000100800 */
[----:B-1----:R-:W-:-:S03]  /*14f50*/  IMAD.MOV.U32 R92, RZ, RZ, R95 ;  /* 0x000000ffff5c7224 */ /* 0x002fc600078e005f */
[----:B------:R-:W-:Y:S04]  /*14f60*/  STL [R1+0x174], R104 ;  /* 0x0001746801007387 */ /* 0x000fe80000100800 */
[----:B--2---:R-:W2:Y:S01]  /*14f70*/  LDL.LU R95, [R1+0x2c8] ;  /* 0x0002c800015f7983 */ /* 0x004ea20000300800 */
[----:B------:R-:W-:-:S05]  /*14f80*/  IMAD.MOV.U32 R93, RZ, RZ, R104 ;  /* 0x000000ffff5d7224 */ /* 0x000fca00078e0068 */
[----:B------:R1:W-:Y:S01]  /*14f90*/  LDGSTS.E [R94+0xb200], [R92.64], P0 ;  /* 0x0b2000005c5e7fae */ /* 0x0003e2000812184a */
[----:B----4-:R-:W-:-:S04]  /*14fa0*/  IADD3 R102, P1, R102, UR9, RZ ;  /* 0x0000000966667c10 */ /* 0x010fc8000ff3e0ff */
[----:B------:R-:W-:Y:S01]  /*14fb0*/  IADD3.X R103, R103, UR7, RZ, P1, !PT ;  /* 0x0000000767677c10 */ /* 0x000fe20008ffe4ff */
[----:B-1----:R-:W-:-:S04]  /*14fc0*/  IMAD.MOV.U32 R92, RZ, RZ, R102 ;  /* 0x000000ffff5c7224 */ /* 0x002fc800078e0066 */
[----:B------:R-:W-:Y:S01]  /*14fd0*/  IMAD.MOV.U32 R93, RZ, RZ, R103 ;  /* 0x000000ffff5d7224 */ /* 0x000fe200078e0067 */
[----:B------:R-:W-:Y:S01]  /*14fe0*/  IADD3 R100, P2, R100, UR9, RZ ;  /* 0x0000000964647c10 */ /* 0x000fe2000ff5e0ff */
[----:B------:R-:W-:Y:S03]  /*14ff0*/  STL [R1+0x1b8], R102 ;  /* 0x0001b86601007387 */ /* 0x000fe60000100800 */
[----:B------:R-:W-:Y:S01]  /*15000*/  IADD3.X R101, R101, UR7, RZ, P2, !PT ;  /* 0x0000000765657c10 */ /* 0x000fe200097fe4ff */
[----:B------:R1:W-:Y:S01]  /*15010*/  LDGSTS.E [R94+0xc200], [R92.64], P0 ;  /* 0x0c2000005c5e7fae */ /* 0x0003e2000812184a */
[----:B-----5:R-:W-:-:S03]  /*15020*/  IADD3 R98, P1, R98, UR9, RZ ;  /* 0x0000000962627c10 */ /* 0x020fc6000ff3e0ff */
[----:B------:R3:W-:Y:S01]  /*15030*/  STL [R1+0x1b4], R103 ;  /* 0x0001b46701007387 */ /* 0x0007e20000100800 */
[----:B------:R-:W-:Y:S01]  /*15040*/  IADD3.X R99, R99, UR7, RZ, P1, !PT ;  /* 0x0000000763637c10 */ /* 0x000fe20008ffe4ff */
[----:B-1----:R-:W-:Y:S02]  /*15050*/  IMAD.MOV.U32 R92, RZ, RZ, R100 ;  /* 0x000000ffff5c7224 */ /* 0x002fe400078e0064 */
[----:B------:R-:W-:Y:S01]  /*15060*/  IMAD.MOV.U32 R93, RZ, RZ, R101 ;  /* 0x000000ffff5d7224 */ /* 0x000fe200078e0065 */
[----:B------:R-:W-:Y:S01]  /*15070*/  STL [R1+0x1f8], R100 ;  /* 0x0001f86401007387 */ /* 0x000fe20000100800 */
[----:B------:R-:W-:-:S03]  /*15080*/  IADD3 R96, P2, R96, UR9, RZ ;  /* 0x0000000960607c10 */ /* 0x000fc6000ff5e0ff */
[----:B------:R1:W-:Y:S01]  /*15090*/  STL [R1+0x1f4], R101 ;  /* 0x0001f46501007387 */ /* 0x0003e20000100800 */
[----:B------:R-:W-:-:S03]  /*150a0*/  IADD3.X R97, R97, UR7, RZ, P2, !PT ;  /* 0x0000000761617c10 */ /* 0x000fc600097fe4ff */
[----:B------:R-:W-:Y:S04]  /*150b0*/  STL [R1+0x238], R98 ;  /* 0x0002386201007387 */ /* 0x000fe80000100800 */
[----:B------:R4:W-:Y:S04]  /*150c0*/  LDGSTS.E [R94+0xd200], [R92.64], P0 ;  /* 0x0d2000005c5e7fae */ /* 0x0009e8000812184a */
[----:B------:R-:W-:Y:S04]  /*150d0*/  STL [R1+0x234], R99 ;  /* 0x0002346301007387 */ /* 0x000fe80000100800 */
[----:B------:R5:W-:Y:S01]  /*150e0*/  STL [R1+0x278], R96 ;  /* 0x0002786001007387 */ /* 0x000be20000100800 */
[----:B----4-:R-:W-:-:S03]  /*150f0*/  IMAD.MOV.U32 R92, RZ, RZ, R98 ;  /* 0x000000ffff5c7224 */ /* 0x010fc600078e0062 */
[----:B---3--:R-:W3:Y:S01]  /*15100*/  LDL.LU R103, [R1] ;  /* 0x0000000001677983 */ /* 0x008ee20000300800 */
[----:B------:R-:W-:-:S03]  /*15110*/  IMAD.MOV.U32 R93, RZ, RZ, R99 ;  /* 0x000000ffff5d7224 */ /* 0x000fc600078e0063 */
[----:B------:R4:W-:Y:S04]  /*15120*/  STL [R1+0x274], R97 ;  /* 0x0002746101007387 */ /* 0x0009e80000100800 */
[----:B------:R-:W3:Y:S04]  /*15130*/  LDL.LU R102, [R1+0x3c] ;  /* 0x00003c0001667983 */ /* 0x000ee80000300800 */
[----:B-1----:R-:W3:Y:S04]  /*15140*/  LDL.LU R101, [R1+0x40] ;  /* 0x0000400001657983 */ /* 0x002ee80000300800 */
[----:B------:R1:W-:Y:S04]  /*15150*/  LDGSTS.E [R94+0xe200], [R92.64], P0 ;  /* 0x0e2000005c5e7fae */ /* 0x0003e8000812184a */
[----:B------:R-:W3:Y:S01]  /*15160*/  LDL.LU R100, [R1+0x7c] ;  /* 0x00007c0001647983 */ /* 0x000ee20000300800 */
[----:B-1----:R-:W-:-:S03]  /*15170*/  IMAD.MOV.U32 R92, RZ, RZ, R96 ;  /* 0x000000ffff5c7224 */ /* 0x002fc600078e0060 */
[----:B-----5:R-:W5:Y:S01]  /*15180*/  LDL.LU R96, [R1+0x80] ;  /* 0x0000800001607983 */ /* 0x020f620000300800 */
[----:B------:R-:W-:-:S05]  /*15190*/  IMAD.MOV.U32 R93, RZ, RZ, R97 ;  /* 0x000000ffff5d7224 */ /* 0x000fca00078e0061 */
[----:B------:R1:W-:Y:S01]  /*151a0*/  LDGSTS.E [R94+0xf200], [R92.64], P0 ;  /* 0x0f2000005c5e7fae */ /* 0x0003e2000812184a */
[----:B--2---:R-:W-:-:S05]  /*151b0*/  IADD3 R95, P1, R95, UR9, RZ ;  /* 0x000000095f5f7c10 */ /* 0x004fca000ff3e0ff */
[----:B------:R2:W-:Y:S04]  /*151c0*/  STL [R1+0x2c8], R95 ;  /* 0x0002c85f01007387 */ /* 0x0005e80000100800 */
[----:B------:R-:W5:Y:S04]  /*151d0*/  LDL.LU R99, [R1+0xbc] ;  /* 0x0000bc0001637983 */ /* 0x000f680000300800 */
[----:B----4-:R-:W4:Y:S01]  /*151e0*/  LDL.LU R97, [R1+0xc0] ;  /* 0x0000c00001617983 */ /* 0x010f220000300800 */
[----:B-1----:R-:W-:-:S03]  /*151f0*/  IMAD.MOV.U32 R92, RZ, RZ, R95 ;  /* 0x000000ffff5c7224 */ /* 0x002fc600078e005f */
[----:B------:R-:W4:Y:S04]  /*15200*/  LDL.LU R98, [R1+0xfc] ;  /* 0x0000fc0001627983 */ /* 0x000f280000300800 */
[----:B--2---:R-:W2:Y:S01]  /*15210*/  LDL.LU R95, [R1+0x100] ;  /* 0x00010000015f7983 */ /* 0x004ea20000300800 */
[----:B------:R-:W-:Y:S02]  /*15220*/  IADD3.X R180, R180, UR7, RZ, P1, !PT ;  /* 0x00000007b4b47c10 */ /* 0x000fe40008ffe4ff */
[----:B------:R-:W-:Y:S02]  /*15230*/  IADD3 R189, P2, R189, UR9, RZ ;  /* 0x00000009bdbd7c10 */ /* 0x000fe4000ff5e0ff */
[----:B------:R-:W-:Y:S01]  /*15240*/  LOP3.LUT R94, R4, 0x20, RZ, 0x3c, !PT ;  /* 0x00000020045e7812 */ /* 0x000fe200078e3cff */
[----:B------:R-:W-:Y:S01]  /*15250*/  IMAD.MOV.U32 R93, RZ, RZ, R180 ;  /* 0x000000ffff5d7224 */ /* 0x000fe200078e00b4 */
[----:B------:R-:W-:-:S02]  /*15260*/  IADD3.X R188, R188, UR7, RZ, P2, !PT ;  /* 0x00000007bcbc7c10 */ /* 0x000fc400097fe4ff */
[----:B------:R-:W-:Y:S02]  /*15270*/  IADD3 R205, P1, R205, UR9, RZ ;  /* 0x00000009cdcd7c10 */ /* 0x000fe4000ff3e0ff */
[----:B------:R1:W-:Y:S02]  /*15280*/  LDGSTS.E [R94+0x400], [R92.64], P0 ;  /* 0x004000005c5e7fae */ /* 0x0003e4000812184a */
[----:B------:R-:W-:Y:S02]  /*15290*/  IADD3.X R204, R204, UR7, RZ, P1, !PT ;  /* 0x00000007cccc7c10 */ /* 0x000fe40008ffe4ff */
        /* <DEDUP_REMOVED lines=16> */
[----:B---3--:R-:W-:-:S04]  /*153a0*/  IADD3 R103, P2, R103, UR9, RZ ;  /* 0x0000000967677c10 */ /* 0x008fc8000ff5e0ff */
[----:B------:R-:W-:Y:S01]  /*153b0*/  IADD3.X R252, R252, UR7, RZ, P2, !PT ;  /* 0x00000007fcfc7c10 */ /* 0x000fe200097fe4ff */
[----:B-1----:R-:W-:Y:S01]  /*153c0*/  IMAD.MOV.U32 R92, RZ, RZ, R103 ;  /* 0x000000ffff5c7224 */ /* 0x002fe200078e0067 */
[----:B------:R-:W-:-:S03]  /*153d0*/  IADD3 R101, P1, R101, UR9, RZ ;  /* 0x0000000965657c10 */ /* 0x000fc6000ff3e0ff */
[----:B------:R-:W-:Y:S01]  /*153e0*/  IMAD.MOV.U32 R93, RZ, RZ, R252 ;  /* 0x000000ffff5d7224 */ /* 0x000fe200078e00fc */
[----:B------:R-:W-:Y:S01]  /*153f0*/  IADD3.X R102, R102, UR7, RZ, P1, !PT ;  /* 0x0000000766667c10 */ /* 0x000fe20008ffe4ff */
[----:B------:R-:W-:Y:S04]  /*15400*/  STL [R1], R103 ;  /* 0x0000006701007387 */ /* 0x000fe80000100800 */
[----:B------:R-:W-:Y:S01]  /*15410*/  STL [R1+0x40], R101 ;  /* 0x0000406501007387 */ /* 0x000fe20000100800 */
[----:B-----5:R-:W-:-:S03]  /*15420*/  IADD3 R96, P2, R96, UR9, RZ ;  /* 0x0000000960607c10 */ /* 0x020fc6000ff5e0ff */
[----:B------:R-:W-:Y:S01]  /*15430*/  STL [R1+0x3c], R102 ;  /* 0x00003c6601007387 */ /* 0x000fe20000100800 */
[----:B------:R-:W-:-:S03]  /*15440*/  IADD3.X R100, R100, UR7, RZ, P2, !PT ;  /* 0x0000000764647c10 */ /* 0x000fc600097fe4ff */
[----:B------:R1:W-:Y:S04]  /*15450*/  STL [R1+0x80], R96 ;  /* 0x0000806001007387 */ /* 0x0003e80000100800 */
[----:B------:R3:W-:Y:S04]  /*15460*/  LDGSTS.E [R94+0x5400], [R92.64], P0 ;  /* 0x054000005c5e7fae */ /* 0x0007e8000812184a */
[----:B------:R-:W5:Y:S04]  /*15470*/  LDL.LU R106, [R1+0x13c] ;  /* 0x00013c00016a7983 */ /* 0x000f680000300800 */
[----:B------:R-:W-:Y:S01]  /*15480*/  STL [R1+0x7c], R100 ;  /* 0x00007c6401007387 */ /* 0x000fe20000100800 */
[----:B---3--:R-:W-:-:S03]  /*15490*/  IMAD.MOV.U32 R92, RZ, RZ, R101 ;  /* 0x000000ffff5c7224 */ /* 0x008fc600078e0065 */
[----:B------:R-:W3:Y:S01]  /*154a0*/  LDL.LU R105, [R1+0x140] ;  /* 0x0001400001697983 */ /* 0x000ee20000300800 */
[----:B------:R-:W-:-:S03]  /*154b0*/  IMAD.MOV.U32 R93, RZ, RZ, R102 ;  /* 0x000000ffff5d7224 */ /* 0x000fc600078e0066 */
[----:B------:R-:W5:Y:S04]  /*154c0*/  LDL.LU R104, [R1+0x17c] ;  /* 0x00017c0001687983 */ /* 0x000f680000300800 */
[----:B------:R1:W-:Y:S02]  /*154d0*/  LDGSTS.E [R94+0x6400], [R92.64], P0 ;  /* 0x064000005c5e7fae */ /* 0x0003e4000812184a */
[----:B-1----:R-:W-:Y:S02]  /*154e0*/  IMAD.MOV.U32 R92, RZ, RZ, R96 ;  /* 0x000000ffff5c7224 */ /* 0x002fe400078e0060 */
[----:B------:R-:W5:Y:S01]  /*154f0*/  LDL.LU R96, [R1+0x180] ;  /* 0x0001800001607983 */ /* 0x000f620000300800 */
[----:B----4-:R-:W-:Y:S01]  /*15500*/  IADD3 R97, P1, R97, UR9, RZ ;  /* 0x0000000961617c10 */ /* 0x010fe2000ff3e0ff */
[----:B------:R-:W-:-:S02]  /*15510*/  IMAD.MOV.U32 R93, RZ, RZ, R100 ;  /* 0x000000ffff5d7224 */ /* 0x000fc400078e0064 */
[----:B------:R-:W4:Y:S01]  /*15520*/  LDL.LU R103, [R1+0x1bc] ;  /* 0x0001bc0001677983 */ /* 0x000f220000300800 */
[----:B------:R-:W-:Y:S02]  /*15530*/  IADD3.X R99, R99, UR7, RZ, P1, !PT ;  /* 0x0000000763637c10 */ /* 0x000fe40008ffe4ff */
[----:B--2---:R-:W-:Y:S01]  /*15540*/  IADD3 R95, P2, R95, UR9, RZ ;  /* 0x000000095f5f7c10 */ /* 0x004fe2000ff5e0ff */
[----:B------:R1:W-:Y:S03]  /*15550*/  STL [R1+0xc0], R97 ;  /* 0x0000c06101007387 */ /* 0x0003e60000100800 */
[----:B------:R-:W-:Y:S01]  /*15560*/  IADD3.X R98, R98, UR7, RZ, P2, !PT ;  /* 0x0000000762627c10 */ /* 0x000fe200097fe4ff */
[----:B------:R-:W-:Y:S04]  /*15570*/  STL [R1+0xbc], R99 ;  /* 0x0000bc6301007387 */ /* 0x000fe80000100800 */
[----:B------:R-:W-:Y:S04]  /*15580*/  STL [R1+0x100], R95 ;  /* 0x0001005f01007387 */ /* 0x000fe80000100800 */
[----:B------:R-:W2:Y:S04]  /*15590*/  LDL.LU R102, [R1+0x1c0] ;  /* 0x0001c00001667983 */ /* 0x000ea80000300800 */
[----:B------:R1:W-:Y:S04]  /*155a0*/  LDGSTS.E [R94+0x7400], [R92.64], P0 ;  /* 0x074000005c5e7fae */ /* 0x0003e8000812184a */
[----:B------:R1:W-:Y:S04]  /*155b0*/  STL [R1+0xfc], R98 ;  /* 0x0000fc6201007387 */ /* 0x0003e80000100800 */
[----:B------:R-:W4:Y:S01]  /*155c0*/  LDL.LU R101, [R1+0x1fc] ;  /* 0x0001fc0001657983 */ /* 0x000f220000300800 */
[----:B-1----:R-:W-:-:S02]  /*155d0*/  IMAD.MOV.U32 R92, RZ, RZ, R97 ;  /* 0x000000ffff5c7224 */ /* 0x002fc400078e0061 */
[----:B------:R-:W-:Y:S01]  /*155e0*/  IMAD.MOV.U32 R93, RZ, RZ, R99 ;  /* 0x000000ffff5d7224 */ /* 0x000fe200078e0063 */
[----:B------:R-:W4:Y:S04]  /*155f0*/  LDL.LU R97, [R1+0x200] ;  /* 0x0002000001617983 */ /* 0x000f280000300800 */
[----:B------:R1:W-:Y:S04]  /*15600*/  LDGSTS.E [R94+0x8400], [R92.64], P0 ;  /* 0x084000005c5e7fae */ /* 0x0003e8000812184a */
[----:B------:R-:W4:Y:S01]  /*15610*/  LDL.LU R100, [R1+0x23c] ;  /* 0x00023c0001647983 */ /* 0x000f220000300800 */
[----:B-1----:R-:W-:-:S03]  /*15620*/  IMAD.MOV.U32 R93, RZ, RZ, R98 ;  /* 0x000000ffff5d7224 */ /* 0x002fc600078e0062 */
[----:B------:R-:W4:Y:S01]  /*15630*/  LDL.LU R98, [R1+0x240] ;  /* 0x0002400001627983 */ /* 0x000f220000300800 */
[----:B------:R-:W-:-:S03]  /*15640*/  IMAD.MOV.U32 R92, RZ, RZ, R95 ;  /* 0x000000ffff5c7224 */ /* 0x000fc600078e005f */
[----:B------:R-:W4:Y:S04]  /*15650*/  LDL.LU R99, [R1+0x27c] ;  /* 0x00027c0001637983 */ /* 0x000f280000300800 */
[----:B------:R-:W4:Y:S04]  /*15660*/  LDL.LU R95, [R1+0x280] ;  /* 0x00028000015f7983 */ /* 0x000f280000300800 */
[----:B------:R1:W-:Y:S01]  /*15670*/  LDGSTS.E [R94+0x9400], [R92.64], P0 ;  /* 0x094000005c5e7fae */ /* 0x0003e2000812184a */
[----:B---3--:R-:W-:-:S04]  /*15680*/  IADD3 R105, P1, R105, UR9, RZ ;  /* 0x0000000969697c10 */ /* 0x008fc8000ff3e0ff */
[----:B-----5:R-:W-:Y:S01]  /*15690*/  IADD3.X R106, R106, UR7, RZ, P1, !PT ;  /* 0x000000076a6a7c10 */ /* 0x020fe20008ffe4ff */
        /* <DEDUP_REMOVED lines=10> */
[----:B---3--:R-:W3:Y:S01]  /*15740*/  LDL.LU R96, [R1+0x2c4] ;  /* 0x0002c40001607983 */ /* 0x008ee20000300800 */
[----:B------:R-:W-:-:S05]  /*15750*/  IMAD.MOV.U32 R93, RZ, RZ, R104 ;  /* 0x000000ffff5d7224 */ /* 0x000fca00078e0068 */
[----:B------:R1:W-:Y:S01]  /*15760*/  LDGSTS.E [R94+0xb400], [R92.64], P0 ;  /* 0x0b4000005c5e7fae */ /* 0x0003e2000812184a */
[----:B--2---:R-:W-:-:S04]  /*15770*/  IADD3 R102, P1, R102, UR9, RZ ;  /* 0x0000000966667c10 */ /* 0x004fc8000ff3e0ff */
[----:B----4-:R-:W-:Y:S01]  /*15780*/  IADD3.X R103, R103, UR7, RZ, P1, !PT ;  /* 0x0000000767677c10 */ /* 0x010fe20008ffe4ff */
[----:B------:R-:W-:Y:S01]  /*15790*/  STL [R1+0x1c0], R102 ;  /* 0x0001c06601007387 */ /* 0x000fe20000100800 */
[----:B-1----:R-:W-:-:S03]  /*157a0*/  IMAD.MOV.U32 R92, RZ, RZ, R102 ;  /* 0x000000ffff5c7224 */ /* 0x002fc600078e0066 */
[----:B------:R-:W-:Y:S01]  /*157b0*/  IMAD.MOV.U32 R93, RZ, RZ, R103 ;  /* 0x000000ffff5d7224 */ /* 0x000fe200078e0067 */
[----:B------:R-:W-:-:S04]  /*157c0*/  IADD3 R97, P2, R97, UR9, RZ ;  /* 0x0000000961617c10 */ /* 0x000fc8000ff5e0ff */
[----:B------:R1:W-:Y:S01]  /*157d0*/  LDGSTS.E [R94+0xc400], [R92.64], P0 ;  /* 0x0c4000005c5e7fae */ /* 0x0003e2000812184a */
[----:B------:R-:W-:-:S03]  /*157e0*/  IADD3.X R101, R101, UR7, RZ, P2, !PT ;  /* 0x0000000765657c10 */ /* 0x000fc600097fe4ff */
[----:B------:R-:W-:Y:S04]  /*157f0*/  STL [R1+0x1bc], R103 ;  /* 0x0001bc6701007387 */ /* 0x000fe80000100800 */
[----:B------:R2:W-:Y:S01]  /*15800*/  STL [R1+0x200], R97 ;  /* 0x0002006101007387 */ /* 0x0005e20000100800 */
[----:B-1----:R-:W-:Y:S01]  /*15810*/  IMAD.MOV.U32 R92, RZ, RZ, R97 ;  /* 0x000000ffff5c7224 */ /* 0x002fe200078e0061 */
[----:B------:R-:W-:Y:S01]  /*15820*/  IADD3 R98, P1, R98, UR9, RZ ;  /* 0x0000000962627c10 */ /* 0x000fe2000ff3e0ff */
[----:B------:R-:W-:Y:S01]  /*15830*/  IMAD.MOV.U32 R93, RZ, RZ, R101 ;  /* 0x000000ffff5d7224 */ /* 0x000fe200078e0065 */
[----:B------:R-:W-:Y:S02]  /*15840*/  STL [R1+0x1fc], R101 ;  /* 0x0001fc6501007387 */ /* 0x000fe40000100800 */
[----:B------:R-:W-:-:S02]  /*15850*/  IADD3.X R100, R100, UR7, RZ, P1, !PT ;  /* 0x0000000764647c10 */ /* 0x000fc40008ffe4ff */
[----:B--2---:R-:W2:Y:S01]  /*15860*/  LDL.LU R97, [R1+0x8] ;  /* 0x0000080001617983 */ /* 0x004ea20000300800 */
[----:B------:R-:W-:-:S03]  /*15870*/  IADD3 R95, P2, R95, UR9, RZ ;  /* 0x000000095f5f7c10 */ /* 0x000fc6000ff5e0ff */
[----:B------:R1:W-:Y:S04]  /*15880*/  STL [R1+0x240], R98 ;  /* 0x0002406201007387 */ /* 0x0003e80000100800 */
[----:B------:R4:W-:Y:S04]  /*15890*/  LDGSTS.E [R94+0xd400], [R92.64], P0 ;  /* 0x0d4000005c5e7fae */ /* 0x0009e8000812184a */
[----:B------:R5:W-:Y:S04]  /*158a0*/  STL [R1+0x23c], R100 ;  /* 0x00023c6401007387 */ /* 0x000be80000100800 */
[----:B------:R5:W-:Y:S01]  /*158b0*/  STL [R1+0x280], R95 ;  /* 0x0002805f01007387 */ /* 0x000be20000100800 */
[----:B----4-:R-:W-:-:S03]  /*158c0*/  IMAD.MOV.U32 R92, RZ, RZ, R98 ;  /* 0x000000ffff5c7224 */ /* 0x010fc600078e0062 */
[----:B-1----:R-:W4:Y:S01]  /*158d0*/  LDL.LU R98, [R1+0x4] ;  /* 0x0000040001627983 */ /* 0x002f220000300800 */
[----:B------:R-:W-:Y:S01]  /*158e0*/  IMAD.MOV.U32 R93, RZ, RZ, R100 ;  /* 0x000000ffff5d7224 */ /* 0x000fe200078e0064 */
[----:B------:R-:W-:-:S04]  /*158f0*/  IADD3.X R99, R99, UR7, RZ, P2, !PT ;  /* 0x0000000763637c10 */ /* 0x000fc800097fe4ff */
[----:B------:R1:W-:Y:S01]  /*15900*/  LDGSTS.E [R94+0xe400], [R92.64], P0 ;  /* 0x0e4000005c5e7fae */ /* 0x0003e2000812184a */
[----:B------:R-:W-:-:S03]  /*15910*/  IADD3 R191, P2, R191, UR9, RZ ;  /* 0x00000009bfbf7c10 */ /* 0x000fc6000ff5e0ff */
[----:B------:R2:W-:Y:S04]  /*15920*/  STL [R1+0x27c], R99 ;  /* 0x00027c6301007387 */ /* 0x0005e80000100800 */
[----:B------:R-:W4:Y:S01]  /*15930*/  LDL.LU R102, [R1+0x44] ;  /* 0x0000440001667983 */ /* 0x000f220000300800 */
[----:B-1----:R-:W-:-:S03]  /*15940*/  IMAD.MOV.U32 R92, RZ, RZ, R95 ;  /* 0x000000ffff5c7224 */ /* 0x002fc600078e005f */
[----:B------:R-:W4:Y:S01]  /*15950*/  LDL.LU R101, [R1+0x48] ;  /* 0x0000480001657983 */ /* 0x000f220000300800 */
[----:B------:R-:W-:Y:S01]  /*15960*/  IMAD.MOV.U32 R93, RZ, RZ, R99 ;  /* 0x000000ffff5d7224 */ /* 0x000fe200078e0063 */
[----:B------:R-:W-:Y:S02]  /*15970*/  IADD3.X R190, R190, UR7, RZ, P2, !PT ;  /* 0x00000007bebe7c10 */ /* 0x000fe400097fe4ff */
[----:B-----5:R-:W5:Y:S04]  /*15980*/  LDL.LU R100, [R1+0x84] ;  /* 0x0000840001647983 */ /* 0x020f680000300800 */
[----:B------:R1:W-:Y:S04]  /*15990*/  LDGSTS.E [R94+0xf400], [R92.64], P0 ;  /* 0x0f4000005c5e7fae */ /* 0x0003e8000812184a */
[----:B------:R-:W5:Y:S01]  /*159a0*/  LDL.LU R95, [R1+0x88] ;  /* 0x00008800015f7983 */ /* 0x000f620000300800 */
[----:B-1----:R-:W-:-:S02]  /*159b0*/  LOP3.LUT R94, R4, 0x30, RZ, 0x3c, !PT ;  /* 0x00000030045e7812 */ /* 0x002fc400078e3cff */
[----:B------:R-:W-:-:S04]  /*159c0*/  IADD3 R223, P2, R223, UR9, RZ ;  /* 0x00000009dfdf7c10 */ /* 0x000fc8000ff5e0ff */
[----:B------:R-:W-:Y:S02]  /*159d0*/  IADD3.X R222, R222, UR7, RZ, P2, !PT ;  /* 0x00000007dede7c10 */ /* 0x000fe400097fe4ff */
[----:B---3--:R-:W-:-:S04]  /*159e0*/  IADD3 R96, P1, R96, UR9, RZ ;  /* 0x0000000960607c10 */ /* 0x008fc8000ff3e0ff */
[----:B------:R-:W-:Y:S01]  /*159f0*/  IADD3.X R181, R181, UR7, RZ, P1, !PT ;  /* 0x00000007b5b57c10 */ /* 0x000fe20008ffe4ff */
[----:B------:R-:W-:Y:S01]  /*15a00*/  IMAD.MOV.U32 R92, RZ, RZ, R96 ;  /* 0x000000ffff5c7224 */ /* 0x000fe200078e0060 */
[----:B------:R-:W-:-:S03]  /*15a10*/  IADD3 R207, P1, R207, UR9, RZ ;  /* 0x00000009cfcf7c10 */ /* 0x000fc6000ff3e0ff */
[----:B------:R-:W-:Y:S01]  /*15a20*/  IMAD.MOV.U32 R93, RZ, RZ, R181 ;  /* 0x000000ffff5d7224 */ /* 0x000fe200078e00b5 */
[----:B------:R-:W-:-:S04]  /*15a30*/  IADD3.X R206, R206, UR7, RZ, P1, !PT ;  /* 0x00000007cece7c10 */ /* 0x000fc80008ffe4ff */
[----:B------:R1:W-:Y:S01]  /*15a40*/  LDGSTS.E [R94+0x600], [R92.64], P0 ;  /* 0x006000005c5e7fae */ /* 0x0003e2000812184a */
[----:B------:R-:W-:Y:S01]  /*15a50*/  IADD3 R239, P1, R239, UR9, RZ ;  /* 0x00000009efef7c10 */ /* 0x000fe2000ff3e0ff */
[----:B-1----:R-:W-:Y:S02]  /*15a60*/  IMAD.MOV.U32 R92, RZ, RZ, R191 ;  /* 0x000000ffff5c7224 */ /* 0x002fe400078e00bf */
[----:B------:R-:W-:-:S05]  /*15a70*/  IMAD.MOV.U32 R93, RZ, RZ, R190 ;  /* 0x000000ffff5d7224 */ /* 0x000fca00078e00be */
[----:B------:R1:W-:Y:S01]  /*15a80*/  LDGSTS.E [R94+0x1600], [R92.64], P0 ;  /* 0x016000005c5e7fae */ /* 0x0003e2000812184a */
[----:B------:R-:W-:Y:S01]  /*15a90*/  IADD3.X R238, R238, UR7, RZ, P1, !PT ;  /* 0x00000007eeee7c10 */ /* 0x000fe20008ffe4ff */
[----:B-1----:R-:W-:Y:S02]  /*15aa0*/  IMAD.MOV.U32 R92, RZ, RZ, R207 ;  /* 0x000000ffff5c7224 */ /* 0x002fe400078e00cf */
[----:B------:R-:W-:-:S05]  /*15ab0*/  IMAD.MOV.U32 R93, RZ, RZ, R206 ;  /* 0x000000ffff5d7224 */ /* 0x000fca00078e00ce */
[----:B------:R1:W-:Y:S01]  /*15ac0*/  LDGSTS.E [R94+0x2600], [R92.64], P0 ;  /* 0x026000005c5e7fae */ /* 0x0003e2000812184a */
[----:B--2---:R-:W-:-:S03]  /*15ad0*/  IADD3 R97, P2, R97, UR9, RZ ;  /* 0x0000000961617c10 */ /* 0x004fc6000ff5e0ff */
[----:B------:R2:W-:Y:S04]  /*15ae0*/  STL [R1+0x2c4], R96 ;  /* 0x0002c46001007387 */ /* 0x0005e80000100800 */
[----:B------:R-:W3:Y:S01]  /*15af0*/  LDL.LU R99, [R1+0xc4] ;  /* 0x0000c40001637983 */ /* 0x000ee20000300800 */
[----:B-1----:R-:W-:Y:S02]  /*15b00*/  IMAD.MOV.U32 R92, RZ, RZ, R223 ;  /* 0x000000ffff5c7224 */ /* 0x002fe400078e00df */
[----:B------:R-:W-:Y:S01]  /*15b10*/  IMAD.MOV.U32 R93, RZ, RZ, R222 ;  /* 0x000000ffff5d7224 */ /* 0x000fe200078e00de */
[----:B--2---:R-:W2:Y:S04]  /*15b20*/  LDL.LU R96, [R1+0xc8] ;  /* 0x0000c80001607983 */ /* 0x004ea80000300800 */
[----:B------:R1:W-:Y:S01]  /*15b30*/  LDGSTS.E [R94+0x3600], [R92.64], P0 ;  /* 0x036000005c5e7fae */ /* 0x0003e2000812184a */
[----:B----4-:R-:W-:-:S03]  /*15b40*/  IADD3.X R98, R98, UR7, RZ, P2, !PT ;  /* 0x0000000762627c10 */ /* 0x010fc600097fe4ff */
[----:B------:R-:W-:Y:S01]  /*15b50*/  STL [R1+0x8], R97 ;  /* 0x0000086101007387 */ /* 0x000fe20000100800 */
[----:B-1----:R-:W-:Y:S02]  /*15b60*/  IMAD.MOV.U32 R92, RZ, RZ, R239 ;  /* 0x000000ffff5c7224 */ /* 0x002fe400078e00ef */
[----:B------:R-:W-:Y:S01]  /*15b70*/  IMAD.MOV.U32 R93, RZ, RZ, R238 ;  /* 0x000000ffff5d7224 */ /* 0x000fe200078e00ee */
[----:B------:R1:W-:Y:S04]  /*15b80*/  STL [R1+0x4], R98 ;  /* 0x0000046201007387 */ /* 0x0003e80000100800 */
[----:B------:R4:W-:Y:S02]  /*15b90*/  LDGSTS.E [R94+0x4600], [R92.64], P0 ;  /* 0x046000005c5e7fae */ /* 0x0009e4000812184a */
[----:B----4-:R-:W-:-:S02]  /*15ba0*/  IMAD.MOV.U32 R93, RZ, RZ, R98 ;  /* 0x000000ffff5d7224 */ /* 0x010fc400078e0062 */
[----:B------:R-:W-:Y:S01]  /*15bb0*/  IMAD.MOV.U32 R92, RZ, RZ, R97 ;  /* 0x000000ffff5c7224 */ /* 0x000fe200078e0061 */
[----:B-1----:R-:W4:Y:S04]  /*15bc0*/  LDL.LU R98, [R1+0x104] ;  /* 0x0001040001627983 */ /* 0x002f280000300800 */
[----:B------:R-:W4:Y:S01]  /*15bd0*/  LDL.LU R97, [R1+0x108] ;  /* 0x0001080001617983 */ /* 0x000f220000300800 */
[----:B------:R-:W-:Y:S02]  /*15be0*/  IADD3 R101, P1, R101, UR9, RZ ;  /* 0x0000000965657c10 */ /* 0x000fe4000ff3e0ff */
[----:B-----5:R-:W-:Y:S01]  /*15bf0*/  IADD3 R95, P2, R95, UR9, RZ ;  /* 0x000000095f5f7c10 */ /* 0x020fe2000ff5e0ff */
[----:B------:R1:W-:Y:S01]  /*15c00*/  LDGSTS.E [R94+0x5600], [R92.64], P0 ;  /* 0x056000005c5e7fae */ /* 0x0003e2000812184a */
[----:B------:R-:W-:-:S02]  /*15c10*/  IADD3.X R102, R102, UR7, RZ, P1, !PT ;  /* 0x0000000766667c10 */ /* 0x000fc40008ffe4ff */
[----:B------:R-:W-:Y:S01]  /*15c20*/  IADD3.X R100, R100, UR7, RZ, P2, !PT ;  /* 0x0000000764647c10 */ /* 0x000fe200097fe4ff */
[----:B------:R-:W-:Y:S04]  /*15c30*/  STL [R1+0x48], R101 ;  /* 0x0000486501007387 */ /* 0x000fe80000100800 */
[----:B------:R-:W-:Y:S04]  /*15c40*/  STL [R1+0x44], R102 ;  /* 0x0000446601007387 */ /* 0x000fe80000100800 */
[----:B------:R5:W-:Y:S01]  /*15c50*/  STL [R1+0x88], R95 ;  /* 0x0000885f01007387 */ /* 0x000be20000100800 */
[----:B-1----:R-:W-:-:S02]  /*15c60*/  IMAD.MOV.U32 R92, RZ, RZ, R101 ;  /* 0x000000ffff5c7224 */ /* 0x002fc400078e0065 */
[----:B------:R-:W-:Y:S01]  /*15c70*/  IMAD.MOV.U32 R93, RZ, RZ, R102 ;  /* 0x000000ffff5d7224 */ /* 0x000fe200078e0066 */
[----:B------:R-:W4:Y:S04]  /*15c80*/  LDL.LU R106, [R1+0x144] ;  /* 0x00014400016a7983 */ /* 0x000f280000300800 */
[----:B------:R-:W-:Y:S04]  /*15c90*/  STL [R1+0x84], R100 ;  /* 0x0000846401007387 */ /* 0x000fe80000100800 */
[----:B------:R-:W4:Y:S04]  /*15ca0*/  LDL.LU R105, [R1+0x148] ;  /* 0x0001480001697983 */ /* 0x000f280000300800 */
[----:B------:R1:W-:Y:S04]  /*15cb0*/  LDGSTS.E [R94+0x6600], [R92.64], P0 ;  /* 0x066000005c5e7fae */ /* 0x0003e8000812184a */
[----:B------:R-:W4:Y:S01]  /*15cc0*/  LDL.LU R104, [R1+0x184] ;  /* 0x0001840001687983 */ /* 0x000f220000300800 */
[----:B-1----:R-:W-:-:S03]  /*15cd0*/  IMAD.MOV.U32 R92, RZ, RZ, R95 ;  /* 0x000000ffff5c7224 */ /* 0x002fc600078e005f */
[----:B-----5:R-:W5:Y:S01]  /*15ce0*/  LDL.LU R95, [R1+0x188] ;  /* 0x00018800015f7983 */ /* 0x020f620000300800 */
[----:B------:R-:W-:-:S03]  /*15cf0*/  IMAD.MOV.U32 R93, RZ, RZ, R100 ;  /* 0x000000ffff5d7224 */ /* 0x000fc600078e0064 */
[----:B------:R-:W5:Y:S04]  /*15d00*/  LDL.LU R103, [R1+0x1c4] ;  /* 0x0001c40001677983 */ /* 0x000f680000300800 */
[----:B------:R1:W-:Y:S01]  /*15d10*/  LDGSTS.E [R94+0x7600], [R92.64], P0 ;  /* 0x076000005c5e7fae */ /* 0x0003e2000812184a */
[----:B--2---:R-:W-:-:S04]  /*15d20*/  IADD3 R96, P1, R96, UR9, RZ ;  /* 0x0000000960607c10 */ /* 0x004fc8000ff3e0ff */
[----:B---3--:R-:W-:Y:S01]  /*15d30*/  IADD3.X R99, R99, UR7, RZ, P1, !PT ;  /* 0x0000000763637c10 */ /* 0x008fe20008ffe4ff */
[----:B------:R2:W-:Y:S04]  /*15d40*/  STL [R1+0xc8], R96 ;  /* 0x0000c86001007387 */ /* 0x0005e80000100800 */
[----:B------:R-:W-:Y:S01]  /*15d50*/  STL [R1+0xc4], R99 ;  /* 0x0000c46301007387 */ /* 0x000fe20000100800 */
[----:B-1----:R-:W-:Y:S02]  /*15d60*/  IMAD.MOV.U32 R92, RZ, RZ, R96 ;  /* 0x000000ffff5c7224 */ /* 0x002fe400078e0060 */
[----:B------:R-:W-:-:S05]  /*15d70*/  IMAD.MOV.U32 R93, RZ, RZ, R99 ;  /* 0x000000ffff5d7224 */ /* 0x000fca00078e0063 */
[----:B------:R1:W-:Y:S01]  /*15d80*/  LDGSTS.E [R94+0x8600], [R92.64], P0 ;  /* 0x086000005c5e7fae */ /* 0x0003e2000812184a */
[----:B----4-:R-:W-:-:S04]  /*15d90*/  IADD3 R97, P2, R97, UR9, RZ ;  /* 0x0000000961617c10 */ /* 0x010fc8000ff5e0ff */
[----:B------:R-:W-:Y:S01]  /*15da0*/  IADD3.X R98, R98, UR7, RZ, P2, !PT ;  /* 0x0000000762627c10 */ /* 0x000fe200097fe4ff */
[----:B------:R-:W-:Y:S04]  /*15db0*/  STL [R1+0x108], R97 ;  /* 0x0001086101007387 */ /* 0x000fe80000100800 */
[----:B------:R-:W3:Y:S04]  /*15dc0*/  LDL.LU R102, [R1+0x1c8] ;  /* 0x0001c80001667983 */ /* 0x000ee80000300800 */
[----:B------:R4:W-:Y:S04]  /*15dd0*/  STL [R1+0x104], R98 ;  /* 0x0001046201007387 */ /* 0x0009e80000100800 */
[----:B------:R-:W3:Y:S04]  /*15de0*/  LDL.LU R101, [R1+0x204] ;  /* 0x0002040001657983 */ /* 0x000ee80000300800 */
[----:B--2---:R-:W2:Y:S01]  /*15df0*/  LDL.LU R96, [R1+0x208] ;  /* 0x0002080001607983 */ /* 0x004ea20000300800 */
[----:B-1----:R-:W-:-:S03]  /*15e00*/  IMAD.MOV.U32 R93, RZ, RZ, R98 ;  /* 0x000000ffff5d7224 */ /* 0x002fc600078e0062 */
[----:B------:R-:W2:Y:S04]  /*15e10*/  LDL.LU R100, [R1+0x244] ;  /* 0x0002440001647983 */ /* 0x000ea80000300800 */
[----:B----4-:R-:W4:Y:S01]  /*15e20*/  LDL.LU R98, [R1+0x248] ;  /* 0x0002480001627983 */ /* 0x010f220000300800 */
[----:B------:R-:W-:-:S03]  /*15e30*/  IMAD.MOV.U32 R92, RZ, RZ, R97 ;  /* 0x000000ffff5c7224 */ /* 0x000fc600078e0061 */
[----:B------:R-:W4:Y:S04]  /*15e40*/  LDL.LU R99, [R1+0x284] ;  /* 0x0002840001637983 */ /* 0x000f280000300800 */
[----:B------:R-:W4:Y:S01]  /*15e50*/  LDL.LU R97, [R1+0x288] ;  /* 0x0002880001617983 */ /* 0x000f220000300800 */
[----:B------:R-:W-:-:S03]  /*15e60*/  IADD3 R105, P1, R105, UR9, RZ ;  /* 0x0000000969697c10 */ /* 0x000fc6000ff3e0ff */
[----:B------:R1:W-:Y:S01]  /*15e70*/  LDGSTS.E [R94+0x9600], [R92.64], P0 ;  /* 0x096000005c5e7fae */ /* 0x0003e2000812184a */
[----:B------:R-:W-:Y:S02]  /*15e80*/  IADD3.X R106, R106, UR7, RZ, P1, !PT ;  /* 0x000000076a6a7c10 */ /* 0x000fe40008ffe4ff */
[----:B-----5:R-:W-:Y:S01]  /*15e90*/  IADD3 R95, P2, R95, UR9, RZ ;  /* 0x000000095f5f7c10 */ /* 0x020fe2000ff5e0ff */
[----:B------:R-:W-:Y:S03]  /*15ea0*/  STL [R1+0x148], R105 ;  /* 0x0001486901007387 */ /* 0x000fe60000100800 */
[----:B------:R-:W-:Y:S01]  /*15eb0*/  IADD3.X R104, R104, UR7, RZ, P2, !PT ;  /* 0x0000000768687c10 */ /* 0x000fe200097fe4ff */
[----:B-1----:R-:W-:Y:S02]  /*15ec0*/  IMAD.MOV.U32 R92, RZ, RZ, R105 ;  /* 0x000000ffff5c7224 */ /* 0x002fe400078e0069 */
[----:B------:R-:W-:Y:S01]  /*15ed0*/  IMAD.MOV.U32 R93, RZ, RZ, R106 ;  /* 0x000000ffff5d7224 */ /* 0x000fe200078e006a */
[----:B------:R-:W-:Y:S04]  /*15ee0*/  STL [R1+0x144], R106 ;  /* 0x0001446a01007387 */ /* 0x000fe80000100800 */
[----:B------:R1:W-:Y:S04]  /*15ef0*/  STL [R1+0x188], R95 ;  /* 0x0001885f01007387 */ /* 0x0003e80000100800 */
[----:B------:R5:W-:Y:S04]  /*15f00*/  LDGSTS.E [R94+0xa600], [R92.64], P0 ;  /* 0x0a6000005c5e7fae */ /* 0x000be8000812184a */
[----:B------:R-:W-:Y:S01]  /*15f10*/  STL [R1+0x184], R104 ;  /* 0x0001846801007387 */ /* 0x000fe20000100800 */
[----:B-----5:R-:W-:-:S03]  /*15f20*/  IMAD.MOV.U32 R92, RZ, RZ, R95 ;  /* 0x000000ffff5c7224 */ /* 0x020fc600078e005f */
[----:B-1----:R-:W5:Y:S01]  /*15f30*/  LDL.LU R95, [R1+0x2c0] ;  /* 0x0002c000015f7983 */ /* 0x002f620000300800 */
[----:B------:R-:W-:-:S05]  /*15f40*/  IMAD.MOV.U32 R93, RZ, RZ, R104 ;  /* 0x000000ffff5d7224 */ /* 0x000fca00078e0068 */
[----:B------:R1:W-:Y:S01]  /*15f50*/  LDGSTS.E [R94+0xb600], [R92.64], P0 ;  /* 0x0b6000005c5e7fae */ /* 0x0003e2000812184a */
[----:B---3--:R-:W-:-:S04]  /*15f60*/  IADD3 R102, P1, R102, UR9, RZ ;  /* 0x0000000966667c10 */ /* 0x008fc8000ff3e0ff */
[----:B------:R-:W-:Y:S01]  /*15f70*/  IADD3.X R103, R103, UR7, RZ, P1, !PT ;  /* 0x0000000767677c10 */ /* 0x000fe20008ffe4ff */
[----:B-1----:R-:W-:-:S04]  /*15f80*/  IMAD.MOV.U32 R92, RZ, RZ, R102 ;  /* 0x000000ffff5c7224 */ /* 0x002fc800078e0066 */
[----:B------:R-:W-:Y:S01]  /*15f90*/  IMAD.MOV.U32 R93, RZ, RZ, R103 ;  /* 0x000000ffff5d7224 */ /* 0x000fe200078e0067 */
[----:B--2---:R-:W-:Y:S01]  /*15fa0*/  IADD3 R96, P2, R96, UR9, RZ ;  /* 0x0000000960607c10 */ /* 0x004fe2000ff5e0ff */
[----:B------:R-:W-:Y:S03]  /*15fb0*/  STL [R1+0x1c8], R102 ;  /* 0x0001c86601007387 */ /* 0x000fe60000100800 */
[----:B------:R-:W-:Y:S01]  /*15fc0*/  IADD3.X R101, R101, UR7, RZ, P2, !PT ;  /* 0x0000000765657c10 */ /* 0x000fe200097fe4ff */
[----:B------:R1:W-:Y:S01]  /*15fd0*/  LDGSTS.E [R94+0xc600], [R92.64], P0 ;  /* 0x0c6000005c5e7fae */ /* 0x0003e2000812184a */
[----:B----4-:R-:W-:-:S03]  /*15fe0*/  IADD3 R98, P1, R98, UR9, RZ ;  /* 0x0000000962627c10 */ /* 0x010fc6000ff3e0ff */
[----:B------:R-:W-:Y:S01]  /*15ff0*/  STL [R1+0x1c4], R103 ;  /* 0x0001c46701007387 */ /* 0x000fe20000100800 */
[----:B------:R-:W-:-:S03]  /*16000*/  IADD3.X R100, R100, UR7, RZ, P1, !PT ;  /* 0x0000000764647c10 */ /* 0x000fc60008ffe4ff */
[----:B------:R2:W-:Y:S01]  /*16010*/  STL [R1+0x208], R96 ;  /* 0x0002086001007387 */ /* 0x0005e20000100800 */
[----:B------:R-:W-:Y:S01]  /*16020*/  IADD3 R97, P2, R97, UR9, RZ ;  /* 0x0000000961617c10 */ /* 0x000fe2000ff5e0ff */
[----:B-1----:R-:W-:Y:S02]  /*16030*/  IMAD.MOV.U32 R92, RZ, RZ, R96 ;  /* 0x000000ffff5c7224 */ /* 0x002fe400078e0060 */
[----:B------:R-:W-:Y:S01]  /*16040*/  IMAD.MOV.U32 R93, RZ, RZ, R101 ;  /* 0x000000ffff5d7224 */ /* 0x000fe200078e0065 */
[----:B------:R-:W-:Y:S04]  /*16050*/  STL [R1+0x204], R101 ;  /* 0x0002046501007387 */ /* 0x000fe80000100800 */
[----:B--2---:R-:W2:Y:S04]  /*16060*/  LDL.LU R96, [R1+0x10] ;  /* 0x0000100001607983 */ /* 0x004ea80000300800 */
[----:B------:R1:W-:Y:S04]  /*16070*/  STL [R1+0x248], R98 ;  /* 0x0002486201007387 */ /* 0x0003e80000100800 */
[----:B------:R3:W-:Y:S04]  /*16080*/  LDGSTS.E [R94+0xd600], [R92.64], P0 ;  /* 0x0d6000005c5e7fae */ /* 0x0007e8000812184a */
[----:B------:R4:W-:Y:S04]  /*16090*/  STL [R1+0x244], R100 ;  /* 0x0002446401007387 */ /* 0x0009e80000100800 */
[----:B------:R4:W-:Y:S01]  /*160a0*/  STL [R1+0x288], R97 ;  /* 0x0002886101007387 */ /* 0x0009e20000100800 */
[----:B---3--:R-:W-:-:S03]  /*160b0*/  IMAD.MOV.U32 R92, RZ, RZ, R98 ;  /* 0x000000ffff5c7224 */ /* 0x008fc600078e0062 */
[----:B-1----:R-:W3:Y:S01]  /*160c0*/  LDL.LU R98, [R1+0xc] ;  /* 0x00000c0001627983 */ /* 0x002ee20000300800 */
[----:B------:R-:W-:Y:S01]  /*160d0*/  IMAD.MOV.U32 R93, RZ, RZ, R100 ;  /* 0x000000ffff5d7224 */ /* 0x000fe200078e0064 */
[----:B------:R-:W-:-:S04]  /*160e0*/  IADD3.X R99, R99, UR7, RZ, P2, !PT ;  /* 0x0000000763637c10 */ /* 0x000fc800097fe4ff */
[----:B------:R1:W-:Y:S01]  /*160f0*/  LDGSTS.E [R94+0xe600], [R92.64], P0 ;  /* 0x0e6000005c5e7fae */ /* 0x0003e2000812184a */
[----:B-----5:R-:W-:-:S03]  /*16100*/  IADD3 R95, P1, R95, UR9, RZ ;  /* 0x000000095f5f7c10 */ /* 0x020fc6000ff3e0ff */
[----:B------:R5:W-:Y:S01]  /*16110*/  STL [R1+0x284], R99 ;  /* 0x0002846301007387 */ /* 0x000be20000100800 */
[----:B------:R-:W-:Y:S02]  /*16120*/  IADD3 R193, P2, R193, UR9, RZ ;  /* 0x00000009c1c17c10 */ /* 0x000fe4000ff5e0ff */
[----:B------:R-:W-:Y:S01]  /*16130*/  IADD3.X R182, R182, UR7, RZ, P1, !PT ;  /* 0x00000007b6b67c10 */ /* 0x000fe20008ffe4ff */
[----:B------:R-:W3:Y:S01]  /*16140*/  LDL.LU R102, [R1+0x4c] ;  /* 0x00004c0001667983 */ /* 0x000ee20000300800 */
[----:B-1----:R-:W-:Y:S02]  /*16150*/  IMAD.MOV.U32 R92, RZ, RZ, R97 ;  /* 0x000000ffff5c7224 */ /* 0x002fe400078e0061 */
[----:B------:R-:W-:Y:S01]  /*16160*/  IMAD.MOV.U32 R93, RZ, RZ, R99 ;  /* 0x000000ffff5d7224 */ /* 0x000fe200078e0063 */
[----:B------:R-:W3:Y:S01]  /*16170*/  LDL.LU R101, [R1+0x50] ;  /* 0x0000500001657983 */ /* 0x000ee20000300800 */
[----:B------:R-:W-:-:S03]  /*16180*/  IADD3.X R192, R192, UR7, RZ, P2, !PT ;  /* 0x00000007c0c07c10 */ /* 0x000fc600097fe4ff */
[----:B------:R1:W-:Y:S04]  /*16190*/  LDGSTS.E [R94+0xf600], [R92.64], P0 ;  /* 0x0f6000005c5e7fae */ /* 0x0003e8000812184a */
[----:B----4-:R-:W4:Y:S01]  /*161a0*/  LDL.LU R100, [R1+0x8c] ;  /* 0x00008c0001647983 */ /* 0x010f220000300800 */
[----:B------:R-:W-:-:S03]  /*161b0*/  IADD3 R209, P1, R209, UR9, RZ ;  /* 0x00000009d1d17c10 */ /* 0x000fc6000ff3e0ff */
[----:B------:R-:W4:Y:S01]  /*161c0*/  LDL.LU R97, [R1+0x90] ;  /* 0x0000900001617983 */ /* 0x000f220000300800 */
[----:B-1----:R-:W-:Y:S01]  /*161d0*/  LOP3.LUT R94, R4, 0x40, RZ, 0x3c, !PT ;  /* 0x00000040045e7812 */ /* 0x002fe200078e3cff */
[----:B------:R-:W-:Y:S02]  /*161e0*/  IMAD.MOV.U32 R92, RZ, RZ, R95 ;  /* 0x000000ffff5c7224 */ /* 0x000fe400078e005f */
[----:B------:R-:W-:Y:S01]  /*161f0*/  IMAD.MOV.U32 R93, RZ, RZ, R182 ;  /* 0x000000ffff5d7224 */ /* 0x000fe200078e00b6 */
[----:B------:R-:W-:-:S04]  /*16200*/  IADD3.X R208, R208, UR7, RZ, P1, !PT ;  /* 0x00000007d0d07c10 */ /* 0x000fc80008ffe4ff */
[----:B------:R1:W-:Y:S01]  /*16210*/  LDGSTS.E [R94+0x800], [R92.64], P0 ;  /* 0x008000005c5e7fae */ /* 0x0003e2000812184a */
[----:B------:R-:W-:Y:S02]  /*16220*/  IADD3 R225, P2, R225, UR9, RZ ;  /* 0x00000009e1e17c10 */ /* 0x000fe4000ff5e0ff */
[----:B------:R-:W-:Y:S02]  /*16230*/  IADD3 R241, P1, R241, UR9, RZ ;  /* 0x00000009f1f17c10 */ /* 0x000fe4000ff3e0ff */
[----:B------:R-:W-:Y:S01]  /*16240*/  IADD3.X R224, R224, UR7, RZ, P2, !PT ;  /* 0x00000007e0e07c10 */ /* 0x000fe200097fe4ff */
[----:B-1----:R-:W-:Y:S02]  /*16250*/  IMAD.MOV.U32 R92, RZ, RZ, R193 ;  /* 0x000000ffff5c7224 */ /* 0x002fe400078e00c1 */
[----:B------:R-:W-:-:S05]  /*16260*/  IMAD.MOV.U32 R93, RZ, RZ, R192 ;  /* 0x000000ffff5d7224 */ /* 0x000fca00078e00c0 */
[----:B------:R1:W-:Y:S01]  /*16270*/  LDGSTS.E [R94+0x1800], [R92.64], P0 ;  /* 0x018000005c5e7fae */ /* 0x0003e2000812184a */
[----:B------:R-:W-:Y:S01]  /*16280*/  IADD3.X R240, R240, UR7, RZ, P1, !PT ;  /* 0x00000007f0f07c10 */ /* 0x000fe20008ffe4ff */
[----:B-1----:R-:W-:Y:S02]  /*16290*/  IMAD.MOV.U32 R92, RZ, RZ, R209 ;  /* 0x000000ffff5c7224 */ /* 0x002fe400078e00d1 */
[----:B------:R-:W-:-:S05]  /*162a0*/  IMAD.MOV.U32 R93, RZ, RZ, R208 ;  /* 0x000000ffff5d7224 */ /* 0x000fca00078e00d0 */
[----:B------:R1:W-:Y:S04]  /*162b0*/  LDGSTS.E [R94+0x2800], [R92.64], P0 ;  /* 0x028000005c5e7fae */ /* 0x0003e8000812184a */
[----:B------:R1:W-:Y:S04]  /*162c0*/  STL [R1+0x2c0], R95 ;  /* 0x0002c05f01007387 */ /* 0x0003e80000100800 */
[----:B-----5:R-:W5:Y:S01]  /*162d0*/  LDL.LU R99, [R1+0xcc] ;  /* 0x0000cc0001637983 */ /* 0x020f620000300800 */
[----:B-1----:R-:W-:Y:S02]  /*162e0*/  IMAD.MOV.U32 R92, RZ, RZ, R225 ;  /* 0x000000ffff5c7224 */ /* 0x002fe400078e00e1 */
[----:B------:R-:W-:Y:S01]  /*162f0*/  IMAD.MOV.U32 R93, RZ, RZ, R224 ;  /* 0x000000ffff5d7224 */ /* 0x000fe200078e00e0 */
[----:B------:R-:W5:Y:S04]  /*16300*/  LDL.LU R95, [R1+0xd0] ;  /* 0x0000d000015f7983 */ /* 0x000f680000300800 */
[----:B------:R1:W-:Y:S02]  /*16310*/  LDGSTS.E [R94+0x3800], [R92.64], P0 ;  /* 0x038000005c5e7fae */ /* 0x0003e4000812184a */
[----:B-1----:R-:W-:-:S02]  /*16320*/  IMAD.MOV.U32 R92, RZ, RZ, R241 ;  /* 0x000000ffff5c7224 */ /* 0x002fc400078e00f1 */
[----:B------:R-:W-:-:S05]  /*16330*/  IMAD.MOV.U32 R93, RZ, RZ, R240 ;  /* 0x000000ffff5d7224 */ /* 0x000fca00078e00f0 */
[----:B------:R1:W-:Y:S01]  /*16340*/  LDGSTS.E [R94+0x4800], [R92.64], P0 ;  /* 0x048000005c5e7fae */ /* 0x0003e2000812184a */
[----:B--2---:R-:W-:-:S05]  /*16350*/  IADD3 R96, P2, R96, UR9, RZ ;  /* 0x0000000960607c10 */ /* 0x004fca000ff5e0ff */
[----:B------:R-:W-:Y:S01]  /*16360*/  STL [R1+0x10], R96 ;  /* 0x0000106001007387 */ /* 0x000fe20000100800 */
[----:B-1----:R-:W-:Y:S01]  /*16370*/  IMAD.MOV.U32 R92, RZ, RZ, R96 ;  /* 0x000000ffff5c7224 */ /* 0x002fe200078e0060 */
[----:B---3--:R-:W-:-:S05]  /*16380*/  IADD3.X R98, R98, UR7, RZ, P2, !PT ;  /* 0x0000000762627c10 */ /* 0x008fca00097fe4ff */
[----:B------:R1:W-:Y:S01]  /*16390*/  STL [R1+0xc], R98 ;  /* 0x00000c6201007387 */ /* 0x0003e20000100800 */
[----:B------:R-:W-:-:S05]  /*163a0*/  IMAD.MOV.U32 R93, RZ, RZ, R98 ;  /* 0x000000ffff5d7224 */ /* 0x000fca00078e0062 */
[----:B------:R2:W-:Y:S04]  /*163b0*/  LDGSTS.E [R94+0x5800], [R92.64], P0 ;  /* 0x058000005c5e7fae */ /* 0x0005e8000812184a */
[----:B-1----:R-:W3:Y:S04]  /*163c0*/  LDL.LU R98, [R1+0x10c] ;  /* 0x00010c0001627983 */ /* 0x002ee80000300800 */
[----:B------:R-:W3:Y:S01]  /*163d0*/  LDL.LU R96, [R1+0x110] ;  /* 0x0001100001607983 */ /* 0x000ee20000300800 */
[----:B------:R-:W-:-:S04]  /*163e0*/  IADD3 R101, P1, R101, UR9, RZ ;  /* 0x0000000965657c10 */ /* 0x000fc8000ff3e0ff */
[----:B------:R-:W-:Y:S01]  /*163f0*/  IADD3.X R102, R102, UR7, RZ, P1, !PT ;  /* 0x0000000766667c10 */ /* 0x000fe20008ffe4ff */
[----:B------:R-:W-:Y:S01]  /*16400*/  STL [R1+0x50], R101 ;  /* 0x0000506501007387 */ /* 0x000fe20000100800 */
[----:B----4-:R-:W-:-:S03]  /*16410*/  IADD3 R97, P2, R97, UR9, RZ ;  /* 0x0000000961617c10 */ /* 0x010fc6000ff5e0ff */
[----:B------:R-:W-:Y:S01]  /*16420*/  STL [R1+0x4c], R102 ;  /* 0x00004c6601007387 */ /* 0x000fe20000100800 */
[----:B------:R-:W-:-:S03]  /*16430*/  IADD3.X R100, R100, UR7, RZ, P2, !PT ;  /* 0x0000000764647c10 */ /* 0x000fc600097fe4ff */
[----:B------:R1:W-:Y:S01]  /*16440*/  STL [R1+0x90], R97 ;  /* 0x0000906101007387 */ /* 0x0003e20000100800 */
[----:B--2---:R-:W-:Y:S02]  /*16450*/  IMAD.MOV.U32 R92, RZ, RZ, R101 ;  /* 0x000000ffff5c7224 */ /* 0x004fe400078e0065 */
[----:B------:R-:W-:Y:S01]  /*16460*/  IMAD.MOV.U32 R93, RZ, RZ, R102 ;  /* 0x000000ffff5d7224 */ /* 0x000fe200078e0066 */
[----:B------:R-:W2:Y:S04]  /*16470*/  LDL.LU R106, [R1+0x14c] ;  /* 0x00014c00016a7983 */ /* 0x000ea80000300800 */
[----:B------:R-:W-:Y:S04]  /*16480*/  STL [R1+0x8c], R100 ;  /* 0x00008c6401007387 */ /* 0x000fe80000100800 */
[----:B------:R-:W4:Y:S04]  /*16490*/  LDL.LU R105, [R1+0x150] ;  /* 0x0001500001697983 */ /* 0x000f280000300800 */
[----:B------:R1:W-:Y:S04]  /*164a0*/  LDGSTS.E [R94+0x6800], [R92.64], P0 ;  /* 0x068000005c5e7fae */ /* 0x0003e8000812184a */
[----:B------:R-:W2:Y:S01]  /*164b0*/  LDL.LU R104, [R1+0x18c] ;  /* 0x00018c0001687983 */ /* 0x000ea20000300800 */
[----:B-1----:R-:W-:-:S03]  /*164c0*/  IMAD.MOV.U32 R92, RZ, RZ, R97 ;  /* 0x000000ffff5c7224 */ /* 0x002fc600078e0061 */
[----:B------:R-:W2:Y:S01]  /*164d0*/  LDL.LU R97, [R1+0x190] ;  /* 0x0001900001617983 */ /* 0x000ea20000300800 */
[----:B------:R-:W-:-:S03]  /*164e0*/  IMAD.MOV.U32 R93, RZ, RZ, R100 ;  /* 0x000000ffff5d7224 */ /* 0x000fc600078e0064 */
[----:B------:R-:W2:Y:S04]  /*164f0*/  LDL.LU R103, [R1+0x1cc] ;  /* 0x0001cc0001677983 */ /* 0x000ea80000300800 */
[----:B------:R1:W-:Y:S01]  /*16500*/  LDGSTS.E [R94+0x7800], [R92.64], P0 ;  /* 0x078000005c5e7fae */ /* 0x0003e2000812184a */
[----:B-----5:R-:W-:-:S04]  /*16510*/  IADD3 R95, P1, R95, UR9, RZ ;  /* 0x000000095f5f7c10 */ /* 0x020fc8000ff3e0ff */
[----:B------:R-:W-:Y:S01]  /*16520*/  IADD3.X R99, R99, UR7, RZ, P1, !PT ;  /* 0x0000000763637c10 */ /* 0x000fe20008ffe4ff */
[----:B------:R5:W-:Y:S04]  /*16530*/  STL [R1+0xd0], R95 ;  /* 0x0000d05f01007387 */ /* 0x000be80000100800 */
[----:B------:R-:W-:Y:S01]  /*16540*/  STL [R1+0xcc], R99 ;  /* 0x0000cc6301007387 */ /* 0x000fe20000100800 */
[----:B-1----:R-:W-:Y:S02]  /*16550*/  IMAD.MOV.U32 R92, RZ, RZ, R95 ;  /* 0x000000ffff5c7224 */ /* 0x002fe400078e005f */
[----:B------:R-:W-:-:S05]  /*16560*/  IMAD.MOV.U32 R93, RZ, RZ, R99 ;  /* 0x000000ffff5d7224 */ /* 0x000fca00078e0063 */
[----:B------:R1:W-:Y:S01]  /*16570*/  LDGSTS.E [R94+0x8800], [R92.64], P0 ;  /* 0x088000005c5e7fae */ /* 0x0003e2000812184a */
[----:B---3--:R-:W-:-:S04]  /*16580*/  IADD3 R96, P2, R96, UR9, RZ ;  /* 0x0000000960607c10 */ /* 0x008fc8000ff5e0ff */
[----:B------:R-:W-:Y:S01]  /*16590*/  IADD3.X R98, R98, UR7, RZ, P2, !PT ;  /* 0x0000000762627c10 */ /* 0x000fe200097fe4ff */
[----:B------:R-:W-:Y:S04]  /*165a0*/  STL [R1+0x110], R96 ;  /* 0x0001106001007387 */ /* 0x000fe80000100800 */
[----:B------:R-:W3:Y:S04]  /*165b0*/  LDL.LU R102, [R1+0x1d0] ;  /* 0x0001d00001667983 */ /* 0x000ee80000300800 */
[----:B------:R1:W-:Y:S04]  /*165c0*/  STL [R1+0x10c], R98 ;  /* 0x00010c6201007387 */ /* 0x0003e80000100800 */
[----:B------:R-:W3:Y:S04]  /*165d0*/  LDL.LU R101, [R1+0x20c] ;  /* 0x00020c0001657983 */ /* 0x000ee80000300800 */
[----:B-----5:R-:W5:Y:S01]  /*165e0*/  LDL.LU R95, [R1+0x210] ;  /* 0x00021000015f7983 */ /* 0x020f620000300800 */
[----:B-1----:R-:W-:-:S03]  /*165f0*/  IMAD.MOV.U32 R93, RZ, RZ, R98 ;  /* 0x000000ffff5d7224 */ /* 0x002fc600078e0062 */
[----:B------:R-:W5:Y:S04]  /*16600*/  LDL.LU R100, [R1+0x24c] ;  /* 0x00024c0001647983 */ /* 0x000f680000300800 */
[----:B------:R-:W5:Y:S01]  /*16610*/  LDL.LU R98, [R1+0x250] ;  /* 0x0002500001627983 */ /* 0x000f620000300800 */
[----:B------:R-:W-:-:S03]  /*16620*/  IMAD.MOV.U32 R92, RZ, RZ, R96 ;  /* 0x000000ffff5c7224 */ /* 0x000fc600078e0060 */
[----:B------:R-:W5:Y:S04]  /*16630*/  LDL.LU R99, [R1+0x28c] ;  /* 0x00028c0001637983 */ /* 0x000f680000300800 */
[----:B------:R-:W5:Y:S01]  /*16640*/  LDL.LU R96, [R1+0x290] ;  /* 0x0002900001607983 */ /* 0x000f620000300800 */
[----:B----4-:R-:W-:-:S03]  /*16650*/  IADD3 R105, P1, R105, UR9, RZ ;  /* 0x0000000969697c10 */ /* 0x010fc6000ff3e0ff */
[----:B------:R1:W-:Y:S01]  /*16660*/  LDGSTS.E [R94+0x9800], [R92.64], P0 ;  /* 0x098000005c5e7fae */ /* 0x0003e2000812184a */
[----:B--2---:R-:W-:Y:S02]  /*16670*/  IADD3.X R106, R106, UR7, RZ, P1, !PT ;  /* 0x000000076a6a7c10 */ /* 0x004fe40008ffe4ff */
[----:B------:R-:W-:Y:S01]  /*16680*/  IADD3 R97, P2, R97, UR9, RZ ;  /* 0x0000000961617c10 */ /* 0x000fe2000ff5e0ff */
[----:B------:R-:W-:Y:S01]  /*16690*/  STL [R1+0x150], R105 ;  /* 0x0001506901007387 */ /* 0x000fe20000100800 */
[----:B-1----:R-:W-:Y:S02]  /*166a0*/  IMAD.MOV.U32 R92, RZ, RZ, R105 ;  /* 0x000000ffff5c7224 */ /* 0x002fe400078e0069 */
[----:B------:R-:W-:Y:S01]  /*166b0*/  IADD3.X R104, R104, UR7, RZ, P2, !PT ;  /* 0x0000000768687c10 */ /* 0x000fe200097fe4ff */
[----:B------:R-:W-:Y:S01]  /*166c0*/  IMAD.MOV.U32 R93, RZ, RZ, R106 ;  /* 0x000000ffff5d7224 */ /* 0x000fe200078e006a */
[----:B------:R-:W-:Y:S04]  /*166d0*/  STL [R1+0x14c], R106 ;  /* 0x00014c6a01007387 */ /* 0x000fe80000100800 */
[----:B------:R1:W-:Y:S04]  /*166e0*/  STL [R1+0x190], R97 ;  /* 0x0001906101007387 */ /* 0x0003e80000100800 */
[----:B------:R2:W-:Y:S04]  /*166f0*/  LDGSTS.E [R94+0xa800], [R92.64], P0 ;  /* 0x0a8000005c5e7fae */ /* 0x0005e8000812184a */
[----:B------:R-:W-:Y:S01]  /*16700*/  STL [R1+0x18c], R104 ;  /* 0x00018c6801007387 */ /* 0x000fe20000100800 */
[----:B--2---:R-:W-:-:S03]  /*16710*/  IMAD.MOV.U32 R92, RZ, RZ, R97 ;  /* 0x000000ffff5c7224 */ /* 0x004fc600078e0061 */
[----:B-1----:R-:W2:Y:S01]  /*16720*/  LDL.LU R97, [R1+0x2bc] ;  /* 0x0002bc0001617983 */ /* 0x002ea20000300800 */
[----:B------:R-:W-:-:S05]  /*16730*/  IMAD.MOV.U32 R93, RZ, RZ, R104 ;  /* 0x000000ffff5d7224 */ /* 0x000fca00078e0068 */
[----:B------:R1:W-:Y:S01]  /*16740*/  LDGSTS.E [R94+0xb800], [R92.64], P0 ;  /* 0x0b8000005c5e7fae */ /* 0x0003e2000812184a */
[----:B---3--:R-:W-:-:S04]  /*16750*/  IADD3 R102, P1, R102, UR9, RZ ;  /* 0x0000000966667c10 */ /* 0x008fc8000ff3e0ff */
[----:B------:R-:W-:Y:S01]  /*16760*/  IADD3.X R103, R103, UR7, RZ, P1, !PT ;  /* 0x0000000767677c10 */ /* 0x000fe20008ffe4ff */
[----:B-1----:R-:W-:-:S04]  /*16770*/  IMAD.MOV.U32 R92, RZ, RZ, R102 ;  /* 0x000000ffff5c7224 */ /* 0x002fc800078e0066 */
[----:B------:R-:W-:Y:S01]  /*16780*/  IMAD.MOV.U32 R93, RZ, RZ, R103 ;  /* 0x000000ffff5d7224 */ /* 0x000fe200078e0067 */
[----:B-----5:R-:W-:Y:S01]  /*16790*/  IADD3 R95, P2, R95, UR9, RZ ;  /* 0x000000095f5f7c10 */ /* 0x020fe2000ff5e0ff */
[----:B------:R-:W-:Y:S03]  /*167a0*/  STL [R1+0x1d0], R102 ;  /* 0x0001d06601007387 */ /* 0x000fe60000100800 */
[----:B------:R-:W-:Y:S01]  /*167b0*/  IADD3.X R101, R101, UR7, RZ, P2, !PT ;  /* 0x0000000765657c10 */ /* 0x000fe200097fe4ff */
[----:B------:R1:W-:Y:S01]  /*167c0*/  LDGSTS.E [R94+0xc800], [R92.64], P0 ;  /* 0x0c8000005c5e7fae */ /* 0x0003e2000812184a */
[----:B------:R-:W-:-:S03]  /*167d0*/  IADD3 R98, P1, R98, UR9, RZ ;  /* 0x0000000962627c10 */ /* 0x000fc6000ff3e0ff */
[----:B------:R-:W-:Y:S01]  /*167e0*/  STL [R1+0x1cc], R103 ;  /* 0x0001cc6701007387 */ /* 0x000fe20000100800 */
[----:B------:R-:W-:-:S03]  /*167f0*/  IADD3.X R100, R100, UR7, RZ, P1, !PT ;  /* 0x0000000764647c10 */ /* 0x000fc60008ffe4ff */
[----:B------:R3:W-:Y:S01]  /*16800*/  STL [R1+0x210], R95 ;  /* 0x0002105f01007387 */ /* 0x0007e20000100800 */
[----:B------:R-:W-:Y:S01]  /*16810*/  IADD3 R96, P2, R96, UR9, RZ ;  /* 0x0000000960607c10 */ /* 0x000fe2000ff5e0ff */
[----:B-1----:R-:W-:Y:S02]  /*16820*/  IMAD.MOV.U32 R92, RZ, RZ, R95 ;  /* 0x000000ffff5c7224 */ /* 0x002fe400078e005f */
[----:B------:R-:W-:Y:S01]  /*16830*/  IMAD.MOV.U32 R93, RZ, RZ, R101 ;  /* 0x000000ffff5d7224 */ /* 0x000fe200078e0065 */
[----:B------:R-:W-:Y:S04]  /*16840*/  STL [R1+0x20c], R101 ;  /* 0x00020c6501007387 */ /* 0x000fe80000100800 */
[----:B---3--:R-:W3:Y:S04]  /*16850*/  LDL.LU R95, [R1+0x18] ;  /* 0x00001800015f7983 */ /* 0x008ee80000300800 */
        /* <DEDUP_REMOVED lines=9> */
[----:B--2---:R-:W-:-:S03]  /*168f0*/  IADD3 R97, P1, R97, UR9, RZ ;  /* 0x0000000961617c10 */ /* 0x004fc6000ff3e0ff */
[----:B------:R2:W-:Y:S01]  /*16900*/  STL [R1+0x28c], R99 ;  /* 0x00028c6301007387 */ /* 0x0005e20000100800 */
[----:B------:R-:W-:Y:S02]  /*16910*/  IADD3 R195, P2, R195, UR9, RZ ;  /* 0x00000009c3c37c10 */ /* 0x000fe4000ff5e0ff */
[----:B------:R-:W-:Y:S01]  /*16920*/  IADD3.X R183, R183, UR7, RZ, P1, !PT ;  /* 0x00000007b7b77c10 */ /* 0x000fe20008ffe4ff */
[----:B------:R-:W4:Y:S01]  /*16930*/  LDL.LU R102, [R1+0x54] ;  /* 0x0000540001667983 */ /* 0x000f220000300800 */
[----:B-1----:R-:W-:Y:S02]  /*16940*/  IMAD.MOV.U32 R92, RZ, RZ, R96 ;  /* 0x000000ffff5c7224 */ /* 0x002fe400078e0060 */
[----:B------:R-:W-:Y:S01]  /*16950*/  IMAD.MOV.U32 R93, RZ, RZ, R99 ;  /* 0x000000ffff5d7224 */ /* 0x000fe200078e0063 */
[----:B------:R-:W4:Y:S01]  /*16960*/  LDL.LU R101, [R1+0x58] ;  /* 0x0000580001657983 */ /* 0x000f220000300800 */
[----:B------:R-:W-:-:S03]  /*16970*/  IADD3.X R194, R194, UR7, RZ, P2, !PT ;  /* 0x00000007c2c27c10 */ /* 0x000fc600097fe4ff */
[----:B------:R1:W-:Y:S04]  /*16980*/  LDGSTS.E [R94+0xf800], [R92.64], P0 ;  /* 0x0f8000005c5e7fae */ /* 0x0003e8000812184a */
[----:B-----5:R-:W5:Y:S01]  /*16990*/  LDL.LU R100, [R1+0x94] ;  /* 0x0000940001647983 */ /* 0x020f620000300800 */
[----:B------:R-:W-:-:S03]  /*169a0*/  IADD3 R211, P1, R211, UR9, RZ ;  /* 0x00000009d3d37c10 */ /* 0x000fc6000ff3e0ff */
[----:B------:R-:W5:Y:S01]  /*169b0*/  LDL.LU R96, [R1+0x98] ;  /* 0x0000980001607983 */ /* 0x000f620000300800 */
        /* <DEDUP_REMOVED lines=16> */
[----:B--2---:R-:W2:Y:S01]  /*16ac0*/  LDL.LU R99, [R1+0xd4] ;  /* 0x0000d40001637983 */ /* 0x004ea20000300800 */
[----:B-1----:R-:W-:Y:S02]  /*16ad0*/  IMAD.MOV.U32 R92, RZ, RZ, R227 ;  /* 0x000000ffff5c7224 */ /* 0x002fe400078e00e3 */
[----:B------:R-:W-:Y:S01]  /*16ae0*/  IMAD.MOV.U32 R93, RZ, RZ, R226 ;  /* 0x000000ffff5d7224 */ /* 0x000fe200078e00e2 */
[----:B------:R-:W2:Y:S04]  /*16af0*/  LDL.LU R97, [R1+0xd8] ;  /* 0x0000d80001617983 */ /* 0x000ea80000300800 */
[----:B------:R1:W-:Y:S02]  /*16b00*/  LDGSTS.E [R94+0x3a00], [R92.64], P0 ;  /* 0x03a000005c5e7fae */ /* 0x0003e4000812184a */
[----:B-1----:R-:W-:-:S02]  /*16b10*/  IMAD.MOV.U32 R92, RZ, RZ, R243 ;  /* 0x000000ffff5c7224 */ /* 0x002fc400078e00f3 */
[----:B------:R-:W-:-:S05]  /*16b20*/  IMAD.MOV.U32 R93, RZ, RZ, R242 ;  /* 0x000000ffff5d7224 */ /* 0x000fca00078e00f2 */
[----:B------:R1:W-:Y:S01]  /*16b30*/  LDGSTS.E [R94+0x4a00], [R92.64], P0 ;  /* 0x04a000005c5e7fae */ /* 0x0003e2000812184a */
[----:B---3--:R-:W-:-:S05]  /*16b40*/  IADD3 R95, P2, R95, UR9, RZ ;  /* 0x000000095f5f7c10 */ /* 0x008fca000ff5e0ff */
[----:B------:R-:W-:Y:S01]  /*16b50*/  STL [R1+0x18], R95 ;  /* 0x0000185f01007387 */ /* 0x000fe20000100800 */
[----:B-1----:R-:W-:Y:S01]  /*16b60*/  IMAD.MOV.U32 R92, RZ, RZ, R95 ;  /* 0x000000ffff5c7224 */ /* 0x002fe200078e005f */
[----:B----4-:R-:W-:-:S05]  /*16b70*/  IADD3.X R98, R98, UR7, RZ, P2, !PT ;  /* 0x0000000762627c10 */ /* 0x010fca00097fe4ff */
[----:B------:R1:W-:Y:S01]  /*16b80*/  STL [R1+0x14], R98 ;  /* 0x0000146201007387 */ /* 0x0003e20000100800 */
[----:B------:R-:W-:-:S05]  /*16b90*/  IMAD.MOV.U32 R93, RZ, RZ, R98 ;  /* 0x000000ffff5d7224 */ /* 0x000fca00078e0062 */
[----:B------:R3:W-:Y:S04]  /*16ba0*/  LDGSTS.E [R94+0x5a00], [R92.64], P0 ;  /* 0x05a000005c5e7fae */ /* 0x0007e8000812184a */
[----:B-1----:R-:W4:Y:S04]  /*16bb0*/  LDL.LU R98, [R1+0x114] ;  /* 0x0001140001627983 */ /* 0x002f280000300800 */
[----:B------:R-:W4:Y:S01]  /*16bc0*/  LDL.LU R95, [R1+0x118] ;  /* 0x00011800015f7983 */ /* 0x000f220000300800 */
[----:B------:R-:W-:-:S04]  /*16bd0*/  IADD3 R101, P1, R101, UR9, RZ ;  /* 0x0000000965657c10 */ /* 0x000fc8000ff3e0ff */
[----:B------:R-:W-:Y:S01]  /*16be0*/  IADD3.X R102, R102, UR7, RZ, P1, !PT ;  /* 0x0000000766667c10 */ /* 0x000fe20008ffe4ff */
[----:B------:R-:W-:Y:S01]  /*16bf0*/  STL [R1+0x58], R101 ;  /* 0x0000586501007387 */ /* 0x000fe20000100800 */
[----:B-----5:R-:W-:-:S03]  /*16c00*/  IADD3 R96, P2, R96, UR9, RZ ;  /* 0x0000000960607c10 */ /* 0x020fc6000ff5e0ff */
[----:B------:R-:W-:Y:S01]  /*16c10*/  STL [R1+0x54], R102 ;  /* 0x0000546601007387 */ /* 0x000fe20000100800 */
[----:B------:R-:W-:-:S03]  /*16c20*/  IADD3.X R100, R100, UR7, RZ, P2, !PT ;  /* 0x0000000764647c10 */ /* 0x000fc600097fe4ff */
[----:B------:R1:W-:Y:S01]  /*16c30*/  STL [R1+0x98], R96 ;  /* 0x0000986001007387 */ /* 0x0003e20000100800 */
[----:B---3--:R-:W-:Y:S02]  /*16c40*/  IMAD.MOV.U32 R92, RZ, RZ, R101 ;  /* 0x000000ffff5c7224 */ /* 0x008fe400078e0065 */
[----:B------:R-:W-:Y:S01]  /*16c50*/  IMAD.MOV.U32 R93, RZ, RZ, R102 ;  /* 0x000000ffff5d7224 */ /* 0x000fe200078e0066 */
[----:B------:R-:W3:Y:S04]  /*16c60*/  LDL.LU R106, [R1+0x154] ;  /* 0x00015400016a7983 */ /* 0x000ee80000300800 */
[----:B------:R-:W-:Y:S04]  /*16c70*/  STL [R1+0x94], R100 ;  /* 0x0000946401007387 */ /* 0x000fe80000100800 */
[----:B------:R-:W5:Y:S04]  /*16c80*/  LDL.LU R105, [R1+0x158] ;  /* 0x0001580001697983 */ /* 0x000f680000300800 */
[----:B------:R1:W-:Y:S04]  /*16c90*/  LDGSTS.E [R94+0x6a00], [R92.64], P0 ;  /* 0x06a000005c5e7fae */ /* 0x0003e8000812184a */
[----:B------:R-:W3:Y:S01]  /*16ca0*/  LDL.LU R104, [R1+0x194] ;  /* 0x0001940001687983 */ /* 0x000ee20000300800 */
[----:B-1----:R-:W-:-:S03]  /*16cb0*/  IMAD.MOV.U32 R92, RZ, RZ, R96 ;  /* 0x000000ffff5c7224 */ /* 0x002fc600078e0060 */
[----:B------:R-:W3:Y:S01]  /*16cc0*/  LDL.LU R96, [R1+0x198] ;  /* 0x0001980001607983 */ /* 0x000ee20000300800 */
[----:B------:R-:W-:-:S03]  /*16cd0*/  IMAD.MOV.U32 R93, RZ, RZ, R100 ;  /* 0x000000ffff5d7224 */ /* 0x000fc600078e0064 */
[----:B------:R-:W3:Y:S04]  /*16ce0*/  LDL.LU R103, [R1+0x1d4] ;  /* 0x0001d40001677983 */ /* 0x000ee80000300800 */
[----:B------:R1:W-:Y:S01]  /*16cf0*/  LDGSTS.E [R94+0x7a00], [R92.64], P0 ;  /* 0x07a000005c5e7fae */ /* 0x0003e2000812184a */
[----:B--2---:R-:W-:-:S04]  /*16d00*/  IADD3 R97, P1, R97, UR9, RZ ;  /* 0x0000000961617c10 */ /* 0x004fc8000ff3e0ff */
[----:B------:R-:W-:Y:S01]  /*16d10*/  IADD3.X R99, R99, UR7, RZ, P1, !PT ;  /* 0x0000000763637c10 */ /* 0x000fe20008ffe4ff */
        /* <DEDUP_REMOVED lines=8> */
[----:B------:R-:W4:Y:S04]  /*16da0*/  LDL.LU R102, [R1+0x1d8] ;  /* 0x0001d80001667983 */ /* 0x000f280000300800 */
[----:B------:R1:W-:Y:S04]  /*16db0*/  STL [R1+0x114], R98 ;  /* 0x0001146201007387 */ /* 0x0003e80000100800 */
[----:B------:R-:W4:Y:S04]  /*16dc0*/  LDL.LU R101, [R1+0x214] ;  /* 0x0002140001657983 */ /* 0x000f280000300800 */
[----:B--2---:R-:W2:Y:S01]  /*16dd0*/  LDL.LU R97, [R1+0x218] ;  /* 0x0002180001617983 */ /* 0x004ea20000300800 */
[----:B-1----:R-:W-:-:S03]  /*16de0*/  IMAD.MOV.U32 R93, RZ, RZ, R98 ;  /* 0x000000ffff5d7224 */ /* 0x002fc600078e0062 */
[----:B------:R-:W2:Y:S04]  /*16df0*/  LDL.LU R100, [R1+0x254] ;  /* 0x0002540001647983 */ /* 0x000ea80000300800 */
[----:B------:R-:W2:Y:S01]  /*16e00*/  LDL.LU R98, [R1+0x258] ;  /* 0x0002580001627983 */ /* 0x000ea20000300800 */
[----:B------:R-:W-:-:S03]  /*16e10*/  IMAD.MOV.U32 R92, RZ, RZ, R95 ;  /* 0x000000ffff5c7224 */ /* 0x000fc600078e005f */
[----:B------:R-:W2:Y:S04]  /*16e20*/  LDL.LU R99, [R1+0x294] ;  /* 0x0002940001637983 */ /* 0x000ea80000300800 */
[----:B------:R-:W2:Y:S01]  /*16e30*/  LDL.LU R95, [R1+0x298] ;  /* 0x00029800015f7983 */ /* 0x000ea20000300800 */
[----:B-----5:R-:W-:-:S03]  /*16e40*/  IADD3 R105, P1, R105, UR9, RZ ;  /* 0x0000000969697c10 */ /* 0x020fc6000ff3e0ff */
[----:B------:R1:W-:Y:S01]  /*16e50*/  LDGSTS.E [R94+0x9a00], [R92.64], P0 ;  /* 0x09a000005c5e7fae */ /* 0x0003e2000812184a */
[----:B---3--:R-:W-:Y:S02]  /*16e60*/  IADD3.X R106, R106, UR7, RZ, P1, !PT ;  /* 0x000000076a6a7c10 */ /* 0x008fe40008ffe4ff */
        /* <DEDUP_REMOVED lines=9> */
[----:B---3--:R-:W-:-:S03]  /*16f00*/  IMAD.MOV.U32 R92, RZ, RZ, R96 ;  /* 0x000000ffff5c7224 */ /* 0x008fc600078e0060 */
[----:B-1----:R-:W3:Y:S01]  /*16f10*/  LDL.LU R96, [R1+0x2b8] ;  /* 0x0002b80001607983 */ /* 0x002ee20000300800 */
[----:B------:R-:W-:-:S05]  /*16f20*/  IMAD.MOV.U32 R93, RZ, RZ, R104 ;  /* 0x000000ffff5d7224 */ /* 0x000fca00078e0068 */
[----:B------:R1:W-:Y:S01]  /*16f30*/  LDGSTS.E [R94+0xba00], [R92.64], P0 ;  /* 0x0ba000005c5e7fae */ /* 0x0003e2000812184a */
[----:B----4-:R-:W-:-:S04]  /*16f40*/  IADD3 R102, P1, R102, UR9, RZ ;  /* 0x0000000966667c10 */ /* 0x010fc8000ff3e0ff */
[----:B------:R-:W-:Y:S01]  /*16f50*/  IADD3.X R103, R103, UR7, RZ, P1, !PT ;  /* 0x0000000767677c10 */ /* 0x000fe20008ffe4ff */
[----:B-1----:R-:W-:-:S04]  /*16f60*/  IMAD.MOV.U32 R92, RZ, RZ, R102 ;  /* 0x000000ffff5c7224 */ /* 0x002fc800078e0066 */
[----:B------:R-:W-:Y:S01]  /*16f70*/  IMAD.MOV.U32 R93, RZ, RZ, R103 ;  /* 0x000000ffff5d7224 */ /* 0x000fe200078e0067 */
[----:B--2---:R-:W-:Y:S01]  /*16f80*/  IADD3 R97, P2, R97, UR9, RZ ;  /* 0x0000000961617c10 */ /* 0x004fe2000ff5e0ff */
        /* <DEDUP_REMOVED lines=14> */
[----:B------:R-:W-:Y:S04]  /*17070*/  STL [R1+0x254], R100 ;  /* 0x0002546401007387 */ /* 0x000fe80000100800 */
[----:B------:R5:W-:Y:S01]  /*17080*/  STL [R1+0x298], R95 ;  /* 0x0002985f01007387 */ /* 0x000be20000100800 */
[----:B----4-:R-:W-:-:S03]  /*17090*/  IMAD.MOV.U32 R92, RZ, RZ, R98 ;  /* 0x000000ffff5c7224 */ /* 0x010fc600078e0062 */
[----:B-1----:R-:W4:Y:S01]  /*170a0*/  LDL.LU R98, [R1+0x1c] ;  /* 0x00001c0001627983 */ /* 0x002f220000300800 */
[----:B------:R-:W-:Y:S01]  /*170b0*/  IMAD.MOV.U32 R93, RZ, RZ, R100 ;  /* 0x000000ffff5d7224 */ /* 0x000fe200078e0064 */
[----:B------:R-:W-:-:S04]  /*170c0*/  IADD3.X R99, R99, UR7, RZ, P2, !PT ;  /* 0x0000000763637c10 */ /* 0x000fc800097fe4ff */
[----:B------:R1:W-:Y:S01]  /*170d0*/  LDGSTS.E [R94+0xea00], [R92.64], P0 ;  /* 0x0ea000005c5e7fae */ /* 0x0003e2000812184a */
[----:B---3--:R-:W-:-:S03]  /*170e0*/  IADD3 R96, P1, R96, UR9, RZ ;  /* 0x0000000960607c10 */ /* 0x008fc6000ff3e0ff */
[----:B------:R3:W-:Y:S01]  /*170f0*/  STL [R1+0x294], R99 ;  /* 0x0002946301007387 */ /* 0x0007e20000100800 */
[----:B------:R-:W-:Y:S02]  /*17100*/  IADD3 R197, P2, R197, UR9, RZ ;  /* 0x00000009c5c57c10 */ /* 0x000fe4000ff5e0ff */
[----:B------:R-:W-:Y:S01]  /*17110*/  IADD3.X R184, R184, UR7, RZ, P1, !PT ;  /* 0x00000007b8b87c10 */ /* 0x000fe20008ffe4ff */
[----:B------:R-:W4:Y:S01]  /*17120*/  LDL.LU R102, [R1+0x5c] ;  /* 0x00005c0001667983 */ /* 0x000f220000300800 */
[----:B-1----:R-:W-:Y:S02]  /*17130*/  IMAD.MOV.U32 R92, RZ, RZ, R95 ;  /* 0x000000ffff5c7224 */ /* 0x002fe400078e005f */
[----:B------:R-:W-:Y:S01]  /*17140*/  IMAD.MOV.U32 R93, RZ, RZ, R99 ;  /* 0x000000ffff5d7224 */ /* 0x000fe200078e0063 */
[----:B------:R-:W4:Y:S01]  /*17150*/  LDL.LU R101, [R1+0x60] ;  /* 0x0000600001657983 */ /* 0x000f220000300800 */
[----:B-----5:R-:W-:-:S03]  /*17160*/  LOP3.LUT R95, R4, 0x60, RZ, 0x3c, !PT ;  /* 0x00000060045f7812 */ /* 0x020fc600078e3cff */
[----:B------:R1:W-:Y:S01]  /*17170*/  LDGSTS.E [R94+0xfa00], [R92.64], P0 ;  /* 0x0fa000005c5e7fae */ /* 0x0003e2000812184a */
[----:B------:R-:W-:-:S03]  /*17180*/  IADD3.X R196, R196, UR7, RZ, P2, !PT ;  /* 0x00000007c4c47c10 */ /* 0x000fc600097fe4ff */
[----:B------:R-:W5:Y:S01]  /*17190*/  LDL.LU R100, [R1+0x9c] ;  /* 0x00009c0001647983 */ /* 0x000f620000300800 */
[----:B------:R-:W-:-:S03]  /*171a0*/  IADD3 R213, P1, R213, UR9, RZ ;  /* 0x00000009d5d57c10 */ /* 0x000fc6000ff3e0ff */
[----:B-1----:R-:W5:Y:S01]  /*171b0*/  LDL.LU R94, [R1+0xa0] ;  /* 0x0000a000015e7983 */ /* 0x002f620000300800 */
        /* <DEDUP_REMOVED lines=15> */
[----:B---3--:R-:W3:Y:S01]  /*172b0*/  LDL.LU R99, [R1+0xdc] ;  /* 0x0000dc0001637983 */ /* 0x008ee20000300800 */
[----:B-1----:R-:W-:Y:S02]  /*172c0*/  IMAD.MOV.U32 R92, RZ, RZ, R229 ;  /* 0x000000ffff5c7224 */ /* 0x002fe400078e00e5 */
[----:B------:R-:W-:Y:S01]  /*172d0*/  IMAD.MOV.U32 R93, RZ, RZ, R228 ;  /* 0x000000ffff5d7224 */ /* 0x000fe200078e00e4 */
[----:B------:R-:W3:Y:S04]  /*172e0*/  LDL.LU R96, [R1+0xe0] ;  /* 0x0000e00001607983 */ /* 0x000ee80000300800 */
[----:B------:R1:W-:Y:S02]  /*172f0*/  LDGSTS.E [R95+0x3c00], [R92.64], P0 ;  /* 0x03c000005c5f7fae */ /* 0x0003e4000812184a */
[----:B-1----:R-:W-:-:S02]  /*17300*/  IMAD.MOV.U32 R92, RZ, RZ, R245 ;  /* 0x000000ffff5c7224 */ /* 0x002fc400078e00f5 */
[----:B------:R-:W-:-:S05]  /*17310*/  IMAD.MOV.U32 R93, RZ, RZ, R244 ;  /* 0x000000ffff5d7224 */ /* 0x000fca00078e00f4 */
[----:B------:R1:W-:Y:S01]  /*17320*/  LDGSTS.E [R95+0x4c00], [R92.64], P0 ;  /* 0x04c000005c5f7fae */ /* 0x0003e2000812184a */
[----:B--2---:R-:W-:-:S05]  /*17330*/  IADD3 R97, P2, R97, UR9, RZ ;  /* 0x0000000961617c10 */ /* 0x004fca000ff5e0ff */
        /* <DEDUP_REMOVED lines=11> */
[----:B--2---:R-:W-:-:S03]  /*173f0*/  IMAD.MOV.U32 R92, RZ, RZ, R101 ;  /* 0x000000ffff5c7224 */ /* 0x004fc600078e0065 */
[----:B------:R-:W-:Y:S01]  /*17400*/  STL [R1+0x5c], R102 ;  /* 0x00005c6601007387 */ /* 0x000fe20000100800 */
[----:B-----5:R-:W-:-:S04]  /*17410*/  IADD3 R94, P2, R94, UR9, RZ ;  /* 0x000000095e5e7c10 */ /* 0x020fc8000ff5e0ff */
[----:B------:R-:W-:Y:S01]  /*17420*/  IADD3.X R100, R100, UR7, RZ, P2, !PT ;  /* 0x0000000764647c10 */ /* 0x000fe200097fe4ff */
[----:B------:R1:W-:Y:S01]  /*17430*/  STL [R1+0xa0], R94 ;  /* 0x0000a05e01007387 */ /* 0x0003e20000100800 */
[----:B------:R-:W-:-:S03]  /*17440*/  IMAD.MOV.U32 R93, RZ, RZ, R102 ;  /* 0x000000ffff5d7224 */ /* 0x000fc600078e0066 */
[----:B------:R-:W5:Y:S04]  /*17450*/  LDL.LU R106, [R1+0x15c] ;  /* 0x00015c00016a7983 */ /* 0x000f680000300800 */
[----:B------:R-:W-:Y:S04]  /*17460*/  STL [R1+0x9c], R100 ;  /* 0x00009c6401007387 */ /* 0x000fe80000100800 */
[----:B------:R-:W5:Y:S04]  /*17470*/  LDL.LU R105, [R1+0x160] ;  /* 0x0001600001697983 */ /* 0x000f680000300800 */
[----:B------:R1:W-:Y:S04]  /*17480*/  LDGSTS.E [R95+0x6c00], [R92.64], P0 ;  /* 0x06c000005c5f7fae */ /* 0x0003e8000812184a */
[----:B------:R-:W5:Y:S01]  /*17490*/  LDL.LU R104, [R1+0x19c] ;  /* 0x00019c0001687983 */ /* 0x000f620000300800 */
[----:B-1----:R-:W-:-:S03]  /*174a0*/  IMAD.MOV.U32 R92, RZ, RZ, R94 ;  /* 0x000000ffff5c7224 */ /* 0x002fc600078e005e */
[----:B------:R-:W5:Y:S01]  /*174b0*/  LDL.LU R94, [R1+0x1a0] ;  /* 0x0001a000015e7983 */ /* 0x000f620000300800 */
[----:B------:R-:W-:-:S03]  /*174c0*/  IMAD.MOV.U32 R93, RZ, RZ, R100 ;  /* 0x000000ffff5d7224 */ /* 0x000fc600078e0064 */
[----:B------:R-:W5:Y:S04]  /*174d0*/  LDL.LU R103, [R1+0x1dc] ;  /* 0x0001dc0001677983 */ /* 0x000f680000300800 */
[----:B------:R1:W-:Y:S01]  /*174e0*/  LDGSTS.E [R95+0x7c00], [R92.64], P0 ;  /* 0x07c000005c5f7fae */ /* 0x0003e2000812184a */
[----:B---3--:R-:W-:-:S04]  /*174f0*/  IADD3 R96, P1, R96, UR9, RZ ;  /* 0x0000000960607c10 */ /* 0x008fc8000ff3e0ff */
        /* <DEDUP_REMOVED lines=8> */
[----:B------:R4:W-:Y:S04]  /*17580*/  STL [R1+0x120], R97 ;  /* 0x0001206101007387 */ /* 0x0009e80000100800 */
[----:B------:R-:W2:Y:S04]  /*17590*/  LDL.LU R102, [R1+0x1e0] ;  /* 0x0001e00001667983 */ /* 0x000ea80000300800 */
[----:B------:R4:W-:Y:S04]  /*175a0*/  STL [R1+0x11c], R98 ;  /* 0x00011c6201007387 */ /* 0x0009e80000100800 */
[----:B------:R-:W2:Y:S04]  /*175b0*/  LDL.LU R101, [R1+0x21c] ;  /* 0x00021c0001657983 */ /* 0x000ea80000300800 */
[----:B---3--:R-:W3:Y:S01]  /*175c0*/  LDL.LU R96, [R1+0x220] ;  /* 0x0002200001607983 */ /* 0x008ee20000300800 */
[----:B-1----:R-:W-:-:S03]  /*175d0*/  IMAD.MOV.U32 R92, RZ, RZ, R97 ;  /* 0x000000ffff5c7224 */ /* 0x002fc600078e0061 */
[----:B------:R-:W3:Y:S04]  /*175e0*/  LDL.LU R100, [R1+0x25c] ;  /* 0x00025c0001647983 */ /* 0x000ee80000300800 */
[----:B----4-:R-:W4:Y:S01]  /*175f0*/  LDL.LU R97, [R1+0x260] ;  /* 0x0002600001617983 */ /* 0x010f220000300800 */
[----:B------:R-:W-:-:S03]  /*17600*/  IMAD.MOV.U32 R93, RZ, RZ, R98 ;  /* 0x000000ffff5d7224 */ /* 0x000fc600078e0062 */
[----:B------:R-:W4:Y:S04]  /*17610*/  LDL.LU R99, [R1+0x29c] ;  /* 0x00029c0001637983 */ /* 0x000f280000300800 */
[----:B------:R-:W4:Y:S01]  /*17620*/  LDL.LU R98, [R1+0x2a0] ;  /* 0x0002a00001627983 */ /* 0x000f220000300800 */
[----:B-----5:R-:W-:-:S03]  /*17630*/  IADD3 R105, P1, R105, UR9, RZ ;  /* 0x0000000969697c10 */ /* 0x020fc6000ff3e0ff */
[----:B------:R1:W-:Y:S01]  /*17640*/  LDGSTS.E [R95+0x9c00], [R92.64], P0 ;  /* 0x09c000005c5f7fae */ /* 0x0003e2000812184a */
[----:B------:R-:W-:-:S03]  /*17650*/  IADD3.X R106, R106, UR7, RZ, P1, !PT ;  /* 0x000000076a6a7c10 */ /* 0x000fc60008ffe4ff */
[----:B------:R-:W-:Y:S01]  /*17660*/  STL [R1+0x160], R105 ;  /* 0x0001606901007387 */ /* 0x000fe20000100800 */
[----:B------:R-:W-:Y:S01]  /*17670*/  IADD3 R94, P2, R94, UR9, RZ ;  /* 0x000000095e5e7c10 */ /* 0x000fe2000ff5e0ff */
[----:B-1----:R-:W-:Y:S02]  /*17680*/  IMAD.MOV.U32 R92, RZ, RZ, R105 ;  /* 0x000000ffff5c7224 */ /* 0x002fe400078e0069 */
[----:B------:R-:W-:Y:S01]  /*17690*/  IMAD.MOV.U32 R93, RZ, RZ, R106 ;  /* 0x000000ffff5d7224 */ /* 0x000fe200078e006a */
[----:B------:R-:W-:Y:S01]  /*176a0*/  IADD3.X R104, R104, UR7, RZ, P2, !PT ;  /* 0x0000000768687c10 */ /* 0x000fe200097fe4ff */
        /* <DEDUP_REMOVED lines=8> */
[----:B--2---:R-:W-:-:S04]  /*17730*/  IADD3 R102, P1, R102, UR9, RZ ;  /* 0x0000000966667c10 */ /* 0x004fc8000ff3e0ff */
[----:B------:R-:W-:Y:S01]  /*17740*/  IADD3.X R103, R103, UR7, RZ, P1, !PT ;  /* 0x0000000767677c10 */ /* 0x000fe20008ffe4ff */
[----:B-1----:R-:W-:-:S04]  /*17750*/  IMAD.MOV.U32 R92, RZ, RZ, R102 ;  /* 0x000000ffff5c7224 */ /* 0x002fc800078e0066 */
[----:B------:R-:W-:Y:S01]  /*17760*/  IMAD.MOV.U32 R93, RZ, RZ, R103 ;  /* 0x000000ffff5d7224 */ /* 0x000fe200078e0067 */
[----:B---3--:R-:W-:Y:S01]  /*17770*/  IADD3 R96, P2, R96, UR9, RZ ;  /* 0x0000000960607c10 */ /* 0x008fe2000ff5e0ff */
        /* <DEDUP_REMOVED lines=15> */
[----:B------:R-:W-:Y:S01]  /*17870*/  STL [R1+0x2a0], R98 ;  /* 0x0002a06201007387 */ /* 0x000fe20000100800 */
[----:B---3--:R-:W-:-:S03]  /*17880*/  IMAD.MOV.U32 R92, RZ, RZ, R97 ;  /* 0x000000ffff5c7224 */ /* 0x008fc600078e0061 */
[----:B-1----:R-:W3:Y:S01]  /*17890*/  LDL.LU R97, [R1+0x24] ;  /* 0x0000240001617983 */ /* 0x002ee20000300800 */
[----:B------:R-:W-:Y:S01]  /*178a0*/  IMAD.MOV.U32 R93, RZ, RZ, R100 ;  /* 0x000000ffff5d7224 */ /* 0x000fe200078e0064 */
[----:B------:R-:W-:-:S04]  /*178b0*/  IADD3.X R99, R99, UR7, RZ, P2, !PT ;  /* 0x0000000763637c10 */ /* 0x000fc800097fe4ff */
[----:B------:R1:W-:Y:S01]  /*178c0*/  LDGSTS.E [R95+0xec00], [R92.64], P0 ;  /* 0x0ec000005c5f7fae */ /* 0x0003e2000812184a */
[----:B------:R-:W-:Y:S02]  /*178d0*/  IADD3 R199, P2, R199, UR9, RZ ;  /* 0x00000009c7c77c10 */ /* 0x000fe4000ff5e0ff */
[----:B-----5:R-:W-:-:S04]  /*178e0*/  IADD3 R94, P1, R94, UR9, RZ ;  /* 0x000000095e5e7c10 */ /* 0x020fc8000ff3e0ff */
[----:B------:R-:W-:Y:S01]  /*178f0*/  IADD3.X R185, R185, UR7, RZ, P1, !PT ;  /* 0x00000007b9b97c10 */ /* 0x000fe20008ffe4ff */
[----:B-1----:R-:W-:Y:S02]  /*17900*/  IMAD.MOV.U32 R92, RZ, RZ, R98 ;  /* 0x000000ffff5c7224 */ /* 0x002fe400078e0062 */
[----:B------:R-:W-:Y:S01]  /*17910*/  IMAD.MOV.U32 R93, RZ, RZ, R99 ;  /* 0x000000ffff5d7224 */ /* 0x000fe200078e0063 */
[----:B------:R-:W-:-:S04]  /*17920*/  IADD3.X R198, R198, UR7, RZ, P2, !PT ;  /* 0x00000007c6c67c10 */ /* 0x000fc800097fe4ff */
[----:B------:R1:W-:Y:S01]  /*17930*/  LDGSTS.E [R95+0xfc00], [R92.64], P0 ;  /* 0x0fc000005c5f7fae */ /* 0x0003e2000812184a */
[----:B------:R-:W-:Y:S02]  /*17940*/  IADD3 R215, P1, R215, UR9, RZ ;  /* 0x00000009d7d77c10 */ /* 0x000fe4000ff3e0ff */
[----:B------:R-:W-:Y:S02]  /*17950*/  IADD3 R231, P2, R231, UR9, RZ ;  /* 0x00000009e7e77c10 */ /* 0x000fe4000ff5e0ff */
[----:B------:R-:W-:Y:S02]  /*17960*/  IADD3.X R214, R214, UR7, RZ, P1, !PT ;  /* 0x00000007d6d67c10 */ /* 0x000fe40008ffe4ff */
[----:B-1----:R-:W-:Y:S01]  /*17970*/  LOP3.LUT R95, R4, 0x70, RZ, 0x3c, !PT ;  /* 0x00000070045f7812 */ /* 0x002fe200078e3cff */
[----:B------:R-:W-:Y:S02]  /*17980*/  IMAD.MOV.U32 R92, RZ, RZ, R94 ;  /* 0x000000ffff5c7224 */ /* 0x000fe400078e005e */
[----:B------:R-:W-:Y:S01]  /*17990*/  IMAD.MOV.U32 R93, RZ, RZ, R185 ;  /* 0x000000ffff5d7224 */ /* 0x000fe200078e00b9 */
[----:B------:R1:W-:Y:S04]  /*179a0*/  STL [R1+0x29c], R99 ;  /* 0x00029c6301007387 */ /* 0x0003e80000100800 */
[----:B------:R5:W-:Y:S01]  /*179b0*/  LDGSTS.E [R95+0xe00], [R92.64], P0 ;  /* 0x00e000005c5f7fae */ /* 0x000be2000812184a */
[----:B------:R-:W-:-:S03]  /*179c0*/  IADD3.X R230, R230, UR7, RZ, P2, !PT ;  /* 0x00000007e6e67c10 */ /* 0x000fc600097fe4ff */
[----:B------:R-:W3:Y:S04]  /*179d0*/  LDL.LU R102, [R1+0x64] ;  /* 0x0000640001667983 */ /* 0x000ee80000300800 */
[----:B------:R-:W3:Y:S01]  /*179e0*/  LDL.LU R101, [R1+0x68] ;  /* 0x0000680001657983 */ /* 0x000ee20000300800 */
[----:B-----5:R-:W-:-:S03]  /*179f0*/  IMAD.MOV.U32 R92, RZ, RZ, R199 ;  /* 0x000000ffff5c7224 */ /* 0x020fc600078e00c7 */
[----:B----4-:R-:W4:Y:S01]  /*17a00*/  LDL.LU R100, [R1+0xa4] ;  /* 0x0000a40001647983 */ /* 0x010f220000300800 */
[----:B------:R-:W-:Y:S01]  /*17a10*/  IMAD.MOV.U32 R93, RZ, RZ, R198 ;  /* 0x000000ffff5d7224 */ /* 0x000fe200078e00c6 */
[----:B------:R-:W-:Y:S02]  /*17a20*/  IADD3 R247, P1, R247, UR9, RZ ;  /* 0x00000009f7f77c10 */ /* 0x000fe4000ff3e0ff */
[----:B-1----:R-:W5:Y:S04]  /*17a30*/  LDL.LU R99, [R1+0xa8] ;  /* 0x0000a80001637983 */ /* 0x002f680000300800 */
[----:B------:R1:W-:Y:S01]  /*17a40*/  LDGSTS.E [R95+0x1e00], [R92.64], P0 ;  /* 0x01e000005c5f7fae */ /* 0x0003e2000812184a */
[----:B------:R-:W-:Y:S01]  /*17a50*/  IADD3.X R246, R246, UR7, RZ, P1, !PT ;  /* 0x00000007f6f67c10 */ /* 0x000fe20008ffe4ff */
[----:B-1----:R-:W-:-:S02]  /*17a60*/  IMAD.MOV.U32 R92, RZ, RZ, R215 ;  /* 0x000000ffff5c7224 */ /* 0x002fc400078e00d7 */
[----:B------:R-:W-:-:S05]  /*17a70*/  IMAD.MOV.U32 R93, RZ, RZ, R214 ;  /* 0x000000ffff5d7224 */ /* 0x000fca00078e00d6 */
[----:B------:R1:W-:Y:S04]  /*17a80*/  LDGSTS.E [R95+0x2e00], [R92.64], P0 ;  /* 0x02e000005c5f7fae */ /* 0x0003e8000812184a */
[----:B------:R1:W-:Y:S04]  /*17a90*/  STL [R1+0x2b4], R94 ;  /* 0x0002b45e01007387 */ /* 0x0003e80000100800 */
[----:B------:R-:W4:Y:S01]  /*17aa0*/  LDL.LU R98, [R1+0xe4] ;  /* 0x0000e40001627983 */ /* 0x000f220000300800 */
[----:B-1----:R-:W-:Y:S02]  /*17ab0*/  IMAD.MOV.U32 R92, RZ, RZ, R231 ;  /* 0x000000ffff5c7224 */ /* 0x002fe400078e00e7 */
[----:B------:R-:W-:Y:S01]  /*17ac0*/  IMAD.MOV.U32 R93, RZ, RZ, R230 ;  /* 0x000000ffff5d7224 */ /* 0x000fe200078e00e6 */
[----:B------:R-:W4:Y:S04]  /*17ad0*/  LDL.LU R94, [R1+0xe8] ;  /* 0x0000e800015e7983 */ /* 0x000f280000300800 */
        /* <DEDUP_REMOVED lines=14> */
[----:B------:R-:W-:Y:S02]  /*17bc0*/  IADD3.X R102, R102, UR7, RZ, P1, !PT ;  /* 0x0000000766667c10 */ /* 0x000fe40008ffe4ff */
[----:B-----5:R-:W-:Y:S01]  /*17bd0*/  IADD3 R99, P2, R99, UR9, RZ ;  /* 0x0000000963637c10 */ /* 0x020fe2000ff5e0ff */
[----:B------:R-:W-:Y:S03]  /*17be0*/  STL [R1+0x68], R101 ;  /* 0x0000686501007387 */ /* 0x000fe60000100800 */
[----:B----4-:R-:W-:Y:S01]  /*17bf0*/  IADD3.X R100, R100, UR7, RZ, P2, !PT ;  /* 0x0000000764647c10 */ /* 0x010fe200097fe4ff */
[----:B------:R1:W-:Y:S04]  /*17c00*/  STL [R1+0x64], R102 ;  /* 0x0000646601007387 */ /* 0x0003e80000100800 */
[----:B------:R-:W-:Y:S04]  /*17c10*/  STL [R1+0xa8], R99 ;  /* 0x0000a86301007387 */ /* 0x000fe80000100800 */
[----:B------:R-:W4:Y:S04]  /*17c20*/  LDL.LU R106, [R1+0x164] ;  /* 0x00016400016a7983 */ /* 0x000f280000300800 */
[----:B------:R5:W-:Y:S04]  /*17c30*/  STL [R1+0xa4], R100 ;  /* 0x0000a46401007387 */ /* 0x000be80000100800 */
[----:B------:R-:W4:Y:S04]  /*17c40*/  LDL.LU R105, [R1+0x168] ;  /* 0x0001680001697983 */ /* 0x000f280000300800 */
[----:B------:R-:W4:Y:S01]  /*17c50*/  LDL.LU R104, [R1+0x1a4] ;  /* 0x0001a40001687983 */ /* 0x000f220000300800 */
[----:B--2---:R-:W-:-:S03]  /*17c60*/  IMAD.MOV.U32 R92, RZ, RZ, R101 ;  /* 0x000000ffff5c7224 */ /* 0x004fc600078e0065 */
[----:B------:R-:W2:Y:S01]  /*17c70*/  LDL.LU R103, [R1+0x1a8] ;  /* 0x0001a80001677983 */ /* 0x000ea20000300800 */
[----:B------:R-:W-:-:S03]  /*17c80*/  IMAD.MOV.U32 R93, RZ, RZ, R102 ;  /* 0x000000ffff5d7224 */ /* 0x000fc600078e0066 */
[----:B-1----:R-:W2:Y:S04]  /*17c90*/  LDL.LU R102, [R1+0x1e4] ;  /* 0x0001e40001667983 */ /* 0x002ea80000300800 */
[----:B------:R-:W2:Y:S01]  /*17ca0*/  LDL.LU R101, [R1+0x1e8] ;  /* 0x0001e80001657983 */ /* 0x000ea20000300800 */
[----:B------:R-:W-:-:S03]  /*17cb0*/  IADD3 R94, P1, R94, UR9, RZ ;  /* 0x000000095e5e7c10 */ /* 0x000fc6000ff3e0ff */
[----:B------:R1:W-:Y:S01]  /*17cc0*/  LDGSTS.E [R95+0x6e00], [R92.64], P0 ;  /* 0x06e000005c5f7fae */ /* 0x0003e2000812184a */
[----:B------:R-:W-:-:S03]  /*17cd0*/  IADD3.X R98, R98, UR7, RZ, P1, !PT ;  /* 0x0000000762627c10 */ /* 0x000fc60008ffe4ff */
[----:B------:R-:W-:Y:S04]  /*17ce0*/  STL [R1+0xe8], R94 ;  /* 0x0000e85e01007387 */ /* 0x000fe80000100800 */
[----:B------:R3:W-:Y:S01]  /*17cf0*/  STL [R1+0xe4], R98 ;  /* 0x0000e46201007387 */ /* 0x0007e20000100800 */
        /* <DEDUP_REMOVED lines=8> */
[----:B------:R-:W-:Y:S04]  /*17d80*/  STL [R1+0x128], R96 ;  /* 0x0001286001007387 */ /* 0x000fe80000100800 */
[----:B-----5:R-:W3:Y:S04]  /*17d90*/  LDL.LU R100, [R1+0x224] ;  /* 0x0002240001647983 */ /* 0x020ee80000300800 */
[----:B------:R5:W-:Y:S04]  /*17da0*/  STL [R1+0x124], R97 ;  /* 0x0001246101007387 */ /* 0x000be80000100800 */
[----:B------:R-:W3:Y:S04]  /*17db0*/  LDL.LU R99, [R1+0x228] ;  /* 0x0002280001637983 */ /* 0x000ee80000300800 */
[----:B------:R-:W3:Y:S04]  /*17dc0*/  LDL.LU R98, [R1+0x264] ;  /* 0x0002640001627983 */ /* 0x000ee80000300800 */
[----:B------:R-:W3:Y:S01]  /*17dd0*/  LDL.LU R94, [R1+0x268] ;  /* 0x00026800015e7983 */ /* 0x000ee20000300800 */
[----:B-1----:R-:W-:-:S02]  /*17de0*/  IMAD.MOV.U32 R93, RZ, RZ, R97 ;  /* 0x000000ffff5d7224 */ /* 0x002fc400078e0061 */
[----:B------:R-:W-:Y:S01]  /*17df0*/  IMAD.MOV.U32 R92, RZ, RZ, R96 ;  /* 0x000000ffff5c7224 */ /* 0x000fe200078e0060 */
[----:B-----5:R-:W5:Y:S04]  /*17e00*/  LDL.LU R97, [R1+0x2a4] ;  /* 0x0002a40001617983 */ /* 0x020f680000300800 */
[----:B------:R-:W5:Y:S04]  /*17e10*/  LDL.LU R96, [R1+0x2a8] ;  /* 0x0002a80001607983 */ /* 0x000f680000300800 */
[----:B------:R1:W-:Y:S01]  /*17e20*/  LDGSTS.E [R95+0x9e00], [R92.64], P0 ;  /* 0x09e000005c5f7fae */ /* 0x0003e2000812184a */
[----:B------:R-:W-:Y:S01]  /*17e30*/  IMAD.MOV.U32 R131, RZ, RZ, 0x7f ;  /* 0x0000007fff837424 */ /* 0x000fe200078e00ff */
[----:B----4-:R-:W-:-:S04]  /*17e40*/  IADD3 R105, P1, R105, UR9, RZ ;  /* 0x0000000969697c10 */ /* 0x010fc8000ff3e0ff */
[----:B------:R-:W-:Y:S01]  /*17e50*/  IADD3.X R106, R106, UR7, RZ, P1, !PT ;  /* 0x000000076a6a7c10 */ /* 0x000fe20008ffe4ff */
[----:B-1----:R-:W-:Y:S01]  /*17e60*/  IMAD.MOV.U32 R92, RZ, RZ, R105 ;  /* 0x000000ffff5c7224 */ /* 0x002fe200078e0069 */
[----:B--2---:R-:W-:-:S03]  /*17e70*/  IADD3 R103, P2, R103, UR9, RZ ;  /* 0x0000000967677c10 */ /* 0x004fc6000ff5e0ff */
[----:B------:R-:W-:Y:S01]  /*17e80*/  IMAD.MOV.U32 R93, RZ, RZ, R106 ;  /* 0x000000ffff5d7224 */ /* 0x000fe200078e006a */
[----:B------:R-:W-:-:S04]  /*17e90*/  IADD3.X R104, R104, UR7, RZ, P2, !PT ;  /* 0x0000000768687c10 */ /* 0x000fc800097fe4ff */
[----:B------:R1:W-:Y:S01]  /*17ea0*/  LDGSTS.E [R95+0xae00], [R92.64], P0 ;  /* 0x0ae000005c5f7fae */ /* 0x0003e2000812184a */
[----:B------:R-:W-:-:S04]  /*17eb0*/  IADD3 R101, P1, R101, UR9, RZ ;  /* 0x0000000965657c10 */ /* 0x000fc8000ff3e0ff */
[----:B------:R-:W-:Y:S01]  /*17ec0*/  IADD3.X R102, R102, UR7, RZ, P1, !PT ;  /* 0x0000000766667c10 */ /* 0x000fe20008ffe4ff */
[----:B-1----:R-:W-:Y:S02]  /*17ed0*/  IMAD.MOV.U32 R92, RZ, RZ, R103 ;  /* 0x000000ffff5c7224 */ /* 0x002fe400078e0067 */
[----:B------:R-:W-:-:S05]  /*17ee0*/  IMAD.MOV.U32 R93, RZ, RZ, R104 ;  /* 0x000000ffff5d7224 */ /* 0x000fca00078e0068 */
[----:B------:R1:W-:Y:S04]  /*17ef0*/  LDGSTS.E [R95+0xbe00], [R92.64], P0 ;  /* 0x0be000005c5f7fae */ /* 0x0003e8000812184a */
[----:B------:R-:W-:Y:S01]  /*17f00*/  STL [R1+0x168], R105 ;  /* 0x0001686901007387 */ /* 0x000fe20000100800 */
[----:B-1----:R-:W-:Y:S02]  /*17f10*/  IMAD.MOV.U32 R92, RZ, RZ, R101 ;  /* 0x000000ffff5c7224 */ /* 0x002fe400078e0065 */
[----:B------:R-:W-:Y:S01]  /*17f20*/  IMAD.MOV.U32 R93, RZ, RZ, R102 ;  /* 0x000000ffff5d7224 */ /* 0x000fe200078e0066 */
[----:B------:R-:W-:Y:S04]  /*17f30*/  STL [R1+0x164], R106 ;  /* 0x0001646a01007387 */ /* 0x000fe80000100800 */
[----:B------:R1:W-:Y:S01]  /*17f40*/  LDGSTS.E [R95+0xce00], [R92.64], P0 ;  /* 0x0ce000005c5f7fae */ /* 0x0003e2000812184a */
[----:B------:R-:W-:-:S03]  /*17f50*/  IADD3 R131, R131, c[0x0][0x180], RZ ;  /* 0x0000600083837a10 */ /* 0x000fc60007ffe0ff */
[----:B------:R-:W-:Y:S04]  /*17f60*/  STL [R1+0x1a8], R103 ;  /* 0x0001a86701007387 */ /* 0x000fe80000100800 */
[----:B------:R-:W-:Y:S04]  /*17f70*/  STL [R1+0x1a4], R104 ;  /* 0x0001a46801007387 */ /* 0x000fe80000100800 */
[----:B------:R-:W-:Y:S04]  /*17f80*/  STL [R1+0x1e8], R101 ;  /* 0x0001e86501007387 */ /* 0x000fe80000100800 */
[----:B------:R-:W-:Y:S01]  /*17f90*/  STL [R1+0x1e4], R102 ;  /* 0x0001e46601007387 */ /* 0x000fe20000100800 */
[----:B------:R-:W-:Y:S01]  /*17fa0*/  UMOV UR4, UR5 ;  /* 0x0000000500047c82 */ /* 0x000fe20008000000 */
[----:B---3--:R-:W-:-:S04]  /*17fb0*/  IADD3 R99, P2, R99, UR9, RZ ;  /* 0x0000000963637c10 */ /* 0x008fc8000ff5e0ff */
[----:B------:R-:W-:Y:S01]  /*17fc0*/  IADD3.X R100, R100, UR7, RZ, P2, !PT ;  /* 0x0000000764647c10 */ /* 0x000fe200097fe4ff */
[----:B-1----:R-:W-:Y:S01]  /*17fd0*/  IMAD.MOV.U32 R92, RZ, RZ, R99 ;  /* 0x000000ffff5c7224 */ /* 0x002fe200078e0063 */
[----:B------:R-:W-:-:S03]  /*17fe0*/  IADD3 R94, P1, R94, UR9, RZ ;  /* 0x000000095e5e7c10 */ /* 0x000fc6000ff3e0ff */
[----:B------:R-:W-:Y:S01]  /*17ff0*/  IMAD.MOV.U32 R93, RZ, RZ, R100 ;  /* 0x000000ffff5d7224 */ /* 0x000fe200078e0064 */
[----:B------:R-:W-:Y:S01]  /*18000*/  STL [R1+0x228], R99 ;  /* 0x0002286301007387 */ /* 0x000fe20000100800 */
[----:B------:R-:W-:-:S03]  /*18010*/  IADD3.X R98, R98, UR7, RZ, P1, !PT ;  /* 0x0000000762627c10 */ /* 0x000fc60008ffe4ff */
[----:B------:R-:W-:Y:S01]  /*18020*/  STL [R1+0x224], R100 ;  /* 0x0002246401007387 */ /* 0x000fe20000100800 */
[----:B-----5:R-:W-:-:S03]  /*18030*/  IADD3 R96, P2, R96, UR9, RZ ;  /* 0x0000000960607c10 */ /* 0x020fc6000ff5e0ff */
[----:B------:R1:W-:Y:S01]  /*18040*/  LDGSTS.E [R95+0xde00], [R92.64], P0 ;  /* 0x0de000005c5f7fae */ /* 0x0003e2000812184a */
[----:B------:R-:W-:-:S03]  /*18050*/  IADD3.X R97, R97, UR7, RZ, P2, !PT ;  /* 0x0000000761617c10 */ /* 0x000fc600097fe4ff */
[----:B------:R2:W-:Y:S01]  /*18060*/  STL [R1+0x268], R94 ;  /* 0x0002685e01007387 */ /* 0x0005e20000100800 */
[----:B-1----:R-:W-:Y:S02]  /*18070*/  IMAD.MOV.U32 R92, RZ, RZ, R94 ;  /* 0x000000ffff5c7224 */ /* 0x002fe400078e005e */
[----:B------:R-:W-:Y:S01]  /*18080*/  IMAD.MOV.U32 R93, RZ, RZ, R98 ;  /* 0x000000ffff5d7224 */ /* 0x000fe200078e0062 */
[----:B--2---:R-:W-:Y:S01]  /*18090*/  SHF.R.S32.HI R94, RZ, 0x1f, R131 ;  /* 0x0000001fff5e7819 */ /* 0x004fe20000011483 */
[----:B------:R1:W-:Y:S03]  /*180a0*/  STL [R1+0x264], R98 ;  /* 0x0002646201007387 */ /* 0x0003e60000100800 */
[----:B------:R-:W-:Y:S01]  /*180b0*/  LEA.HI R94, R94, R131, RZ, 0x7 ;  /* 0x000000835e5e7211 */ /* 0x000fe200078f38ff */
[----:B------:R2:W-:Y:S04]  /*180c0*/  LDGSTS.E [R95+0xee00], [R92.64], P0 ;  /* 0x0ee000005c5f7fae */ /* 0x0005e8000812184a */
[----:B------:R1:W-:Y:S01]  /*180d0*/  STL [R1+0x2a8], R96 ;  /* 0x0002a86001007387 */ /* 0x0003e20000100800 */
[----:B------:R-:W-:-:S03]  /*180e0*/  SHF.R.S32.HI R94, RZ, 0x7, R94 ;  /* 0x00000007ff5e7819 */ /* 0x000fc6000001145e */
[----:B------:R1:W-:Y:S01]  /*180f0*/  STL [R1+0x2a4], R97 ;  /* 0x0002a46101007387 */ /* 0x0003e20000100800 */
[----:B--2---:R-:W-:Y:S02]  /*18100*/  IMAD.MOV.U32 R92, RZ, RZ, R96 ;  /* 0x000000ffff5c7224 */ /* 0x004fe400078e0060 */
[----:B------:R-:W-:-:S05]  /*18110*/  IMAD.MOV.U32 R93, RZ, RZ, R97 ;  /* 0x000000ffff5d7224 */ /* 0x000fca00078e0061 */
[----:B------:R1:W-:Y:S01]  /*18120*/  LDGSTS.E [R95+0xfe00], [R92.64], P0 ;  /* 0x0fe000005c5f7fae */ /* 0x0003e2000812184a */
[----:B------:R-:W-:-:S03]  /*18130*/  ISETP.NE.U32.AND P0, PT, R94, UR5, PT ;  /* 0x000000055e007c0c */ /* 0x000fc6000bf05070 */
[----:B------:R-:W0:Y:S10]  /*18140*/  LDGDEPBAR ;  /* 0x00000000000079af */ /* 0x000e340000000000 */
[----:B-1----:R-:W-:Y:S01]  /*18150*/  @!P0 CALL.REL.NOINC `(.L_x_0) ;  /* 0x0000001000008944 */ /* 0x002fe20003c00000 */
[----:B------:R-:W-:Y:S05]  /*18160*/  BRA `(.L_x_1) ;  /* 0xffff6b5000007947 */ /* 0x000fea000383ffff */
.L_x_0:
[----:B---3-5:R-:W2:Y:S01]  /*18170*/  LDL.LU R13, [R1+0x458] ;  /* 0x00045800010d7983 */ /* 0x028ea20000300800 */
[----:B------:R-:W-:-:S04]  /*18180*/  DEPBAR.LE SB0, 0x0 ;  /* 0x000080000000791a */ /* 0x000fc80000000000 */
[----:B------:R-:W1:Y:S01]  /*18190*/  S2R R92, SR_TID.X ;  /* 0x00000000005c7919 */ /* 0x000e620000002100 */
[----:B------:R-:W-:Y:S02]  /*181a0*/  IMAD.MOV.U32 R8, RZ, RZ, R45 ;  /* 0x000000ffff087224 */ /* 0x000fe400078e002d */
[C---:B-1----:R-:W-:Y:S02]  /*181b0*/  IMAD.SHL.U32 R2, R92.reuse, 0x20, RZ ;  /* 0x000000205c027824 */ /* 0x042fe400078e00ff */
[C---:B------:R-:W-:Y:S02]  /*181c0*/  IMAD.SHL.U32 R6, R92.reuse, 0x4, RZ ;  /* 0x000000045c067824 */ /* 0x040fe400078e00ff */
[----:B------:R-:W-:Y:S01]  /*181d0*/  IMAD.SHL.U32 R7, R92, 0x1000, RZ ;  /* 0x000010005c077824 */ /* 0x000fe200078e00ff */
[----:B------:R-:W-:Y:S01]  /*181e0*/  LOP3.LUT R5, R2, 0x60, RZ, 0xc0, !PT ;  /* 0x0000006002057812 */ /* 0x000fe200078ec0ff */
[C---:B------:R-:W-:Y:S02]  /*181f0*/  IMAD.SHL.U32 R2, R92.reuse, 0x400, RZ ;  /* 0x000004005c027824 */ /* 0x040fe400078e00ff */
[----:B------:R-:W-:Y:S01]  /*18200*/  IMAD.SHL.U32 R4, R92, 0x40, RZ ;  /* 0x000000405c047824 */ /* 0x000fe200078e00ff */
[----:B------:R-:W-:-:S02]  /*18210*/  LOP3.LUT R6, R5, 0x70, R6, 0x78, !PT ;  /* 0x0000007005067812 */ /* 0x000fc400078e7806 */
[----:B------:R-:W-:Y:S02]  /*18220*/  LOP3.LUT R92, R92, 0x7f, RZ, 0xc0, !PT ;  /* 0x0000007f5c5c7812 */ /* 0x000fe400078ec0ff */
[----:B------:R-:W-:Y:S02]  /*18230*/  LOP3.LUT R7, R7, 0x6000, RZ, 0xc0, !PT ;  /* 0x0000600007077812 */ /* 0x000fe400078ec0ff */
[----:B------:R-:W-:Y:S02]  /*18240*/  LOP3.LUT R2, R2, 0x6000, RZ, 0xc0, !PT ;  /* 0x0000600002027812 */ /* 0x000fe400078ec0ff */
[----:B------:R-:W-:Y:S01]  /*18250*/  LOP3.LUT R5, R4, 0x1800, RZ, 0xc0, !PT ;  /* 0x0000180004057812 */ /* 0x000fe200078ec0ff */
[----:B------:R-:W-:Y:S02]  /*18260*/  IMAD R92, R92, 0x10, R7 ;  /* 0x000000105c5c7824 */ /* 0x000fe400078e0207 */
[----:B------:R-:W-:Y:S01]  /*18270*/  IMAD.MOV.U32 R4, RZ, RZ, R44 ;  /* 0x000000ffff047224 */ /* 0x000fe200078e002c */
[----:B------:R-:W-:Y:S01]  /*18280*/  IADD3 R12, R6, R2, R5 ;  /* 0x00000002060c7210 */ /* 0x000fe20007ffe005 */
[----:B------:R-:W-:-:S02]  /*18290*/  IMAD.MOV.U32 R5, RZ, RZ, R48 ;  /* 0x000000ffff057224 */ /* 0x000fc400078e0030 */
[----:B------:R-:W-:Y:S02]  /*182a0*/  IMAD.MOV.U32 R6, RZ, RZ, R52 ;  /* 0x000000ffff067224 */ /* 0x000fe400078e0034 */
[----:B------:R-:W-:Y:S01]  /*182b0*/  IMAD.MOV.U32 R7, RZ, RZ, R56 ;  /* 0x000000ffff077224 */ /* 0x000fe200078e0038 */
[----:B------:R-:W-:Y:S01]  /*182c0*/  BAR.SYNC.DEFER_BLOCKING 0x0 ;  /* 0x0000000000007b1d */ /* 0x000fe20000010000 */
        /* <DEDUP_REMOVED lines=11> */
[----:B------:R-:W-:Y:S01]  /*18380*/  IMAD.MOV.U32 R24, RZ, RZ, R62 ;  /* 0x000000ffff187224 */ /* 0x000fe200078e003e */
[----:B------:R1:W-:Y:S01]  /*18390*/  STS.128 [R12], R4 ;  /* 0x000000040c007388 */ /* 0x0003e20000000c00 */
[----:B------:R-:W-:Y:S02]  /*183a0*/  IMAD.MOV.U32 R25, RZ, RZ, R66 ;  /* 0x000000ffff197224 */ /* 0x000fe400078e0042 */
[----:B------:R-:W-:Y:S02]  /*183b0*/  IMAD.MOV.U32 R26, RZ, RZ, R70 ;  /* 0x000000ffff1a7224 */ /* 0x000fe400078e0046 */
[----:B------:R-:W-:Y:S01]  /*183c0*/  IMAD.MOV.U32 R27, RZ, RZ, R74 ;  /* 0x000000ffff1b7224 */ /* 0x000fe200078e004a */
[----:B------:R3:W-:Y:S01]  /*183d0*/  STS.128 [R12+0x400], R8 ;  /* 0x000400080c007388 */ /* 0x0007e20000000c00 */
[----:B------:R-:W-:-:S02]  /*183e0*/  IMAD.MOV.U32 R56, RZ, RZ, R47 ;  /* 0x000000ffff387224 */ /* 0x000fc400078e002f */
[----:B------:R-:W-:Y:S01]  /*183f0*/  IMAD.MOV.U32 R47, RZ, RZ, R30 ;  /* 0x000000ffff2f7224 */ /* 0x000fe200078e001e */
[----:B------:R4:W-:Y:S01]  /*18400*/  STS.128 [R12+0x80], R16 ;  /* 0x000080100c007388 */ /* 0x0009e20000000c00 */
[----:B-1----:R-:W-:Y:S02]  /*18410*/  IMAD.MOV.U32 R4, RZ, RZ, R60 ;  /* 0x000000ffff047224 */ /* 0x002fe400078e003c */
[----:B------:R-:W-:Y:S02]  /*18420*/  IMAD.MOV.U32 R5, RZ, RZ, R64 ;  /* 0x000000ffff057224 */ /* 0x000fe400078e0040 */
[----:B------:R-:W-:Y:S02]  /*18430*/  IMAD.MOV.U32 R6, RZ, RZ, R68 ;  /* 0x000000ffff067224 */ /* 0x000fe400078e0044 */
[----:B------:R-:W-:Y:S01]  /*18440*/  IMAD.MOV.U32 R7, RZ, RZ, R72 ;  /* 0x000000ffff077224 */ /* 0x000fe200078e0048 */
[----:B------:R1:W-:Y:S01]  /*18450*/  STS.128 [R12+0x500], R20 ;  /* 0x000500140c007388 */ /* 0x0003e20000000c00 */
[----:B---3--:R-:W-:-:S02]  /*18460*/  IMAD.MOV.U32 R11, RZ, RZ, R88 ;  /* 0x000000ffff0b7224 */ /* 0x008fc400078e0058 */
[----:B----4-:R-:W-:Y:S01]  /*18470*/  IMAD.MOV.U32 R19, RZ, RZ, R90 ;  /* 0x000000ffff137224 */ /* 0x010fe200078e005a */
[----:B------:R3:W-:Y:S01]  /*18480*/  STS.128 [R12+0x100], R4 ;  /* 0x000100040c007388 */ /* 0x0007e20000000c00 */
[----:B------:R-:W-:-:S03]  /*18490*/  IMAD.MOV.U32 R57, RZ, RZ, R51 ;  /* 0x000000ffff397224 */ /* 0x000fc600078e0033 */
[----:B------:R4:W-:Y:S01]  /*184a0*/  STS.128 [R12+0x180], R24 ;  /* 0x000180180c007388 */ /* 0x0009e20000000c00 */
[----:B------:R-:W-:Y:S02]  /*184b0*/  IMAD.MOV.U32 R58, RZ, RZ, R55 ;  /* 0x000000ffff3a7224 */ /* 0x000fe400078e0037 */
[----:B------:R-:W-:Y:S02]  /*184c0*/  IMAD.MOV.U32 R72, RZ, RZ, R63 ;  /* 0x000000ffff487224 */ /* 0x000fe400078e003f */
[----:B------:R-:W-:Y:S02]  /*184d0*/  IMAD.MOV.U32 R73, RZ, RZ, R67 ;  /* 0x000000ffff497224 */ /* 0x000fe400078e0043 */
[----:B------:R-:W-:Y:S02]  /*184e0*/  IMAD.MOV.U32 R74, RZ, RZ, R71 ;  /* 0x000000ffff4a7224 */ /* 0x000fe400078e0047 */
[----:B-1----:R-:W-:Y:S02]  /*184f0*/  IMAD.MOV.U32 R23, RZ, RZ, R28 ;  /* 0x000000ffff177224 */ /* 0x002fe400078e001c */
[----:B------:R-:W-:-:S02]  /*18500*/  IMAD.MOV.U32 R8, RZ, RZ, R76 ;  /* 0x000000ffff087224 */ /* 0x000fc400078e004c */
[----:B---3--:R-:W-:Y:S02]  /*18510*/  IMAD.MOV.U32 R7, RZ, RZ, R89 ;  /* 0x000000ffff077224 */ /* 0x008fe400078e0059 */
[----:B------:R-:W-:Y:S02]  /*18520*/  IMAD.MOV.U32 R9, RZ, RZ, R80 ;  /* 0x000000ffff097224 */ /* 0x000fe400078e0050 */
[----:B----4-:R-:W-:Y:S02]  /*18530*/  IMAD.MOV.U32 R27, RZ, RZ, R29 ;  /* 0x000000ffff1b7224 */ /* 0x010fe400078e001d */
        /* <DEDUP_REMOVED lines=21> */
[----:B------:R-:W-:Y:S01]  /*18690*/  IMAD.MOV.U32 R30, RZ, RZ, R35 ;  /* 0x000000ffff1e7224 */ /* 0x000fe200078e0023 */
[----:B------:R-:W-:Y:S04]  /*186a0*/  STS.128 [R12+0x480], R56 ;  /* 0x000480380c007388 */ /* 0x000fe80000000c00 */
[----:B------:R-:W-:Y:S04]  /*186b0*/  STS.128 [R12+0x580], R72 ;  /* 0x000580480c007388 */ /* 0x000fe80000000c00 */
[----:B------:R-:W-:Y:S04]  /*186c0*/  STS.128 [R12+0x200], R8 ;  /* 0x000200080c007388 */ /* 0x000fe80000000c00 */
[----:B------:R-:W-:Y:S04]  /*186d0*/  STS.128 [R12+0x600], R4 ;  /* 0x000600040c007388 */ /* 0x000fe80000000c00 */
[----:B------:R-:W-:Y:S04]  /*186e0*/  STS.128 [R12+0x280], R16 ;  /* 0x000280100c007388 */ /* 0x000fe80000000c00 */
[----:B------:R-:W-:Y:S04]  /*186f0*/  STS.128 [R12+0x680], R88 ;  /* 0x000680580c007388 */ /* 0x000fe80000000c00 */
[----:B------:R-:W-:Y:S04]  /*18700*/  STS.128 [R12+0x300], R20 ;  /* 0x000300140c007388 */ /* 0x000fe80000000c00 */
[----:B------:R1:W-:Y:S04]  /*18710*/  STS.128 [R12+0x700], R24 ;  /* 0x000700180c007388 */ /* 0x0003e80000000c00 */
[----:B------:R-:W-:Y:S04]  /*18720*/  STS.128 [R12+0x380], R44 ;  /* 0x0003802c0c007388 */ /* 0x000fe80000000c00 */
[----:B------:R3:W-:Y:S04]  /*18730*/  STS.128 [R12+0x780], R28 ;  /* 0x0007801c0c007388 */ /* 0x0007e80000000c00 */
[----:B------:R-:W-:Y:S01]  /*18740*/  BAR.SYNC.DEFER_BLOCKING 0x0 ;  /* 0x0000000000007b1d */ /* 0x000fe20000010000 */
[----:B------:R-:W-:-:S02]  /*18750*/  LOP3.LUT R64, R92, 0x20, RZ, 0x3c, !PT ;  /* 0x000000205c407812 */ /* 0x000fc400078e3cff */
[----:B------:R-:W-:Y:S02]  /*18760*/  LOP3.LUT R2, R3, R0, RZ, 0xfc, !PT ;  /* 0x0000000003027212 */ /* 0x000fe400078efcff */
[C---:B------:R-:W-:Y:S02]  /*18770*/  LOP3.LUT R78, R92.reuse, 0x40, RZ, 0x3c, !PT ;  /* 0x000000405c4e7812 */ /* 0x040fe400078e3cff */
[----:B------:R-:W-:Y:S01]  /*18780*/  LOP3.LUT R79, R92, 0x60, RZ, 0x3c, !PT ;  /* 0x000000605c4f7812 */ /* 0x000fe200078e3cff */
[----:B------:R-:W4:Y:S04]  /*18790*/  LDS.128 R8, [R92] ;  /* 0x000000005c087984 */ /* 0x000f280000000c00 */
[----:B------:R-:W2:Y:S01]  /*187a0*/  LDS.128 R4, [R64] ;  /* 0x0000000040047984 */ /* 0x000ea20000000c00 */
[----:B-1----:R-:W-:-:S03]  /*187b0*/  IMAD R25, R2, c[0x0][0x198], RZ ;  /* 0x0000660002197a24 */ /* 0x002fc600078e02ff */
[----:B------:R-:W-:Y:S01]  /*187c0*/  LDS.128 R20, [R79] ;  /* 0x000000004f147984 */ /* 0x000fe20000000c00 */
[C-C-:B------:R-:W-:Y:S02]  /*187d0*/  LOP3.LUT R24, R3.reuse, 0x2, R0.reuse, 0xfe, !PT ;  /* 0x0000000203187812 */ /* 0x140fe400078efe00 */
[C-C-:B------:R-:W-:Y:S01]  /*187e0*/  LOP3.LUT R32, R3.reuse, 0x4, R0.reuse, 0xfe, !PT ;  /* 0x0000000403207812 */ /* 0x140fe200078efe00 */
[----:B------:R-:W-:Y:S02]  /*187f0*/  LDS.128 R36, [R79+0x800] ;  /* 0x000800004f247984 */ /* 0x000fe40000000c00 */
[----:B------:R-:W-:Y:S01]  /*18800*/  IMAD R33, R24, c[0x0][0x198], RZ ;  /* 0x0000660018217a24 */ /* 0x000fe200078e02ff */
[C-C-:B---3--:R-:W-:Y:S01]  /*18810*/  LOP3.LUT R31, R3.reuse, 0x6, R0.reuse, 0xfe, !PT ;  /* 0x00000006031f7812 */ /* 0x148fe200078efe00 */
[----:B------:R-:W-:Y:S01]  /*18820*/  IMAD R35, R32, c[0x0][0x198], RZ ;  /* 0x0000660020237a24 */ /* 0x000fe200078e02ff */
[----:B------:R-:W-:Y:S01]  /*18830*/  LOP3.LUT R30, R3, 0x8, R0, 0xfe, !PT ;  /* 0x00000008031e7812 */ /* 0x000fe200078efe00 */
[----:B------:R-:W-:Y:S04]  /*18840*/  LDS.128 R52, [R64+0x1000] ;  /* 0x0010000040347984 */ /* 0x000fe80000000c00 */
[----:B------:R-:W-:Y:S01]  /*18850*/  IMAD R47, R30, c[0x0][0x198], RZ ;  /* 0x000066001e2f7a24 */ /* 0x000fe200078e02ff */
[----:B------:R-:W-:Y:S01]  /*18860*/  LDS.128 R48, [R78+0x1000] ;  /* 0x001000004e307984 */ /* 0x000fe20000000c00 */
[C---:B--2---:R-:W-:Y:S01]  /*18870*/  IMAD R16, R13.reuse, c[0x0][0x194], RZ ;  /* 0x000065000d107a24 */ /* 0x044fe200078e02ff */
[----:B------:R-:W-:-:S02]  /*18880*/  ISETP.GE.AND P0, PT, R13, c[0x0][0x178], PT ;  /* 0x00005e000d007a0c */ /* 0x000fc40003f06270 */
[----:B------:R-:W1:Y:S02]  /*18890*/  LDS.128 R12, [R78] ;  /* 0x000000004e0c7984 */ /* 0x000e640000000c00 */
[----:B------:R-:W-:Y:S02]  /*188a0*/  LEA R68, P1, R16, c[0x0][0x170], 0x2 ;  /* 0x00005c0010447a11 */ /* 0x000fe400078210ff */
[----:B------:R-:W-:Y:S02]  /*188b0*/  ISETP.LT.AND P2, PT, R2, c[0x0][0x17c], !P0 ;  /* 0x00005f0002007a0c */ /* 0x000fe40004741270 */
[----:B------:R-:W-:Y:S02]  /*188c0*/  LEA.HI.X.SX32 R2, R16, c[0x0][0x174], 0x2, P1 ;  /* 0x00005d0010027a11 */ /* 0x000fe400008f16ff */
[C---:B------:R-:W-:Y:S01]  /*188d0*/  LEA R28, P1, R25.reuse, R68, 0x2 ;  /* 0x00000044191c7211 */ /* 0x040fe200078210ff */
[----:B------:R-:W2:Y:S03]  /*188e0*/  LDS.128 R16, [R92+0x800] ;  /* 0x000800005c107984 */ /* 0x000ea60000000c00 */
[----:B------:R-:W-:-:S02]  /*188f0*/  LEA.HI.X.SX32 R29, R25, R2, 0x2, P1 ;  /* 0x00000002191d7211 */ /* 0x000fc400008f16ff */
[----:B------:R-:W-:Y:S02]  /*18900*/  ISETP.LT.AND P1, PT, R24, c[0x0][0x17c], !P0 ;  /* 0x00005f0018007a0c */ /* 0x000fe40004721270 */
[----:B------:R-:W3:Y:S01]  /*18910*/  LDS.128 R24, [R64+0x800] ;  /* 0x0008000040187984 */ /* 0x000ee20000000c00 */
[----:B------:R-:W-:-:S03]  /*18920*/  LEA R40, P4, R33, R68, 0x2 ;  /* 0x0000004421287211 */ /* 0x000fc600078810ff */
[----:B----4-:R4:W-:Y:S01]  /*18930*/  @P2 STG.E [R28.64], R8 ;  /* 0x000000081c002986 */ /* 0x0109e2000c10190a */
[C---:B------:R-:W-:Y:S01]  /*18940*/  ISETP.LT.AND P2, PT, R31.reuse, c[0x0][0x17c], !P0 ;  /* 0x00005f001f007a0c */ /* 0x040fe20004741270 */
[----:B------:R-:W-:Y:S01]  /*18950*/  IMAD R31, R31, c[0x0][0x198], RZ ;  /* 0x000066001f1f7a24 */ /* 0x000fe200078e02ff */
[----:B------:R-:W-:Y:S01]  /*18960*/  LEA.HI.X.SX32 R41, R33, R2, 0x2, P4 ;  /* 0x0000000221297211 */ /* 0x000fe200020f16ff */
[----:B------:R-:W-:Y:S01]  /*18970*/  LDS.128 R64, [R64+0x1800] ;  /* 0x0018000040407984 */ /* 0x000fe20000000c00 */
[----:B------:R-:W-:Y:S02]  /*18980*/  ISETP.LT.AND P3, PT, R32, c[0x0][0x17c], !P0 ;  /* 0x00005f0020007a0c */ /* 0x000fe40004761270 */
[-C--:B------:R-:W-:Y:S01]  /*18990*/  LEA R42, P5, R35, R68.reuse, 0x2 ;  /* 0x00000044232a7211 */ /* 0x080fe200078a10ff */
[----:B------:R1:W-:Y:S01]  /*189a0*/  @P1 STG.E [R40.64], R4 ;  /* 0x0000000428001986 */ /* 0x0003e2000c10190a */
[----:B------:R-:W-:Y:S02]  /*189b0*/  LEA R44, P1, R31, R68, 0x2 ;  /* 0x000000441f2c7211 */ /* 0x000fe400078210ff */
[----:B------:R-:W-:-:S02]  /*189c0*/  LEA.HI.X.SX32 R43, R35, R2, 0x2, P5 ;  /* 0x00000002232b7211 */ /* 0x000fc400028f16ff */
[----:B------:R-:W3:Y:S01]  /*189d0*/  LDS.128 R32, [R78+0x800] ;  /* 0x000800004e207984 */ /* 0x000ee20000000c00 */
[--C-:B----4-:R-:W-:Y:S02]  /*189e0*/  LOP3.LUT R8, R3, 0xa, R0.reuse, 0xfe, !PT ;  /* 0x0000000a03087812 */ /* 0x110fe400078efe00 */
[----:B------:R-:W-:Y:S02]  /*189f0*/  ISETP.LT.AND P4, PT, R30, c[0x0][0x17c], !P0 ;  /* 0x00005f001e007a0c */ /* 0x000fe40004781270 */
[----:B------:R-:W-:Y:S02]  /*18a00*/  LEA R46, P5, R47, R68, 0x2 ;  /* 0x000000442f2e7211 */ /* 0x000fe400078a10ff */
[-C--:B------:R-:W-:Y:S02]  /*18a10*/  LEA.HI.X.SX32 R45, R31, R2.reuse, 0x2, P1 ;  /* 0x000000021f2d7211 */ /* 0x080fe400008f16ff */
[----:B------:R-:W4:Y:S01]  /*18a20*/  LDS.128 R28, [R92+0x1000] ;  /* 0x001000005c1c7984 */ /* 0x000f220000000c00 */
[----:B------:R-:W-:Y:S01]  /*18a30*/  LEA.HI.X.SX32 R47, R47, R2, 0x2, P5 ;  /* 0x000000022f2f7211 */ /* 0x000fe200028f16ff */
[C---:B-1----:R-:W-:Y:S01]  /*18a40*/  IMAD R41, R8.reuse, c[0x0][0x198], RZ ;  /* 0x0000660008297a24 */ /* 0x042fe200078e02ff */
[----:B------:R-:W-:Y:S01]  /*18a50*/  ISETP.LT.AND P5, PT, R8, c[0x0][0x17c], !P0 ;  /* 0x00005f0008007a0c */ /* 0x000fe200047a1270 */
[----:B------:R1:W-:Y:S01]  /*18a60*/  @P3 STG.E [R42.64], R12 ;  /* 0x0000000c2a003986 */ /* 0x0003e2000c10190a */
[----:B------:R-:W-:-:S02]  /*18a70*/  LOP3.LUT R40, R3, 0xc, R0, 0xfe, !PT ;  /* 0x0000000c03287812 */ /* 0x000fc400078efe00 */
[----:B------:R-:W-:Y:S01]  /*18a80*/  LOP3.LUT R8, R3, 0xe, R0, 0xfe, !PT ;  /* 0x0000000e03087812 */ /* 0x000fe200078efe00 */
[----:B------:R-:W-:Y:S01]  /*18a90*/  @P2 STG.E [R44.64], R20 ;  /* 0x000000142c002986 */ /* 0x000fe2000c10190a */
[----:B------:R-:W-:-:S04]  /*18aa0*/  LEA R56, P2, R41, R68, 0x2 ;  /* 0x0000004429387211 */ /* 0x000fc800078410ff */
[----:B------:R-:W-:Y:S01]  /*18ab0*/  LEA.HI.X.SX32 R57, R41, R2, 0x2, P2 ;  /* 0x0000000229397211 */ /* 0x000fe200010f16ff */
[----:B------:R-:W-:Y:S02]  /*18ac0*/  IMAD R41, R8, c[0x0][0x198], RZ ;  /* 0x0000660008297a24 */ /* 0x000fe400078e02ff */
[----:B-1----:R-:W-:Y:S01]  /*18ad0*/  IMAD R43, R40, c[0x0][0x198], RZ ;  /* 0x00006600282b7a24 */ /* 0x002fe200078e02ff */
[----:B--2---:R1:W-:Y:S04]  /*18ae0*/  @P4 STG.E [R46.64], R16 ;  /* 0x000000102e004986 */ /* 0x0043e8000c10190a */
[----:B---3--:R2:W-:Y:S01]  /*18af0*/  @P5 STG.E [R56.64], R24 ;  /* 0x0000001838005986 */ /* 0x0085e2000c10190a */
[-C--:B------:R-:W-:Y:S02]  /*18b00*/  LEA R58, P4, R43, R68.reuse, 0x2 ;  /* 0x000000442b3a7211 */ /* 0x080fe400078810ff */
[----:B------:R-:W-:Y:S01]  /*18b10*/  LEA R60, P5, R41, R68, 0x2 ;  /* 0x00000044293c7211 */ /* 0x000fe200078a10ff */
[----:B------:R-:W3:Y:S01]  /*18b20*/  LDS.128 R44, [R79+0x1000] ;  /* 0x001000004f2c7984 */ /* 0x000ee20000000c00 */
[----:B------:R-:W-:-:S02]  /*18b30*/  LOP3.LUT R4, R3, 0x10, R0, 0xfe, !PT ;  /* 0x0000001003047812 */ /* 0x000fc400078efe00 */
[----:B------:R-:W-:Y:S02]  /*18b40*/  ISETP.LT.AND P1, PT, R40, c[0x0][0x17c], !P0 ;  /* 0x00005f0028007a0c */ /* 0x000fe40004721270 */
[-C--:B------:R-:W-:Y:S02]  /*18b50*/  LEA.HI.X.SX32 R59, R43, R2.reuse, 0x2, P4 ;  /* 0x000000022b3b7211 */ /* 0x080fe400020f16ff */
[----:B------:R-:W-:Y:S02]  /*18b60*/  LEA.HI.X.SX32 R61, R41, R2, 0x2, P5 ;  /* 0x00000002293d7211 */ /* 0x000fe400028f16ff */
[----:B------:R-:W3:Y:S01]  /*18b70*/  LDS.128 R40, [R92+0x1800] ;  /* 0x001800005c287984 */ /* 0x000ee20000000c00 */
[----:B------:R-:W-:Y:S01]  /*18b80*/  ISETP.LT.AND P2, PT, R8, c[0x0][0x17c], !P0 ;  /* 0x00005f0008007a0c */ /* 0x000fe20004741270 */
[C---:B------:R-:W-:Y:S01]  /*18b90*/  IMAD R63, R4.reuse, c[0x0][0x198], RZ ;  /* 0x00006600043f7a24 */ /* 0x040fe200078e02ff */
[----:B------:R-:W-:Y:S02]  /*18ba0*/  ISETP.LT.AND P3, PT, R4, c[0x0][0x17c], !P0 ;  /* 0x00005f0004007a0c */ /* 0x000fe40004761270 */
[----:B-1----:R-:W-:-:S02]  /*18bb0*/  LOP3.LUT R16, R3, 0x12, R0, 0xfe, !PT ;  /* 0x0000001203107812 */ /* 0x002fc400078efe00 */
[----:B------:R-:W-:-:S03]  /*18bc0*/  LEA R62, P6, R63, R68, 0x2 ;  /* 0x000000443f3e7211 */ /* 0x000fc600078c10ff */
[----:B--2---:R-:W-:Y:S01]  /*18bd0*/  IMAD R57, R16, c[0x0][0x198], RZ ;  /* 0x0000660010397a24 */ /* 0x004fe200078e02ff */
[----:B------:R-:W-:Y:S01]  /*18be0*/  LEA.HI.X.SX32 R63, R63, R2, 0x2, P6 ;  /* 0x000000023f3f7211 */ /* 0x000fe200030f16ff */
[----:B------:R-:W-:Y:S01]  /*18bf0*/  @P1 STG.E [R58.64], R32 ;  /* 0x000000203a001986 */ /* 0x000fe2000c10190a */
[--C-:B------:R-:W-:Y:S02]  /*18c00*/  LOP3.LUT R12, R3, 0x14, R0.reuse, 0xfe, !PT ;  /* 0x00000014030c7812 */ /* 0x100fe400078efe00 */
[----:B------:R-:W-:Y:S01]  /*18c10*/  LEA R70, P6, R57, R68, 0x2 ;  /* 0x0000004439467211 */ /* 0x000fe200078c10ff */
[----:B------:R-:W-:Y:S01]  /*18c20*/  @P2 STG.E [R60.64], R36 ;  /* 0x000000243c002986 */ /* 0x000fe2000c10190a */
[--C-:B------:R-:W-:Y:S02]  /*18c30*/  LOP3.LUT R8, R3, 0x16, R0.reuse, 0xfe, !PT ;  /* 0x0000001603087812 */ /* 0x100fe400078efe00 */
[----:B------:R-:W-:Y:S01]  /*18c40*/  LEA.HI.X.SX32 R71, R57, R2, 0x2, P6 ;  /* 0x0000000239477211 */ /* 0x000fe200030f16ff */
[----:B----4-:R-:W-:Y:S01]  /*18c50*/  @P3 STG.E [R62.64], R28 ;  /* 0x0000001c3e003986 */ /* 0x010fe2000c10190a */
[----:B------:R-:W-:-:S03]  /*18c60*/  LOP3.LUT R4, R3, 0x18, R0, 0xfe, !PT ;  /* 0x0000001803047812 */ /* 0x000fc600078efe00 */
[----:B------:R-:W1:Y:S01]  /*18c70*/  LDS.128 R60, [R78+0x1800] ;  /* 0x001800004e3c7984 */ /* 0x000e620000000c00 */
[----:B------:R-:W-:Y:S01]  /*18c80*/  ISETP.LT.AND P4, PT, R16, c[0x0][0x17c], !P0 ;  /* 0x00005f0010007a0c */ /* 0x000fe20004781270 */
[C---:B------:R-:W-:Y:S02]  /*18c90*/  IMAD R69, R12.reuse, c[0x0][0x198], RZ ;  /* 0x000066000c457a24 */ /* 0x040fe400078e02ff */
[----:B------:R2:W4:Y:S01]  /*18ca0*/  LDS.128 R56, [R79+0x1800] ;  /* 0x001800004f387984 */ /* 0x0005220000000c00 */
[----:B------:R-:W-:Y:S01]  /*18cb0*/  ISETP.LT.AND P3, PT, R12, c[0x0][0x17c], !P0 ;  /* 0x00005f000c007a0c */ /* 0x000fe20004761270 */
[C---:B------:R-:W-:Y:S01]  /*18cc0*/  IMAD R75, R8.reuse, c[0x0][0x198], RZ ;  /* 0x00006600084b7a24 */ /* 0x040fe200078e02ff */
[----:B------:R-:W-:Y:S01]  /*18cd0*/  ISETP.LT.AND P2, PT, R8, c[0x0][0x17c], !P0 ;  /* 0x00005f0008007a0c */ /* 0x000fe20004741270 */
[C---:B------:R-:W-:Y:S01]  /*18ce0*/  IMAD R77, R4.reuse, c[0x0][0x198], RZ ;  /* 0x00006600044d7a24 */ /* 0x040fe200078e02ff */
[----:B------:R-:W-:Y:S02]  /*18cf0*/  LEA R72, P5, R69, R68, 0x2 ;  /* 0x0000004445487211 */ /* 0x000fe400078a10ff */
[----:B------:R-:W-:-:S02]  /*18d00*/  ISETP.LT.AND P1, PT, R4, c[0x0][0x17c], !P0 ;  /* 0x00005f0004007a0c */ /* 0x000fc40004721270 */
[----:B------:R-:W-:Y:S02]  /*18d10*/  LEA R74, P6, R75, R68, 0x2 ;  /* 0x000000444b4a7211 */ /* 0x000fe400078c10ff */
[----:B------:R-:W-:Y:S02]  /*18d20*/  LEA.HI.X.SX32 R73, R69, R2, 0x2, P5 ;  /* 0x0000000245497211 */ /* 0x000fe400028f16ff */
[----:B------:R-:W-:Y:S02]  /*18d30*/  LEA R76, P5, R77, R68, 0x2 ;  /* 0x000000444d4c7211 */ /* 0x000fe400078a10ff */
[-C--:B------:R-:W-:Y:S02]  /*18d40*/  LEA.HI.X.SX32 R75, R75, R2.reuse, 0x2, P6 ;  /* 0x000000024b4b7211 */ /* 0x080fe400030f16ff */
[----:B------:R-:W-:Y:S01]  /*18d50*/  LOP3.LUT R8, R3, 0x1a, R0, 0xfe, !PT ;  /* 0x0000001a03087812 */ /* 0x000fe200078efe00 */
[----:B------:R1:W-:Y:S01]  /*18d60*/  @P4 STG.E [R70.64], R52 ;  /* 0x0000003446004986 */ /* 0x0003e2000c10190a */
[----:B------:R-:W-:-:S02]  /*18d70*/  LEA.HI.X.SX32 R77, R77, R2, 0x2, P5 ;  /* 0x000000024d4d7211 */ /* 0x000fc400028f16ff */
[----:B------:R-:W-:Y:S01]  /*18d80*/  LOP3.LUT R4, R3, 0x1c, R0, 0xfe, !PT ;  /* 0x0000001c03047812 */ /* 0x000fe200078efe00 */
[----:B------:R-:W-:Y:S01]  /*18d90*/  @P3 STG.E [R72.64], R48 ;  /* 0x0000003048003986 */ /* 0x000fe2000c10190a */
[----:B------:R-:W-:-:S03]  /*18da0*/  IMAD R69, R8, c[0x0][0x198], RZ ;  /* 0x0000660008457a24 */ /* 0x000fc600078e02ff */
[----:B---3--:R3:W-:Y:S01]  /*18db0*/  @P2 STG.E [R74.64], R44 ;  /* 0x0000002c4a002986 */ /* 0x0087e2000c10190a */
[----:B------:R-:W-:Y:S01]  /*18dc0*/  ISETP.LT.AND P2, PT, R8, c[0x0][0x17c], !P0 ;  /* 0x00005f0008007a0c */ /* 0x000fe20004741270 */
[C---:B--2---:R-:W-:Y:S01]  /*18dd0*/  IMAD R79, R4.reuse, c[0x0][0x198], RZ ;  /* 0x00006600044f7a24 */ /* 0x044fe200078e02ff */
[C-C-:B------:R-:W-:Y:S01]  /*18de0*/  LOP3.LUT R8, R3.reuse, 0x1e, R0.reuse, 0xfe, !PT ;  /* 0x0000001e03087812 */ /* 0x140fe200078efe00 */
[----:B------:R2:W-:Y:S01]  /*18df0*/  @P1 STG.E [R76.64], R40 ;  /* 0x000000284c001986 */ /* 0x0005e2000c10190a */
[----:B------:R-:W-:Y:S02]  /*18e00*/  ISETP.LT.AND P3, PT, R4, c[0x0][0x17c], !P0 ;  /* 0x00005f0004007a0c */ /* 0x000fe40004761270 */
[----:B------:R-:W-:Y:S02]  /*18e10*/  LOP3.LUT R4, R3, 0x20, R0, 0xfe, !PT ;  /* 0x0000002003047812 */ /* 0x000fe400078efe00 */
[C---:B-1----:R-:W-:Y:S02]  /*18e20*/  LEA R70, P1, R69.reuse, R68, 0x2 ;  /* 0x0000004445467211 */ /* 0x042fe400078210ff */
[C---:B------:R-:W-:Y:S01]  /*18e30*/  ISETP.LT.AND P4, PT, R8.reuse, c[0x0][0x17c], !P0 ;  /* 0x00005f0008007a0c */ /* 0x040fe20004781270 */
[----:B---3--:R-:W-:Y:S01]  /*18e40*/  IMAD R75, R8, c[0x0][0x198], RZ ;  /* 0x00006600084b7a24 */ /* 0x008fe200078e02ff */
[----:B------:R-:W-:Y:S01]  /*18e50*/  LEA.HI.X.SX32 R71, R69, R2, 0x2, P1 ;  /* 0x0000000245477211 */ /* 0x000fe200008f16ff */
[C---:B------:R-:W-:Y:S01]  /*18e60*/  IMAD R69, R4.reuse, c[0x0][0x198], RZ ;  /* 0x0000660004457a24 */ /* 0x040fe200078e02ff */
[----:B------:R-:W-:-:S02]  /*18e70*/  ISETP.LT.AND P1, PT, R4, c[0x0][0x17c], !P0 ;  /* 0x00005f0004007a0c */ /* 0x000fc40004721270 */
[-C--:B------:R-:W-:Y:S01]  /*18e80*/  LEA R72, P5, R79, R68.reuse, 0x2 ;  /* 0x000000444f487211 */ /* 0x080fe200078a10ff */
[----:B------:R1:W-:Y:S01]  /*18e90*/  @P2 STG.E [R70.64], R64 ;  /* 0x0000004046002986 */ /* 0x0003e2000c10190a */
[-C--:B------:R-:W-:Y:S02]  /*18ea0*/  LEA R74, P6, R75, R68.reuse, 0x2 ;  /* 0x000000444b4a7211 */ /* 0x080fe400078c10ff */
[----:B--2---:R-:W-:Y:S02]  /*18eb0*/  LEA R76, P2, R69, R68, 0x2 ;  /* 0x00000044454c7211 */ /* 0x004fe400078410ff */
[----:B------:R-:W-:Y:S02]  /*18ec0*/  LOP3.LUT R8, R3, 0x22, R0, 0xfe, !PT ;  /* 0x0000002203087812 */ /* 0x000fe400078efe00 */
[-C--:B------:R-:W-:Y:S02]  /*18ed0*/  LEA.HI.X.SX32 R73, R79, R2.reuse, 0x2, P5 ;  /* 0x000000024f497211 */ /* 0x080fe400028f16ff */
[----:B------:R-:W-:-:S02]  /*18ee0*/  LEA.HI.X.SX32 R75, R75, R2, 0x2, P6 ;  /* 0x000000024b4b7211 */ /* 0x000fc400030f16ff */
[----:B------:R-:W-:Y:S01]  /*18ef0*/  LEA.HI.X.SX32 R77, R69, R2, 0x2, P2 ;  /* 0x00000002454d7211 */ /* 0x000fe200010f16ff */
[C---:B------:R-:W-:Y:S01]  /*18f00*/  IMAD R69, R8.reuse, c[0x0][0x198], RZ ;  /* 0x0000660008457a24 */ /* 0x040fe200078e02ff */
[C-C-:B------:R-:W-:Y:S01]  /*18f10*/  LOP3.LUT R4, R3.reuse, 0x24, R0.reuse, 0xfe, !PT ;  /* 0x0000002403047812 */ /* 0x140fe200078efe00 */
[----:B------:R-:W-:Y:S01]  /*18f20*/  @P3 STG.E [R72.64], R60 ;  /* 0x0000003c48003986 */ /* 0x000fe2000c10190a */
[----:B------:R-:W-:Y:S02]  /*18f30*/  ISETP.LT.AND P2, PT, R8, c[0x0][0x17c], !P0 ;  /* 0x00005f0008007a0c */ /* 0x000fe40004741270 */
[C-C-:B------:R-:W-:Y:S01]  /*18f40*/  LOP3.LUT R8, R3.reuse, 0x26, R0.reuse, 0xfe, !PT ;  /* 0x0000002603087812 */ /* 0x140fe200078efe00 */
[----:B----4-:R2:W-:Y:S01]  /*18f50*/  @P4 STG.E [R74.64], R56 ;  /* 0x000000384a004986 */ /* 0x0105e2000c10190a */
[C---:B------:R-:W-:Y:S01]  /*18f60*/  ISETP.LT.AND P3, PT, R4.reuse, c[0x0][0x17c], !P0 ;  /* 0x00005f0004007a0c */ /* 0x040fe20004761270 */
[----:B------:R-:W-:Y:S01]  /*18f70*/  IMAD R79, R4, c[0x0][0x198], RZ ;  /* 0x00006600044f7a24 */ /* 0x000fe200078e02ff */
[----:B------:R-:W-:Y:S01]  /*18f80*/  LOP3.LUT R4, R3, 0x28, R0, 0xfe, !PT ;  /* 0x0000002803047812 */ /* 0x000fe200078efe00 */
[----:B------:R3:W-:Y:S01]  /*18f90*/  @P1 STG.E [R76.64], R9 ;  /* 0x000000094c001986 */ /* 0x0007e2000c10190a */
[----:B-1----:R-:W-:-:S02]  /*18fa0*/  LEA R70, P1, R69, R68, 0x2 ;  /* 0x0000004445467211 */ /* 0x002fc400078210ff */
[----:B------:R-:W-:Y:S02]  /*18fb0*/  ISETP.LT.AND P4, PT, R8, c[0x0][0x17c], !P0 ;  /* 0x00005f0008007a0c */ /* 0x000fe40004781270 */
[----:B------:R-:W-:Y:S01]  /*18fc0*/  LEA.HI.X.SX32 R71, R69, R2, 0x2, P1 ;  /* 0x0000000245477211 */ /* 0x000fe200008f16ff */
[----:B------:R-:W-:Y:S02]  /*18fd0*/  IMAD R69, R4, c[0x0][0x198], RZ ;  /* 0x0000660004457a24 */ /* 0x000fe400078e02ff */
[----:B--2---:R-:W-:Y:S01]  /*18fe0*/  IMAD R75, R8, c[0x0][0x198], RZ ;  /* 0x00006600084b7a24 */ /* 0x004fe200078e02ff */
[----:B------:R-:W-:Y:S01]  /*18ff0*/  ISETP.LT.AND P1, PT, R4, c[0x0][0x17c], !P0 ;  /* 0x00005f0004007a0c */ /* 0x000fe20004721270 */
[----:B------:R1:W-:Y:S01]  /*19000*/  @P2 STG.E [R70.64], R5 ;  /* 0x0000000546002986 */ /* 0x0003e2000c10190a */
[-C--:B------:R-:W-:Y:S02]  /*19010*/  LEA R72, P5, R79, R68.reuse, 0x2 ;  /* 0x000000444f487211 */ /* 0x080fe400078a10ff */
[----:B------:R-:W-:-:S02]  /*19020*/  LEA R8, P6, R75, R68, 0x2 ;  /* 0x000000444b087211 */ /* 0x000fc400078c10ff */
[----:B------:R-:W-:Y:S02]  /*19030*/  LEA R74, P2, R69, R68, 0x2 ;  /* 0x00000044454a7211 */ /* 0x000fe400078410ff */
[--C-:B------:R-:W-:Y:S02]  /*19040*/  LOP3.LUT R12, R3, 0x2a, R0.reuse, 0xfe, !PT ;  /* 0x0000002a030c7812 */ /* 0x100fe400078efe00 */
[-C--:B------:R-:W-:Y:S02]  /*19050*/  LEA.HI.X.SX32 R73, R79, R2.reuse, 0x2, P5 ;  /* 0x000000024f497211 */ /* 0x080fe400028f16ff */
[-C--:B---3--:R-:W-:Y:S02]  /*19060*/  LEA.HI.X.SX32 R9, R75, R2.reuse, 0x2, P6 ;  /* 0x000000024b097211 */ /* 0x088fe400030f16ff */
[----:B------:R-:W-:Y:S01]  /*19070*/  LEA.HI.X.SX32 R75, R69, R2, 0x2, P2 ;  /* 0x00000002454b7211 */ /* 0x000fe200010f16ff */
[C---:B------:R-:W-:Y:S01]  /*19080*/  IMAD R69, R12.reuse, c[0x0][0x198], RZ ;  /* 0x000066000c457a24 */ /* 0x040fe200078e02ff */
[----:B------:R-:W-:Y:S01]  /*19090*/  LOP3.LUT R4, R3, 0x2c, R0, 0xfe, !PT ;  /* 0x0000002c03047812 */ /* 0x000fe200078efe00 */
[----:B------:R2:W-:Y:S01]  /*190a0*/  @P3 STG.E [R72.64], R13 ;  /* 0x0000000d48003986 */ /* 0x0005e2000c10190a */
[----:B------:R-:W-:-:S02]  /*190b0*/  ISETP.LT.AND P2, PT, R12, c[0x0][0x17c], !P0 ;  /* 0x00005f000c007a0c */ /* 0x000fc40004741270 */
[C-C-:B-1----:R-:W-:Y:S01]  /*190c0*/  LOP3.LUT R5, R3.reuse, 0x2e, R0.reuse, 0xfe, !PT ;  /* 0x0000002e03057812 */ /* 0x142fe200078efe00 */
[----:B------:R-:W-:Y:S01]  /*190d0*/  @P4 STG.E [R8.64], R21 ;  /* 0x0000001508004986 */ /* 0x000fe2000c10190a */
[C---:B------:R-:W-:Y:S01]  /*190e0*/  ISETP.LT.AND P3, PT, R4.reuse, c[0x0][0x17c], !P0 ;  /* 0x00005f0004007a0c */ /* 0x040fe20004761270 */
[----:B------:R-:W-:Y:S01]  /*190f0*/  IMAD R71, R4, c[0x0][0x198], RZ ;  /* 0x0000660004477a24 */ /* 0x000fe200078e02ff */
[----:B------:R-:W-:Y:S01]  /*19100*/  LOP3.LUT R12, R3, 0x30, R0, 0xfe, !PT ;  /* 0x00000030030c7812 */ /* 0x000fe200078efe00 */
[----:B------:R1:W-:Y:S01]  /*19110*/  @P1 STG.E [R74.64], R17 ;  /* 0x000000114a001986 */ /* 0x0003e2000c10190a */
[----:B------:R-:W-:Y:S02]  /*19120*/  LEA R4, P1, R69, R68, 0x2 ;  /* 0x0000004445047211 */ /* 0x000fe400078210ff */
[C---:B------:R-:W-:Y:S01]  /*19130*/  ISETP.LT.AND P4, PT, R5.reuse, c[0x0][0x17c], !P0 ;  /* 0x00005f0005007a0c */ /* 0x040fe20004781270 */
[----:B--2---:R-:W-:Y:S01]  /*19140*/  IMAD R13, R5, c[0x0][0x198], RZ ;  /* 0x00006600050d7a24 */ /* 0x004fe200078e02ff */
[----:B------:R-:W-:-:S02]  /*19150*/  LEA.HI.X.SX32 R5, R69, R2, 0x2, P1 ;  /* 0x0000000245057211 */ /* 0x000fc400008f16ff */
[C---:B------:R-:W-:Y:S01]  /*19160*/  ISETP.LT.AND P1, PT, R12.reuse, c[0x0][0x17c], !P0 ;  /* 0x00005f000c007a0c */ /* 0x040fe20004721270 */
[----:B-1----:R-:W-:Y:S01]  /*19170*/  IMAD R17, R12, c[0x0][0x198], RZ ;  /* 0x000066000c117a24 */ /* 0x002fe200078e02ff */
[-C--:B------:R-:W-:Y:S01]  /*19180*/  LEA R8, P5, R71, R68.reuse, 0x2 ;  /* 0x0000004447087211 */ /* 0x080fe200078a10ff */
[----:B------:R1:W-:Y:S01]  /*19190*/  @P2 STG.E [R4.64], R25 ;  /* 0x0000001904002986 */ /* 0x0003e2000c10190a */
[-C--:B------:R-:W-:Y:S02]  /*191a0*/  LEA R12, P6, R13, R68.reuse, 0x2 ;  /* 0x000000440d0c7211 */ /* 0x080fe400078c10ff */
[----:B------:R-:W-:Y:S02]  /*191b0*/  LEA R16, P2, R17, R68, 0x2 ;  /* 0x0000004411107211 */ /* 0x000fe400078410ff */
[----:B------:R-:W-:Y:S02]  /*191c0*/  LOP3.LUT R21, R3, 0x32, R0, 0xfe, !PT ;  /* 0x0000003203157812 */ /* 0x000fe400078efe00 */
[----:B------:R-:W-:-:S02]  /*191d0*/  LEA.HI.X.SX32 R9, R71, R2, 0x2, P5 ;  /* 0x0000000247097211 */ /* 0x000fc400028f16ff */
[-C--:B------:R-:W-:Y:S02]  /*191e0*/  LEA.HI.X.SX32 R13, R13, R2.reuse, 0x2, P6 ;  /* 0x000000020d0d7211 */ /* 0x080fe400030f16ff */
[----:B------:R-:W-:Y:S02]  /*191f0*/  LEA.HI.X.SX32 R17, R17, R2, 0x2, P2 ;  /* 0x0000000211117211 */ /* 0x000fe400010f16ff */
[C---:B------:R-:W-:Y:S01]  /*19200*/  ISETP.LT.AND P2, PT, R21.reuse, c[0x0][0x17c], !P0 ;  /* 0x00005f0015007a0c */ /* 0x040fe20004741270 */
[----:B------:R-:W-:Y:S01]  /*19210*/  IMAD R21, R21, c[0x0][0x198], RZ ;  /* 0x0000660015157a24 */ /* 0x000fe200078e02ff */
[----:B------:R2:W-:Y:S01]  /*19220*/  @P3 STG.E [R8.64], R33 ;  /* 0x0000002108003986 */ /* 0x0005e2000c10190a */
[C-C-:B-1----:R-:W-:Y:S02]  /*19230*/  LOP3.LUT R5, R3.reuse, 0x36, R0.reuse, 0xfe, !PT ;  /* 0x0000003603057812 */ /* 0x142fe400078efe00 */
[----:B------:R-:W-:Y:S01]  /*19240*/  LOP3.LUT R20, R3, 0x34, R0, 0xfe, !PT ;  /* 0x0000003403147812 */ /* 0x000fe200078efe00 */
[----:B------:R1:W-:Y:S04]  /*19250*/  @P4 STG.E [R12.64], R37 ;  /* 0x000000250c004986 */ /* 0x0003e8000c10190a */
[----:B------:R3:W-:Y:S01]  /*19260*/  @P1 STG.E [R16.64], R29 ;  /* 0x0000001d10001986 */ /* 0x0007e2000c10190a */
[----:B------:R-:W-:-:S02]  /*19270*/  LEA R4, P1, R21, R68, 0x2 ;  /* 0x0000004415047211 */ /* 0x000fc400078210ff */
[----:B--2---:R-:W-:Y:S01]  /*19280*/  LOP3.LUT R9, R3, 0x38, R0, 0xfe, !PT ;  /* 0x0000003803097812 */ /* 0x004fe200078efe00 */
[C---:B------:R-:W-:Y:S01]  /*19290*/  IMAD R25, R20.reuse, c[0x0][0x198], RZ ;  /* 0x0000660014197a24 */ /* 0x040fe200078e02ff */
[C---:B------:R-:W-:Y:S01]  /*192a0*/  ISETP.LT.AND P4, PT, R5.reuse, c[0x0][0x17c], !P0 ;  /* 0x00005f0005007a0c */ /* 0x040fe20004781270 */
[----:B-1----:R-:W-:Y:S01]  /*192b0*/  IMAD R13, R5, c[0x0][0x198], RZ ;  /* 0x00006600050d7a24 */ /* 0x002fe200078e02ff */
[----:B------:R-:W-:Y:S02]  /*192c0*/  LEA.HI.X.SX32 R5, R21, R2, 0x2, P1 ;  /* 0x0000000215057211 */ /* 0x000fe400008f16ff */
[----:B------:R-:W-:Y:S01]  /*192d0*/  ISETP.LT.AND P3, PT, R20, c[0x0][0x17c], !P0 ;  /* 0x00005f0014007a0c */ /* 0x000fe20004761270 */
[C---:B---3--:R-:W-:Y:S01]  /*192e0*/  IMAD R17, R9.reuse, c[0x0][0x198], RZ ;  /* 0x0000660009117a24 */ /* 0x048fe200078e02ff */
[----:B------:R-:W-:Y:S01]  /*192f0*/  ISETP.LT.AND P1, PT, R9, c[0x0][0x17c], !P0 ;  /* 0x00005f0009007a0c */ /* 0x000fe20004721270 */
[----:B------:R1:W-:Y:S01]  /*19300*/  @P2 STG.E [R4.64], R53 ;  /* 0x0000003504002986 */ /* 0x0003e2000c10190a */
[----:B------:R-:W-:-:S02]  /*19310*/  LEA R8, P5, R25, R68, 0x2 ;  /* 0x0000004419087211 */ /* 0x000fc400078a10ff */
[-C--:B------:R-:W-:Y:S02]  /*19320*/  LEA R12, P6, R13, R68.reuse, 0x2 ;  /* 0x000000440d0c7211 */ /* 0x080fe400078c10ff */
[----:B------:R-:W-:Y:S02]  /*19330*/  LEA R16, P2, R17, R68, 0x2 ;  /* 0x0000004411107211 */ /* 0x000fe400078410ff */
[----:B------:R-:W-:Y:S02]  /*19340*/  LOP3.LUT R21, R3, 0x3a, R0, 0xfe, !PT ;  /* 0x0000003a03157812 */ /* 0x000fe400078efe00 */
[-C--:B------:R-:W-:Y:S02]  /*19350*/  LEA.HI.X.SX32 R9, R25, R2.reuse, 0x2, P5 ;  /* 0x0000000219097211 */ /* 0x080fe400028f16ff */
[-C--:B------:R-:W-:Y:S02]  /*19360*/  LEA.HI.X.SX32 R13, R13, R2.reuse, 0x2, P6 ;  /* 0x000000020d0d7211 */ /* 0x080fe400030f16ff */
[----:B------:R-:W-:-:S02]  /*19370*/  LEA.HI.X.SX32 R17, R17, R2, 0x2, P2 ;  /* 0x0000000211117211 */ /* 0x000fc400010f16ff */
        /* <DEDUP_REMOVED lines=27> */
[C-C-:B------:R-:W-:Y:S02]  /*19530*/  LOP3.LUT R20, R3.reuse, 0x44, R0.reuse, 0xfe, !PT ;  /* 0x0000004403147812 */ /* 0x140fe400078efe00 */
[----:B-1----:R-:W-:Y:S01]  /*19540*/  LOP3.LUT R5, R3, 0x46, R0, 0xfe, !PT ;  /* 0x0000004603057812 */ /* 0x002fe200078efe00 */
[----:B------:R1:W-:Y:S04]  /*19550*/  @P4 STG.E [R12.64], R57 ;  /* 0x000000390c004986 */ /* 0x0003e8000c10190a */
[----:B------:R3:W-:Y:S01]  /*19560*/  @P1 STG.E [R16.64], R10 ;  /* 0x0000000a10001986 */ /* 0x0007e2000c10190a */
[----:B------:R-:W-:-:S02]  /*19570*/  LEA R4, P1, R21, R68, 0x2 ;  /* 0x0000004415047211 */ /* 0x000fc400078210ff */
[----:B--2---:R-:W-:Y:S01]  /*19580*/  LOP3.LUT R9, R3, 0x48, R0, 0xfe, !PT ;  /* 0x0000004803097812 */ /* 0x004fe200078efe00 */
[C---:B------:R-:W-:Y:S01]  /*19590*/  IMAD R25, R20.reuse, c[0x0][0x198], RZ ;  /* 0x0000660014197a24 */ /* 0x040fe200078e02ff */
[C---:B------:R-:W-:Y:S01]  /*195a0*/  ISETP.LT.AND P4, PT, R5.reuse, c[0x0][0x17c], !P0 ;  /* 0x00005f0005007a0c */ /* 0x040fe20004781270 */
[----:B-1----:R-:W-:Y:S01]  /*195b0*/  IMAD R13, R5, c[0x0][0x198], RZ ;  /* 0x00006600050d7a24 */ /* 0x002fe200078e02ff */
[----:B------:R-:W-:Y:S02]  /*195c0*/  ISETP.LT.AND P3, PT, R20, c[0x0][0x17c], !P0 ;  /* 0x00005f0014007a0c */ /* 0x000fe40004761270 */
[----:B------:R-:W-:Y:S01]  /*195d0*/  LEA.HI.X.SX32 R5, R21, R2, 0x2, P1 ;  /* 0x0000000215057211 */ /* 0x000fe200008f16ff */
[C---:B---3--:R-:W-:Y:S01]  /*195e0*/  IMAD R17, R9.reuse, c[0x0][0x198], RZ ;  /* 0x0000660009117a24 */ /* 0x048fe200078e02ff */
[----:B------:R-:W-:Y:S02]  /*195f0*/  ISETP.LT.AND P1, PT, R9, c[0x0][0x17c], !P0 ;  /* 0x00005f0009007a0c */ /* 0x000fe40004721270 */
[-C--:B------:R-:W-:Y:S01]  /*19600*/  LEA R8, P5, R25, R68.reuse, 0x2 ;  /* 0x0000004419087211 */ /* 0x080fe200078a10ff */
[----:B------:R1:W-:Y:S01]  /*19610*/  @P2 STG.E [R4.64], R6 ;  /* 0x0000000604002986 */ /* 0x0003e2000c10190a */
[----:B------:R-:W-:-:S02]  /*19620*/  LEA R12, P6, R13, R68, 0x2 ;  /* 0x000000440d0c7211 */ /* 0x000fc400078c10ff */
[----:B------:R-:W-:Y:S02]  /*19630*/  LEA R16, P2, R17, R68, 0x2 ;  /* 0x0000004411107211 */ /* 0x000fe400078410ff */
[----:B------:R-:W-:Y:S02]  /*19640*/  LOP3.LUT R20, R3, 0x4a, R0, 0xfe, !PT ;  /* 0x0000004a03147812 */ /* 0x000fe400078efe00 */
[-C--:B------:R-:W-:Y:S02]  /*19650*/  LEA.HI.X.SX32 R9, R25, R2.reuse, 0x2, P5 ;  /* 0x0000000219097211 */ /* 0x080fe400028f16ff */
[-C--:B------:R-:W-:Y:S01]  /*19660*/  LEA.HI.X.SX32 R13, R13, R2.reuse, 0x2, P6 ;  /* 0x000000020d0d7211 */ /* 0x080fe200030f16ff */
[C---:B------:R-:W-:Y:S01]  /*19670*/  IMAD R21, R20.reuse, c[0x0][0x198], RZ ;  /* 0x0000660014157a24 */ /* 0x040fe200078e02ff */
[----:B------:R-:W-:Y:S01]  /*19680*/  LEA.HI.X.SX32 R17, R17, R2, 0x2, P2 ;  /* 0x0000000211117211 */ /* 0x000fe200010f16ff */
[----:B------:R-:W-:Y:S01]  /*19690*/  @P3 STG.E [R8.64], R14 ;  /* 0x0000000e08003986 */ /* 0x000fe2000c10190a */
[----:B------:R-:W-:-:S02]  /*196a0*/  ISETP.LT.AND P2, PT, R20, c[0x0][0x17c], !P0 ;  /* 0x00005f0014007a0c */ /* 0x000fc40004741270 */
[C-C-:B------:R-:W-:Y:S01]  /*196b0*/  LOP3.LUT R10, R3.reuse, 0x4c, R0.reuse, 0xfe, !PT ;  /* 0x0000004c030a7812 */ /* 0x140fe200078efe00 */
[----:B------:R2:W-:Y:S01]  /*196c0*/  @P4 STG.E [R12.64], R22 ;  /* 0x000000160c004986 */ /* 0x0005e2000c10190a */
[C-C-:B-1----:R-:W-:Y:S02]  /*196d0*/  LOP3.LUT R5, R3.reuse, 0x4e, R0.reuse, 0xfe, !PT ;  /* 0x0000004e03057812 */ /* 0x142fe400078efe00 */
[----:B------:R-:W-:Y:S01]  /*196e0*/  LOP3.LUT R6, R3, 0x50, R0, 0xfe, !PT ;  /* 0x0000005003067812 */ /* 0x000fe200078efe00 */
[----:B------:R1:W-:Y:S01]  /*196f0*/  @P1 STG.E [R16.64], R18 ;  /* 0x0000001210001986 */ /* 0x0003e2000c10190a */
[----:B------:R-:W-:Y:S01]  /*19700*/  LEA R4, P1, R21, R68, 0x2 ;  /* 0x0000004415047211 */ /* 0x000fe200078210ff */
[C---:B------:R-:W-:Y:S01]  /*19710*/  IMAD R25, R10.reuse, c[0x0][0x198], RZ ;  /* 0x000066000a197a24 */ /* 0x040fe200078e02ff */
[C---:B------:R-:W-:Y:S02]  /*19720*/  ISETP.LT.AND P4, PT, R5.reuse, c[0x0][0x17c], !P0 ;  /* 0x00005f0005007a0c */ /* 0x040fe40004781270 */
[----:B------:R-:W-:Y:S01]  /*19730*/  ISETP.LT.AND P3, PT, R10, c[0x0][0x17c], !P0 ;  /* 0x00005f000a007a0c */ /* 0x000fe20004761270 */
        /* <DEDUP_REMOVED lines=10> */
[-C--:B------:R-:W-:Y:S01]  /*197e0*/  LEA.HI.X.SX32 R13, R13, R2.reuse, 0x2, P6 ;  /* 0x000000020d0d7211 */ /* 0x080fe200030f16ff */
[C---:B------:R-:W-:Y:S01]  /*197f0*/  IMAD R21, R10.reuse, c[0x0][0x198], RZ ;  /* 0x000066000a157a24 */ /* 0x040fe200078e02ff */
[----:B------:R-:W-:Y:S02]  /*19800*/  LEA.HI.X.SX32 R17, R17, R2, 0x2, P2 ;  /* 0x0000000211117211 */ /* 0x000fe400010f16ff */
[C-C-:B------:R-:W-:Y:S01]  /*19810*/  LOP3.LUT R6, R3.reuse, 0x54, R0.reuse, 0xfe, !PT ;  /* 0x0000005403067812 */ /* 0x140fe200078efe00 */
[----:B------:R-:W-:Y:S01]  /*19820*/  @P3 STG.E [R8.64], R34 ;  /* 0x0000002208003986 */ /* 0x000fe2000c10190a */
[----:B------:R-:W-:Y:S02]  /*19830*/  ISETP.LT.AND P2, PT, R10, c[0x0][0x17c], !P0 ;  /* 0x00005f000a007a0c */ /* 0x000fe40004741270 */
[C-C-:B-1----:R-:W-:Y:S01]  /*19840*/  LOP3.LUT R5, R3.reuse, 0x56, R0.reuse, 0xfe, !PT ;  /* 0x0000005603057812 */ /* 0x142fe200078efe00 */
[----:B------:R1:W-:Y:S01]  /*19850*/  @P4 STG.E [R12.64], R38 ;  /* 0x000000260c004986 */ /* 0x0003e2000c10190a */
[C---:B------:R-:W-:Y:S01]  /*19860*/  ISETP.LT.AND P3, PT, R6.reuse, c[0x0][0x17c], !P0 ;  /* 0x00005f0006007a0c */ /* 0x040fe20004761270 */
[----:B------:R-:W-:Y:S01]  /*19870*/  IMAD R25, R6, c[0x0][0x198], RZ ;  /* 0x0000660006197a24 */ /* 0x000fe200078e02ff */
[----:B------:R-:W-:Y:S01]  /*19880*/  LOP3.LUT R6, R3, 0x58, R0, 0xfe, !PT ;  /* 0x0000005803067812 */ /* 0x000fe200078efe00 */
[----:B------:R2:W-:Y:S01]  /*19890*/  @P1 STG.E [R16.64], R30 ;  /* 0x0000001e10001986 */ /* 0x0005e2000c10190a */
[----:B------:R-:W-:-:S02]  /*198a0*/  LEA R4, P1, R21, R68, 0x2 ;  /* 0x0000004415047211 */ /* 0x000fc400078210ff */
[C---:B------:R-:W-:Y:S01]  /*198b0*/  ISETP.LT.AND P4, PT, R5.reuse, c[0x0][0x17c], !P0 ;  /* 0x00005f0005007a0c */ /* 0x040fe20004781270 */
[----:B-1----:R-:W-:Y:S01]  /*198c0*/  IMAD R13, R5, c[0x0][0x198], RZ ;  /* 0x00006600050d7a24 */ /* 0x002fe200078e02ff */
[----:B------:R-:W-:Y:S02]  /*198d0*/  LEA.HI.X.SX32 R5, R21, R2, 0x2, P1 ;  /* 0x0000000215057211 */ /* 0x000fe400008f16ff */
[C---:B------:R-:W-:Y:S01]  /*198e0*/  ISETP.LT.AND P1, PT, R6.reuse, c[0x0][0x17c], !P0 ;  /* 0x00005f0006007a0c */ /* 0x040fe20004721270 */
[----:B--2---:R-:W-:Y:S01]  /*198f0*/  IMAD R17, R6, c[0x0][0x198], RZ ;  /* 0x0000660006117a24 */ /* 0x004fe200078e02ff */
[-C--:B------:R-:W-:Y:S01]  /*19900*/  LEA R8, P5, R25, R68.reuse, 0x2 ;  /* 0x0000004419087211 */ /* 0x080fe200078a10ff */
[----:B------:R1:W-:Y:S01]  /*19910*/  @P2 STG.E [R4.64], R54 ;  /* 0x0000003604002986 */ /* 0x0003e2000c10190a */
[-C--:B------:R-:W-:Y:S02]  /*19920*/  LEA R12, P6, R13, R68.reuse, 0x2 ;  /* 0x000000440d0c7211 */ /* 0x080fe400078c10ff */
[----:B------:R-:W-:-:S02]  /*19930*/  LEA R16, P2, R17, R68, 0x2 ;  /* 0x0000004411107211 */ /* 0x000fc400078410ff */
[--C-:B------:R-:W-:Y:S02]  /*19940*/  LOP3.LUT R10, R3, 0x5a, R0.reuse, 0xfe, !PT ;  /* 0x0000005a030a7812 */ /* 0x100fe400078efe00 */
[-C--:B------:R-:W-:Y:S02]  /*19950*/  LEA.HI.X.SX32 R9, R25, R2.reuse, 0x2, P5 ;  /* 0x0000000219097211 */ /* 0x080fe400028f16ff */
[-C--:B------:R-:W-:Y:S02]  /*19960*/  LEA.HI.X.SX32 R13, R13, R2.reuse, 0x2, P6 ;  /* 0x000000020d0d7211 */ /* 0x080fe400030f16ff */
[----:B------:R-:W-:Y:S01]  /*19970*/  LEA.HI.X.SX32 R17, R17, R2, 0x2, P2 ;  /* 0x0000000211117211 */ /* 0x000fe200010f16ff */
[C---:B------:R-:W-:Y:S01]  /*19980*/  IMAD R21, R10.reuse, c[0x0][0x198], RZ ;  /* 0x000066000a157a24 */ /* 0x040fe200078e02ff */
[----:B------:R-:W-:Y:S01]  /*19990*/  LOP3.LUT R6, R3, 0x5c, R0, 0xfe, !PT ;  /* 0x0000005c03067812 */ /* 0x000fe200078efe00 */
[----:B------:R-:W-:Y:S01]  /*199a0*/  @P3 STG.E [R8.64], R50 ;  /* 0x0000003208003986 */ /* 0x000fe2000c10190a */
[----:B------:R-:W-:-:S02]  /*199b0*/  ISETP.LT.AND P2, PT, R10, c[0x0][0x17c], !P0 ;  /* 0x00005f000a007a0c */ /* 0x000fc40004741270 */
[--C-:B-1----:R-:W-:Y:S01]  /*199c0*/  LOP3.LUT R5, R3, 0x5e, R0.reuse, 0xfe, !PT ;  /* 0x0000005e03057812 */ /* 0x102fe200078efe00 */
[----:B------:R1:W-:Y:S01]  /*199d0*/  @P4 STG.E [R12.64], R46 ;  /* 0x0000002e0c004986 */ /* 0x0003e2000c10190a */
[C---:B------:R-:W-:Y:S01]  /*199e0*/  IMAD R25, R6.reuse, c[0x0][0x198], RZ ;  /* 0x0000660006197a24 */ /* 0x040fe200078e02ff */
[----:B------:R-:W-:Y:S02]  /*199f0*/  LEA R4, P5, R21, R68, 0x2 ;  /* 0x0000004415047211 */ /* 0x000fe400078a10ff */
[----:B------:R2:W-:Y:S01]  /*19a00*/  @P1 STG.E [R16.64], R42 ;  /* 0x0000002a10001986 */ /* 0x0005e2000c10190a */
[----:B------:R-:W-:Y:S02]  /*19a10*/  ISETP.LT.AND P1, PT, R6, c[0x0][0x17c], !P0 ;  /* 0x00005f0006007a0c */ /* 0x000fe40004721270 */
[----:B------:R-:W-:Y:S02]  /*19a20*/  LOP3.LUT R6, R3, 0x60, R0, 0xfe, !PT ;  /* 0x0000006003067812 */ /* 0x000fe400078efe00 */
[C---:B------:R-:W-:Y:S01]  /*19a30*/  ISETP.LT.AND P3, PT, R5.reuse, c[0x0][0x17c], !P0 ;  /* 0x00005f0005007a0c */ /* 0x040fe20004761270 */
[----:B-1----:R-:W-:Y:S01]  /*19a40*/  IMAD R13, R5, c[0x0][0x198], RZ ;  /* 0x00006600050d7a24 */ /* 0x002fe200078e02ff */
[----:B------:R-:W-:-:S02]  /*19a50*/  LEA.HI.X.SX32 R5, R21, R2, 0x2, P5 ;  /* 0x0000000215057211 */ /* 0x000fc400028f16ff */
[C---:B------:R-:W-:Y:S01]  /*19a60*/  ISETP.LT.AND P5, PT, R6.reuse, c[0x0][0x17c], !P0 ;  /* 0x00005f0006007a0c */ /* 0x040fe200047a1270 */
[----:B--2---:R-:W-:Y:S01]  /*19a70*/  IMAD R17, R6, c[0x0][0x198], RZ ;  /* 0x0000660006117a24 */ /* 0x004fe200078e02ff */
[----:B------:R-:W-:Y:S02]  /*19a80*/  LOP3.LUT R6, R3, 0x62, R0, 0xfe, !PT ;  /* 0x0000006203067812 */ /* 0x000fe400078efe00 */
[-C--:B------:R-:W-:Y:S01]  /*19a90*/  LEA R8, P4, R25, R68.reuse, 0x2 ;  /* 0x0000004419087211 */ /* 0x080fe200078810ff */
[----:B------:R1:W-:Y:S01]  /*19aa0*/  @P2 STG.E [R4.64], R66 ;  /* 0x0000004204002986 */ /* 0x0003e2000c10190a */
[----:B------:R-:W-:Y:S01]  /*19ab0*/  LEA R12, P6, R13, R68, 0x2 ;  /* 0x000000440d0c7211 */ /* 0x000fe200078c10ff */
[----:B------:R-:W-:Y:S01]  /*19ac0*/  IMAD R21, R6, c[0x0][0x198], RZ ;  /* 0x0000660006157a24 */ /* 0x000fe200078e02ff */
[----:B------:R-:W-:Y:S02]  /*19ad0*/  LEA.HI.X.SX32 R9, R25, R2, 0x2, P4 ;  /* 0x0000000219097211 */ /* 0x000fe400020f16ff */
[----:B------:R-:W-:-:S02]  /*19ae0*/  LEA R16, P2, R17, R68, 0x2 ;  /* 0x0000004411107211 */ /* 0x000fc400078410ff */
[----:B------:R-:W-:Y:S02]  /*19af0*/  ISETP.LT.AND P4, PT, R6, c[0x0][0x17c], !P0 ;  /* 0x00005f0006007a0c */ /* 0x000fe40004781270 */
[--C-:B------:R-:W-:Y:S01]  /*19b00*/  LOP3.LUT R18, R3, 0x64, R0.reuse, 0xfe, !PT ;  /* 0x0000006403127812 */ /* 0x100fe200078efe00 */
[----:B------:R2:W-:Y:S01]  /*19b10*/  @P1 STG.E [R8.64], R62 ;  /* 0x0000003e08001986 */ /* 0x0005e2000c10190a */
[-C--:B------:R-:W-:Y:S02]  /*19b20*/  LEA.HI.X.SX32 R13, R13, R2.reuse, 0x2, P6 ;  /* 0x000000020d0d7211 */ /* 0x080fe400030f16ff */
[----:B------:R-:W-:Y:S02]  /*19b30*/  LEA.HI.X.SX32 R17, R17, R2, 0x2, P2 ;  /* 0x0000000211117211 */ /* 0x000fe400010f16ff */
[--C-:B------:R-:W-:Y:S02]  /*19b40*/  LOP3.LUT R14, R3, 0x66, R0.reuse, 0xfe, !PT ;  /* 0x00000066030e7812 */ /* 0x100fe400078efe00 */
[----:B-1----:R-:W-:Y:S01]  /*19b50*/  LEA R4, P2, R21, R68, 0x2 ;  /* 0x0000004415047211 */ /* 0x002fe200078410ff */
[----:B------:R1:W-:Y:S01]  /*19b60*/  @P3 STG.E [R12.64], R58 ;  /* 0x0000003a0c003986 */ /* 0x0003e2000c10190a */
[----:B------:R-:W-:Y:S01]  /*19b70*/  LOP3.LUT R10, R3, 0x68, R0, 0xfe, !PT ;  /* 0x00000068030a7812 */ /* 0x000fe200078efe00 */
[----:B--2---:R-:W-:Y:S01]  /*19b80*/  IMAD R9, R18, c[0x0][0x198], RZ ;  /* 0x0000660012097a24 */ /* 0x004fe200078e02ff */
[----:B------:R-:W-:-:S02]  /*19b90*/  LEA.HI.X.SX32 R5, R21, R2, 0x2, P2 ;  /* 0x0000000215057211 */ /* 0x000fc400010f16ff */
[----:B------:R-:W-:Y:S02]  /*19ba0*/  LOP3.LUT R6, R3, 0x6a, R0, 0xfe, !PT ;  /* 0x0000006a03067812 */ /* 0x000fe400078efe00 */
[----:B------:R-:W-:Y:S02]  /*19bb0*/  ISETP.LT.AND P1, PT, R18, c[0x0][0x17c], !P0 ;  /* 0x00005f0012007a0c */ /* 0x000fe40004721270 */
[C---:B------:R-:W-:Y:S01]  /*19bc0*/  LEA R8, P6, R9.reuse, R68, 0x2 ;  /* 0x0000004409087211 */ /* 0x040fe200078c10ff */
[C---:B-1----:R-:W-:Y:S01]  /*19bd0*/  IMAD R13, R14.reuse, c[0x0][0x198], RZ ;  /* 0x000066000e0d7a24 */ /* 0x042fe200078e02ff */
[----:B------:R1:W-:Y:S01]  /*19be0*/  @P5 STG.E [R16.64], R11 ;  /* 0x0000000b10005986 */ /* 0x0003e2000c10190a */
[----:B------:R-:W-:Y:S01]  /*19bf0*/  ISETP.LT.AND P3, PT, R14, c[0x0][0x17c], !P0 ;  /* 0x00005f000e007a0c */ /* 0x000fe20004761270 */
[----:B------:R-:W-:Y:S01]  /*19c00*/  IMAD R21, R6, c[0x0][0x198], RZ ;  /* 0x0000660006157a24 */ /* 0x000fe200078e02ff */
[----:B------:R-:W-:Y:S01]  /*19c10*/  ISETP.LT.AND P2, PT, R10, c[0x0][0x17c], !P0 ;  /* 0x00005f000a007a0c */ /* 0x000fe20004741270 */
[----:B------:R2:W-:Y:S01]  /*19c20*/  @P4 STG.E [R4.64], R7 ;  /* 0x0000000704004986 */ /* 0x0005e2000c10190a */
[----:B------:R-:W-:-:S02]  /*19c30*/  LEA.HI.X.SX32 R9, R9, R2, 0x2, P6 ;  /* 0x0000000209097211 */ /* 0x000fc400030f16ff */
[----:B------:R-:W-:Y:S01]  /*19c40*/  ISETP.LT.AND P6, PT, R6, c[0x0][0x17c], !P0 ;  /* 0x00005f0006007a0c */ /* 0x000fe200047c1270 */
[----:B-1----:R-:W-:Y:S01]  /*19c50*/  IMAD R17, R10, c[0x0][0x198], RZ ;  /* 0x000066000a117a24 */ /* 0x002fe200078e02ff */
[-C--:B------:R-:W-:Y:S02]  /*19c60*/  LEA R10, P4, R13, R68.reuse, 0x2 ;  /* 0x000000440d0a7211 */ /* 0x080fe400078810ff */
[----:B------:R-:W-:Y:S02]  /*19c70*/  LOP3.LUT R6, R3, 0x6e, R0, 0xfe, !PT ;  /* 0x0000006e03067812 */ /* 0x000fe400078efe00 */
[----:B------:R-:W-:Y:S02]  /*19c80*/  LEA R12, P5, R17, R68, 0x2 ;  /* 0x00000044110c7211 */ /* 0x000fe400078a10ff */
[----:B------:R-:W-:Y:S02]  /*19c90*/  LEA.HI.X.SX32 R11, R13, R2, 0x2, P4 ;  /* 0x000000020d0b7211 */ /* 0x000fe400020f16ff */
[----:B------:R-:W-:-:S02]  /*19ca0*/  LEA R16, P4, R21, R68, 0x2 ;  /* 0x0000004415107211 */ /* 0x000fc400078810ff */
[--C-:B--2---:R-:W-:Y:S01]  /*19cb0*/  LOP3.LUT R7, R3, 0x6c, R0.reuse, 0xfe, !PT ;  /* 0x0000006c03077812 */ /* 0x104fe200078efe00 */
[----:B------:R1:W-:Y:S01]  /*19cc0*/  @P1 STG.E [R8.64], R15 ;  /* 0x0000000f08001986 */ /* 0x0003e2000c10190a */
[-C--:B------:R-:W-:Y:S02]  /*19cd0*/  LEA.HI.X.SX32 R13, R17, R2.reuse, 0x2, P5 ;  /* 0x00000002110d7211 */ /* 0x080fe400028f16ff */
[----:B------:R-:W-:Y:S02]  /*19ce0*/  LEA.HI.X.SX32 R17, R21, R2, 0x2, P4 ;  /* 0x0000000215117211 */ /* 0x000fe400020f16ff */
[--C-:B------:R-:W-:Y:S02]  /*19cf0*/  LOP3.LUT R4, R3, 0x70, R0.reuse, 0xfe, !PT ;  /* 0x0000007003047812 */ /* 0x100fe400078efe00 */
[C---:B------:R-:W-:Y:S01]  /*19d00*/  ISETP.LT.AND P1, PT, R7.reuse, c[0x0][0x17c], !P0 ;  /* 0x00005f0007007a0c */ /* 0x040fe20004721270 */
[----:B------:R-:W-:Y:S01]  /*19d10*/  IMAD R7, R7, c[0x0][0x198], RZ ;  /* 0x0000660007077a24 */ /* 0x000fe200078e02ff */
[----:B------:R-:W-:Y:S01]  /*19d20*/  LOP3.LUT R5, R3, 0x72, R0, 0xfe, !PT ;  /* 0x0000007203057812 */ /* 0x000fe200078efe00 */
[----:B------:R2:W-:Y:S01]  /*19d30*/  @P3 STG.E [R10.64], R23 ;  /* 0x000000170a003986 */ /* 0x0005e2000c10190a */
[----:B-1----:R-:W-:-:S03]  /*19d40*/  IMAD R9, R6, c[0x0][0x198], RZ ;  /* 0x0000660006097a24 */ /* 0x002fc600078e02ff */
[----:B------:R1:W-:Y:S01]  /*19d50*/  @P2 STG.E [R12.64], R19 ;  /* 0x000000130c002986 */ /* 0x0003e2000c10190a */
[----:B------:R-:W-:Y:S02]  /*19d60*/  ISETP.LT.AND P2, PT, R4, c[0x0][0x17c], !P0 ;  /* 0x00005f0004007a0c */ /* 0x000fe40004741270 */
[----:B------:R-:W-:Y:S01]  /*19d70*/  ISETP.LT.AND P3, PT, R6, c[0x0][0x17c], !P0 ;  /* 0x00005f0006007a0c */ /* 0x000fe20004761270 */
[----:B------:R3:W-:Y:S01]  /*19d80*/  @P6 STG.E [R16.64], R27 ;  /* 0x0000001b10006986 */ /* 0x0007e2000c10190a */
[-C--:B------:R-:W-:Y:S01]  /*19d90*/  LEA R6, P5, R9, R68.reuse, 0x2 ;  /* 0x0000004409067211 */ /* 0x080fe200078a10ff */
[----:B--2---:R-:W-:Y:S01]  /*19da0*/  IMAD R11, R4, c[0x0][0x198], RZ ;  /* 0x00006600040b7a24 */ /* 0x004fe200078e02ff */
[----:B------:R-:W-:Y:S01]  /*19db0*/  LEA R4, P6, R7, R68, 0x2 ;  /* 0x0000004407047211 */ /* 0x000fe200078c10ff */
[C---:B-1----:R-:W-:Y:S01]  /*19dc0*/  IMAD R13, R5.reuse, c[0x0][0x198], RZ ;  /* 0x00006600050d7a24 */ /* 0x042fe200078e02ff */
[----:B------:R-:W-:Y:S02]  /*19dd0*/  ISETP.LT.AND P4, PT, R5, c[0x0][0x17c], !P0 ;  /* 0x00005f0005007a0c */ /* 0x000fe40004781270 */
[----:B------:R-:W-:-:S02]  /*19de0*/  LEA.HI.X.SX32 R5, R7, R2, 0x2, P6 ;  /* 0x0000000207057211 */ /* 0x000fc400030f16ff */
[----:B------:R-:W-:Y:S02]  /*19df0*/  LEA R8, P6, R11, R68, 0x2 ;  /* 0x000000440b087211 */ /* 0x000fe400078c10ff */
[----:B------:R-:W-:Y:S02]  /*19e00*/  LEA.HI.X.SX32 R7, R9, R2, 0x2, P5 ;  /* 0x0000000209077211 */ /* 0x000fe400028f16ff */
[----:B------:R-:W-:Y:S02]  /*19e10*/  LEA R10, P5, R13, R68, 0x2 ;  /* 0x000000440d0a7211 */ /* 0x000fe400078a10ff */
[----:B------:R-:W-:Y:S02]  /*19e20*/  LOP3.LUT R21, R3, 0x74, R0, 0xfe, !PT ;  /* 0x0000007403157812 */ /* 0x000fe400078efe00 */
[-C--:B------:R-:W-:Y:S02]  /*19e30*/  LEA.HI.X.SX32 R9, R11, R2.reuse, 0x2, P6 ;  /* 0x000000020b097211 */ /* 0x080fe400030f16ff */
[----:B------:R-:W-:-:S02]  /*19e40*/  LEA.HI.X.SX32 R11, R13, R2, 0x2, P5 ;  /* 0x000000020d0b7211 */ /* 0x000fc400028f16ff */
[--C-:B------:R-:W-:Y:S02]  /*19e50*/  LOP3.LUT R18, R3, 0x78, R0.reuse, 0xfe, !PT ;  /* 0x0000007803127812 */ /* 0x100fe400078efe00 */
[C---:B------:R-:W-:Y:S01]  /*19e60*/  ISETP.LT.AND P5, PT, R21.reuse, c[0x0][0x17c], !P0 ;  /* 0x00005f0015007a0c */ /* 0x040fe200047a1270 */
[----:B------:R-:W-:Y:S01]  /*19e70*/  IMAD R21, R21, c[0x0][0x198], RZ ;  /* 0x0000660015157a24 */ /* 0x000fe200078e02ff */
[C-C-:B------:R-:W-:Y:S01]  /*19e80*/  LOP3.LUT R15, R3.reuse, 0x7a, R0.reuse, 0xfe, !PT ;  /* 0x0000007a030f7812 */ /* 0x140fe200078efe00 */
[----:B------:R1:W-:Y:S01]  /*19e90*/  @P1 STG.E [R4.64], R35 ;  /* 0x0000002304001986 */ /* 0x0003e2000c10190a */
[--C-:B------:R-:W-:Y:S01]  /*19ea0*/  LOP3.LUT R20, R3, 0x76, R0.reuse, 0xfe, !PT ;  /* 0x0000007603147812 */ /* 0x100fe200078efe00 */
[----:B------:R-:W-:Y:S02]  /*19eb0*/  IMAD R13, R18, c[0x0][0x198], RZ ;  /* 0x00006600120d7a24 */ /* 0x000fe400078e02ff */
[----:B---3--:R-:W-:Y:S01]  /*19ec0*/  IMAD R17, R15, c[0x0][0x198], RZ ;  /* 0x000066000f117a24 */ /* 0x008fe200078e02ff */
[C-C-:B------:R-:W-:Y:S01]  /*19ed0*/  LOP3.LUT R14, R3.reuse, 0x7c, R0.reuse, 0xfe, !PT ;  /* 0x0000007c030e7812 */ /* 0x140fe200078efe00 */
[----:B------:R-:W-:Y:S01]  /*19ee0*/  @P3 STG.E [R6.64], R39 ;  /* 0x0000002706003986 */ /* 0x000fe2000c10190a */
[----:B------:R-:W-:Y:S01]  /*19ef0*/  LOP3.LUT R0, R3, 0x7e, R0, 0xfe, !PT ;  /* 0x0000007e03007812 */ /* 0x000fe200078efe00 */
[C---:B------:R-:W-:Y:S01]  /*19f00*/  IMAD R3, R20.reuse, c[0x0][0x198], RZ ;  /* 0x0000660014037a24 */ /* 0x040fe200078e02ff */
[C---:B-1----:R-:W-:Y:S01]  /*19f10*/  LEA R4, P1, R21.reuse, R68, 0x2 ;  /* 0x0000004415047211 */ /* 0x042fe200078210ff */
[----:B------:R1:W-:Y:S03]  /*19f20*/  @P2 STG.E [R8.64], R31 ;  /* 0x0000001f08002986 */ /* 0x0003e6000c10190a */
[----:B------:R-:W-:Y:S01]  /*19f30*/  LEA.HI.X.SX32 R5, R21, R2, 0x2, P1 ;  /* 0x0000000215057211 */ /* 0x000fe200008f16ff */
[----:B------:R2:W-:Y:S01]  /*19f40*/  @P4 STG.E [R10.64], R55 ;  /* 0x000000370a004986 */ /* 0x0005e2000c10190a */
[----:B------:R-:W-:Y:S01]  /*19f50*/  ISETP.LT.AND P4, PT, R20, c[0x0][0x17c], !P0 ;  /* 0x00005f0014007a0c */ /* 0x000fe20004781270 */
[----:B------:R-:W-:Y:S01]  /*19f60*/  IMAD R19, R14, c[0x0][0x198], RZ ;  /* 0x000066000e137a24 */ /* 0x000fe200078e02ff */
[----:B------:R-:W-:-:S02]  /*19f70*/  ISETP.LT.AND P3, PT, R18, c[0x0][0x17c], !P0 ;  /* 0x00005f0012007a0c */ /* 0x000fc40004761270 */
[-C--:B-1----:R-:W-:Y:S02]  /*19f80*/  LEA R8, P2, R13, R68.reuse, 0x2 ;  /* 0x000000440d087211 */ /* 0x082fe400078410ff */
[----:B--2---:R-:W-:Y:S02]  /*19f90*/  LEA R10, P1, R17, R68, 0x2 ;  /* 0x00000044110a7211 */ /* 0x004fe400078210ff */
[----:B------:R-:W-:Y:S02]  /*19fa0*/  LEA.HI.X.SX32 R9, R13, R2, 0x2, P2 ;  /* 0x000000020d097211 */ /* 0x000fe400010f16ff */
[----:B------:R-:W-:Y:S02]  /*19fb0*/  LEA R6, P6, R3, R68, 0x2 ;  /* 0x0000004403067211 */ /* 0x000fe400078c10ff */
[----:B------:R-:W-:Y:S02]  /*19fc0*/  ISETP.LT.AND P2, PT, R15, c[0x0][0x17c], !P0 ;  /* 0x00005f000f007a0c */ /* 0x000fe40004741270 */
[----:B------:R-:W-:-:S02]  /*19fd0*/  LEA.HI.X.SX32 R11, R17, R2, 0x2, P1 ;  /* 0x00000002110b7211 */ /* 0x000fc400008f16ff */
[----:B------:R-:W-:Y:S02]  /*19fe0*/  ISETP.LT.AND P1, PT, R14, c[0x0][0x17c], !P0 ;  /* 0x00005f000e007a0c */ /* 0x000fe40004721270 */
[C---:B------:R-:W-:Y:S02]  /*19ff0*/  ISETP.LT.AND P0, PT, R0.reuse, c[0x0][0x17c], !P0 ;  /* 0x00005f0000007a0c */ /* 0x040fe40004701270 */
[----:B------:R-:W-:Y:S02]  /*1a000*/  LEA.HI.X.SX32 R7, R3, R2, 0x2, P6 ;  /* 0x0000000203077211 */ /* 0x000fe400030f16ff */
[C---:B------:R-:W-:Y:S01]  /*1a010*/  LEA R12, P6, R19.reuse, R68, 0x2 ;  /* 0x00000044130c7211 */ /* 0x040fe200078c10ff */
[----:B------:R-:W-:Y:S01]  /*1a020*/  IMAD R23, R0, c[0x0][0x198], RZ ;  /* 0x0000660000177a24 */ /* 0x000fe200078e02ff */
[----:B------:R1:W-:Y:S02]  /*1a030*/  @P5 STG.E [R4.64], R51 ;  /* 0x0000003304005986 */ /* 0x0003e4000c10190a */
[----:B------:R-:W-:-:S02]  /*1a040*/  LEA.HI.X.SX32 R13, R19, R2, 0x2, P6 ;  /* 0x00000002130d7211 */ /* 0x000fc400030f16ff */
[----:B------:R1:W-:Y:S01]  /*1a050*/  @P4 STG.E [R6.64], R47 ;  /* 0x0000002f06004986 */ /* 0x0003e2000c10190a */
[----:B------:R-:W-:-:S03]  /*1a060*/  LEA R68, P6, R23, R68, 0x2 ;  /* 0x0000004417447211 */ /* 0x000fc600078c10ff */
[----:B------:R1:W-:Y:S04]  /*1a070*/  @P3 STG.E [R8.64], R43 ;  /* 0x0000002b08003986 */ /* 0x0003e8000c10190a */
[----:B------:R1:W-:Y:S01]  /*1a080*/  @P2 STG.E [R10.64], R67 ;  /* 0x000000430a002986 */ /* 0x0003e2000c10190a */
[----:B------:R-:W-:-:S03]  /*1a090*/  LEA.HI.X.SX32 R69, R23, R2, 0x2, P6 ;  /* 0x0000000217457211 */ /* 0x000fc600030f16ff */
[----:B------:R1:W-:Y:S01]  /*1a0a0*/  @P1 STG.E [R12.64], R63 ;  /* 0x0000003f0c001986 */ /* 0x0003e2000c10190a */
[----:B------:R-:W-:Y:S05]  /*1a0b0*/  @!P0 EXIT ;  /* 0x000000000000894d */ /* 0x000fea0003800000 */
[----:B------:R-:W-:Y:S01]  /*1a0c0*/  STG.E [R68.64], R59 ;  /* 0x0000003b44007986 */ /* 0x000fe2000c10190a */
[----:B------:R-:W-:Y:S05]  /*1a0d0*/  EXIT ;  /* 0x000000000000794d */ /* 0x000fea0003800000 */
.L_x_2:
[----:B------:R-:W-:-:S00]  /*1a0e0*/  BRA `(.L_x_2) ;  /* 0xfffffff000007947 */ /* 0x000fc0000383ffff */
[----:B------:R-:W-:-:S00]  /*1a0f0*/  NOP ;  /* 0x0000000000007918 */ /* 0x000fc00000000000 */
        /* <DEDUP_REMOVED lines=8> */
.L_x_3:


//--------------------- .nv.shared.matmul_kernel  --------------------------
	.section	.nv.shared.matmul_kernel,"aw",@nobits
	.sectionflags	@""
	.align	16
